def attn_fwd(
    Q,
    K,
    V,
    Out,
    Lse,
    sm_scale,
    stride_qz,
    stride_qh,
    stride_qm,
    stride_qk,
    stride_kz,
    stride_kh,
    stride_kn,
    stride_kk,
    stride_vz,
    stride_vh,
    stride_vn,
    stride_vk,
    stride_oz,
    stride_oh,
    stride_om,
    stride_ok,
    seqlen_q,
    seqlen_k,
    BLOCK_M: tl.constexpr,
    BLOCK_N: tl.constexpr,
    HEAD_DIM: tl.constexpr,
    CAUSAL: tl.constexpr,
):
    start_m = tl.program_id(0)
    off_hz = tl.program_id(1)
    q_off = off_hz * stride_qh
    k_off = off_hz * stride_kh
    v_off = off_hz * stride_vh
    offs_m = start_m * BLOCK_M + tl.arange(0, BLOCK_M)
    offs_d = tl.arange(0, HEAD_DIM)
    offs_n = tl.arange(0, BLOCK_N)
    q_ptrs = Q + q_off + offs_m[:, None] * stride_qm + offs_d[None, :] * stride_qk
    k_ptrs = K + k_off + offs_d[:, None] * stride_kk + offs_n[None, :] * stride_kn
    v_ptrs = V + v_off + offs_n[:, None] * stride_vn + offs_d[None, :] * stride_vk
    m_i = tl.full([BLOCK_M], float("-inf"), dtype=tl.float32)
    l_i = tl.zeros([BLOCK_M], dtype=tl.float32) + 1.0
    acc = tl.zeros([BLOCK_M, HEAD_DIM], dtype=tl.float32)
    q = tl.load(q_ptrs)
    acc, l_i, m_i = _attn_fwd_inner(
        acc,
        l_i,
        m_i,
        q,
        k_ptrs,
        v_ptrs,
        sm_scale,
        stride_kn,
        stride_vn,
        start_m,
        seqlen_k,
        BLOCK_M,
        BLOCK_N,
        HEAD_DIM,
        CAUSAL,
    )
    acc = acc / l_i[:, None]
    lse = m_i + tl.math.log2(l_i) / 1.4426950408889634
    o_ptrs = (
        Out
        + off_hz * stride_oh
        + offs_m[:, None] * stride_om
        + offs_d[None, :] * stride_ok
    )
    tl.store(o_ptrs, acc.to(Out.dtype.element_ty))
    tl.store(Lse + off_hz * seqlen_q + offs_m, lse)

# config = {"BLOCK_M": 128, "BLOCK_N": 64, "HEAD_DIM": 512, "arch": "sm_90", "causal": false, "dtype": "fp16", "num_stages": 2, "num_warps": 4}
# arch = sm_90


// ===== COMPILED SASS (sm_90a) =====

	.target	sm_90a

	.elftype	@"ET_EXEC"


//--------------------- .note.nv.tkinfo           --------------------------
	.section	.note.nv.tkinfo,"",@"SHT_NOTE"
	.sectionflags	@"SHF_NOTE_NV_TKINFO"
	.tkinfo
        /*0018*/ 	.word	0x00000002
        /*0030*/ 	.string	""
        /*0030*/ 	.string	"ptxas"
        /*0030*/ 	.string	"Cuda compilation tools, release 13.0, V13.0.88"
        /*0030*/ 	.string	"Build cuda_13.0.r13.0/compiler.36424714_0"
        /*0030*/ 	.string	"-v  -suppress-debug-info  -lineinfo  -arch sm_90a "



//--------------------- .note.nv.cuinfo           --------------------------
	.section	.note.nv.cuinfo,"",@"SHT_NOTE"
	.sectionflags	@"SHF_NOTE_NV_CUINFO"
        /*0018*/ 	.short	0x0002
        /*001a*/ 	.short	0x005a
        /*001c*/ 	.short	0x0082
	.zero		2


//--------------------- .nv.info                  --------------------------
	.section	.nv.info,"",@"SHT_CUDA_INFO"
	.align	4


	//----- nvinfo : EIATTR_REGCOUNT
	.align		4
        /*0000*/ 	.byte	0x04, 0x2f
        /*0002*/ 	.short	(.L_2 - .L_1)
	.align		4
.L_1:
        /*0004*/ 	.word	index@(attn_fwd)
        /*0008*/ 	.word	0x000000ff


	//----- nvinfo : EIATTR_FRAME_SIZE
	.align		4
.L_2:
        /*000c*/ 	.byte	0x04, 0x11
        /*000e*/ 	.short	(.L_4 - .L_3)
	.align		4
.L_3:
        /*0010*/ 	.word	index@(attn_fwd)
        /*0014*/ 	.word	0x00001f48


	//----- nvinfo : EIATTR_MIN_STACK_SIZE
	.align		4
.L_4:
        /*0018*/ 	.byte	0x04, 0x12
        /*001a*/ 	.short	(.L_6 - .L_5)
	.align		4
.L_5:
        /*001c*/ 	.word	index@(attn_fwd)
        /*0020*/ 	.word	0x00001f48
.L_6:


//--------------------- .nv.compat                --------------------------
	.section	.nv.compat,"",@"SHT_CUDA_COMPAT_INFO"
	.align	4
        /*0000*/ 	.byte	0x02, 0x09, 0x01, 0x00, 0x02, 0x02, 0x04, 0x00, 0x02, 0x05, 0x05, 0x00, 0x03, 0x07, 0x01, 0x01
        /*0010*/ 	.byte	0x02, 0x03, 0x00, 0x00, 0x02, 0x06, 0x01, 0x00, 0x04, 0x0b, 0x08, 0x00, 0x00, 0x00, 0x00, 0x00
        /*0020*/ 	.byte	0x00, 0x00, 0x00, 0x00


//--------------------- .nv.info.attn_fwd         --------------------------
	.section	.nv.info.attn_fwd,"",@"SHT_CUDA_INFO"
	.sectionflags	@""
	.align	4


	//----- nvinfo : EIATTR_CUDA_API_VERSION
	.align		4
        /*0000*/ 	.byte	0x04, 0x37
        /*0002*/ 	.short	(.L_8 - .L_7)
.L_7:
        /*0004*/ 	.word	0x00000082


	//----- nvinfo : EIATTR_KPARAM_INFO
	.align		4
.L_8:
        /*0008*/ 	.byte	0x04, 0x17
        /*000a*/ 	.short	(.L_10 - .L_9)
.L_9:
        /*000c*/ 	.word	0x00000000
        /*0010*/ 	.short	0x0019
        /*0012*/ 	.short	0x0080
        /*0014*/ 	.byte	0x00, 0xf4, 0x21, 0x00


	//----- nvinfo : EIATTR_KPARAM_INFO
	.align		4
.L_10:
        /*0018*/ 	.byte	0x04, 0x17
        /*001a*/ 	.short	(.L_12 - .L_11)
.L_11:
        /*001c*/ 	.word	0x00000000
        /*0020*/ 	.short	0x0018
        /*0022*/ 	.short	0x0078
        /*0024*/ 	.byte	0x00, 0xf4, 0x21, 0x00


	//----- nvinfo : EIATTR_KPARAM_INFO
	.align		4
.L_12:
        /*0028*/ 	.byte	0x04, 0x17
        /*002a*/ 	.short	(.L_14 - .L_13)
.L_13:
        /*002c*/ 	.word	0x00000000
        /*0030*/ 	.short	0x0017
        /*0032*/ 	.short	0x0070
        /*0034*/ 	.byte	0x00, 0xf0, 0x11, 0x00


	//----- nvinfo : EIATTR_KPARAM_INFO
	.align		4
.L_14:
        /*0038*/ 	.byte	0x04, 0x17
        /*003a*/ 	.short	(.L_16 - .L_15)
.L_15:
        /*003c*/ 	.word	0x00000000
        /*0040*/ 	.short	0x0016
        /*0042*/ 	.short	0x006c
        /*0044*/ 	.byte	0x00, 0xf0, 0x11, 0x00


	//----- nvinfo : EIATTR_KPARAM_INFO
	.align		4
.L_16:
        /*0048*/ 	.byte	0x04, 0x17
        /*004a*/ 	.short	(.L_18 - .L_17)
.L_17:
        /*004c*/ 	.word	0x00000000
        /*0050*/ 	.short	0x0015
        /*0052*/ 	.short	0x0068
        /*0054*/ 	.byte	0x00, 0xf0, 0x11, 0x00


	//----- nvinfo : EIATTR_KPARAM_INFO
	.align		4
.L_18:
        /*0058*/ 	.byte	0x04, 0x17
        /*005a*/ 	.short	(.L_20 - .L_19)
.L_19:
        /*005c*/ 	.word	0x00000000
        /*0060*/ 	.short	0x0014
        /*0062*/ 	.short	0x0064
        /*0064*/ 	.byte	0x00, 0xf0, 0x11, 0x00


	//----- nvinfo : EIATTR_KPARAM_INFO
	.align		4
.L_20:
        /*0068*/ 	.byte	0x04, 0x17
        /*006a*/ 	.short	(.L_22 - .L_21)
.L_21:
        /*006c*/ 	.word	0x00000000
        /*0070*/ 	.short	0x0013
        /*0072*/ 	.short	0x0060
        /*0074*/ 	.byte	0x00, 0xf0, 0x11, 0x00


	//----- nvinfo : EIATTR_KPARAM_INFO
	.align		4
.L_22:
        /*0078*/ 	.byte	0x04, 0x17
        /*007a*/ 	.short	(.L_24 - .L_23)
.L_23:
        /*007c*/ 	.word	0x00000000
        /*0080*/ 	.short	0x0012
        /*0082*/ 	.short	0x005c
        /*0084*/ 	.byte	0x00, 0xf0, 0x11, 0x00


	//----- nvinfo : EIATTR_KPARAM_INFO
	.align		4
.L_24:
        /*0088*/ 	.byte	0x04, 0x17
        /*008a*/ 	.short	(.L_26 - .L_25)
.L_25:
        /*008c*/ 	.word	0x00000000
        /*0090*/ 	.short	0x0011
        /*0092*/ 	.short	0x0058
        /*0094*/ 	.byte	0x00, 0xf0, 0x11, 0x00


	//----- nvinfo : EIATTR_KPARAM_INFO
	.align		4
.L_26:
        /*0098*/ 	.byte	0x04, 0x17
        /*009a*/ 	.short	(.L_28 - .L_27)
.L_27:
        /*009c*/ 	.word	0x00000000
        /*00a0*/ 	.short	0x0010
        /*00a2*/ 	.short	0x0054
        /*00a4*/ 	.byte	0x00, 0xf0, 0x11, 0x00


	//----- nvinfo : EIATTR_KPARAM_INFO
	.align		4
.L_28:
        /*00a8*/ 	.byte	0x04, 0x17
        /*00aa*/ 	.short	(.L_30 - .L_29)
.L_29:
        /*00ac*/ 	.word	0x00000000
        /*00b0*/ 	.short	0x000f
        /*00b2*/ 	.short	0x0050
        /*00b4*/ 	.byte	0x00, 0xf0, 0x11, 0x00


	//----- nvinfo : EIATTR_KPARAM_INFO
	.align		4
.L_30:
        /*00b8*/ 	.byte	0x04, 0x17
        /*00ba*/ 	.short	(.L_32 - .L_31)
.L_31:
        /*00bc*/ 	.word	0x00000000
        /*00c0*/ 	.short	0x000e
        /*00c2*/ 	.short	0x004c
        /*00c4*/ 	.byte	0x00, 0xf0, 0x11, 0x00


	//----- nvinfo : EIATTR_KPARAM_INFO
	.align		4
.L_32:
        /*00c8*/ 	.byte	0x04, 0x17
        /*00ca*/ 	.short	(.L_34 - .L_33)
.L_33:
        /*00cc*/ 	.word	0x00000000
        /*00d0*/ 	.short	0x000d
        /*00d2*/ 	.short	0x0048
        /*00d4*/ 	.byte	0x00, 0xf0, 0x11, 0x00


	//----- nvinfo : EIATTR_KPARAM_INFO
	.align		4
.L_34:
        /*00d8*/ 	.byte	0x04, 0x17
        /*00da*/ 	.short	(.L_36 - .L_35)
.L_35:
        /*00dc*/ 	.word	0x00000000
        /*00e0*/ 	.short	0x000c
        /*00e2*/ 	.short	0x0044
        /*00e4*/ 	.byte	0x00, 0xf0, 0x11, 0x00


	//----- nvinfo : EIATTR_KPARAM_INFO
	.align		4
.L_36:
        /*00e8*/ 	.byte	0x04, 0x17
        /*00ea*/ 	.short	(.L_38 - .L_37)
.L_37:
        /*00ec*/ 	.word	0x00000000
        /*00f0*/ 	.short	0x000b
        /*00f2*/ 	.short	0x0040
        /*00f4*/ 	.byte	0x00, 0xf0, 0x11, 0x00


	//----- nvinfo : EIATTR_KPARAM_INFO
	.align		4
.L_38:
        /*00f8*/ 	.byte	0x04, 0x17
        /*00fa*/ 	.short	(.L_40 - .L_39)
.L_39:
        /*00fc*/ 	.word	0x00000000
        /*0100*/ 	.short	0x000a
        /*0102*/ 	.short	0x003c
        /*0104*/ 	.byte	0x00, 0xf0, 0x11, 0x00


	//----- nvinfo : EIATTR_KPARAM_INFO
	.align		4
.L_40:
        /*0108*/ 	.byte	0x04, 0x17
        /*010a*/ 	.short	(.L_42 - .L_41)
.L_41:
        /*010c*/ 	.word	0x00000000
        /*0110*/ 	.short	0x0009
        /*0112*/ 	.short	0x0038
        /*0114*/ 	.byte	0x00, 0xf0, 0x11, 0x00


	//----- nvinfo : EIATTR_KPARAM_INFO
	.align		4
.L_42:
        /*0118*/ 	.byte	0x04, 0x17
        /*011a*/ 	.short	(.L_44 - .L_43)
.L_43:
        /*011c*/ 	.word	0x00000000
        /*0120*/ 	.short	0x0008
        /*0122*/ 	.short	0x0034
        /*0124*/ 	.byte	0x00, 0xf0, 0x11, 0x00


	//----- nvinfo : EIATTR_KPARAM_INFO
	.align		4
.L_44:
        /*0128*/ 	.byte	0x04, 0x17
        /*012a*/ 	.short	(.L_46 - .L_45)
.L_45:
        /*012c*/ 	.word	0x00000000
        /*0130*/ 	.short	0x0007
        /*0132*/ 	.short	0x0030
        /*0134*/ 	.byte	0x00, 0xf0, 0x11, 0x00


	//----- nvinfo : EIATTR_KPARAM_INFO
	.align		4
.L_46:
        /*0138*/ 	.byte	0x04, 0x17
        /*013a*/ 	.short	(.L_48 - .L_47)
.L_47:
        /*013c*/ 	.word	0x00000000
        /*0140*/ 	.short	0x0006
        /*0142*/ 	.short	0x002c
        /*0144*/ 	.byte	0x00, 0xf0, 0x11, 0x00


	//----- nvinfo : EIATTR_KPARAM_INFO
	.align		4
.L_48:
        /*0148*/ 	.byte	0x04, 0x17
        /*014a*/ 	.short	(.L_50 - .L_49)
.L_49:
        /*014c*/ 	.word	0x00000000
        /*0150*/ 	.short	0x0005
        /*0152*/ 	.short	0x0028
        /*0154*/ 	.byte	0x00, 0xf0, 0x11, 0x00


	//----- nvinfo : EIATTR_KPARAM_INFO
	.align		4
.L_50:
        /*0158*/ 	.byte	0x04, 0x17
        /*015a*/ 	.short	(.L_52 - .L_51)
.L_51:
        /*015c*/ 	.word	0x00000000
        /*0160*/ 	.short	0x0004
        /*0162*/ 	.short	0x0020
        /*0164*/ 	.byte	0x00, 0xf4, 0x21, 0x00


	//----- nvinfo : EIATTR_KPARAM_INFO
	.align		4
.L_52:
        /*0168*/ 	.byte	0x04, 0x17
        /*016a*/ 	.short	(.L_54 - .L_53)
.L_53:
        /*016c*/ 	.word	0x00000000
        /*0170*/ 	.short	0x0003
        /*0172*/ 	.short	0x0018
        /*0174*/ 	.byte	0x00, 0xf4, 0x21, 0x00


	//----- nvinfo : EIATTR_KPARAM_INFO
	.align		4
.L_54:
        /*0178*/ 	.byte	0x04, 0x17
        /*017a*/ 	.short	(.L_56 - .L_55)
.L_55:
        /*017c*/ 	.word	0x00000000
        /*0180*/ 	.short	0x0002
        /*0182*/ 	.short	0x0010
        /*0184*/ 	.byte	0x00, 0xf4, 0x21, 0x00


	//----- nvinfo : EIATTR_KPARAM_INFO
	.align		4
.L_56:
        /*0188*/ 	.byte	0x04, 0x17
        /*018a*/ 	.short	(.L_58 - .L_57)
.L_57:
        /*018c*/ 	.word	0x00000000
        /*0190*/ 	.short	0x0001
        /*0192*/ 	.short	0x0008
        /*0194*/ 	.byte	0x00, 0xf4, 0x21, 0x00


	//----- nvinfo : EIATTR_KPARAM_INFO
	.align		4
.L_58:
        /*0198*/ 	.byte	0x04, 0x17
        /*019a*/ 	.short	(.L_60 - .L_59)
.L_59:
        /*019c*/ 	.word	0x00000000
        /*01a0*/ 	.short	0x0000
        /*01a2*/ 	.short	0x0000
        /*01a4*/ 	.byte	0x00, 0xf4, 0x21, 0x00


	//----- nvinfo : EIATTR_SPARSE_MMA_MASK
	.align		4
.L_60:
        /*01a8*/ 	.byte	0x03, 0x50
        /*01aa*/ 	.short	0x0000


	//----- nvinfo : EIATTR_MAXREG_COUNT
	.align		4
        /*01ac*/ 	.byte	0x03, 0x1b
        /*01ae*/ 	.short	0x00ff


	//----- nvinfo : EIATTR_NUM_BARRIERS
	.align		4
        /*01b0*/ 	.byte	0x02, 0x4c
        /*01b2*/ 	.byte	0x01
	.zero		1


	//----- nvinfo : EIATTR_ANNOTATIONS
	.align		4
        /*01b4*/ 	.byte	0x04, 0x55
        /*01b6*/ 	.short	(.L_62 - .L_61)


	//   ....[0]....
.L_61:
        /*01b8*/ 	.word	0x00000001
        /*01bc*/ 	.byte	0x60, 0x0d, 0x00, 0x00, 0x01, 0x00, 0x00, 0x00, 0x90, 0x10, 0x00, 0x00, 0x01, 0x00, 0x00, 0x00
        /* <DEDUP_REMOVED lines=2410> */
        /*986c*/ 	.byte	0x30, 0x74, 0x04, 0x00


	//----- nvinfo : EIATTR_MERCURY_ISA_VERSION
	.align		4
.L_62:
        /*9870*/ 	.byte	0x03, 0x5f
        /*9872*/ 	.short	0x0101


	//----- nvinfo : EIATTR_COOP_GROUP_MASK_REGIDS
	.align		4
        /*9874*/ 	.byte	0x04, 0x29
        /*9876*/ 	.short	(.L_64 - .L_63)


	//   ....[0]....
.L_63:
        /*9878*/ 	.word	0xffffffff


	//   ....[1]....
        /*987c*/ 	.word	0xffffffff


	//   ....[2]....
        /*9880*/ 	.word	0xffffffff


	//   ....[3]....
        /*9884*/ 	.word	0xffffffff


	//   ....[4]....
        /*9888*/ 	.word	0xffffffff


	//   ....[5]....
        /*988c*/ 	.word	0xffffffff


	//   ....[6]....
        /*9890*/ 	.word	0xffffffff


	//   ....[7]....
        /*9894*/ 	.word	0xffffffff


	//   ....[8]....
        /*9898*/ 	.word	0xffffffff


	//   ....[9]....
        /*989c*/ 	.word	0xffffffff


	//   ....[10]....
        /*98a0*/ 	.word	0xffffffff


	//   ....[11]....
        /*98a4*/ 	.word	0xffffffff


	//   ....[12]....
        /*98a8*/ 	.word	0xffffffff


	//   ....[13]....
        /*98ac*/ 	.word	0xffffffff


	//   ....[14]....
        /*98b0*/ 	.word	0xffffffff


	//   ....[15]....
        /*98b4*/ 	.word	0xffffffff


	//----- nvinfo : EIATTR_COOP_GROUP_INSTR_OFFSETS
	.align		4
.L_64:
        /*98b8*/ 	.byte	0x04, 0x28
        /*98ba*/ 	.short	(.L_66 - .L_65)


	//   ....[0]....
.L_65:
        /*98bc*/ 	.word	0x00023f00


	//   ....[1]....
        /*98c0*/ 	.word	0x00023ff0


	//   ....[2]....
        /*98c4*/ 	.word	0x00024000


	//   ....[3]....
        /*98c8*/ 	.word	0x00025390


	//   ....[4]....
        /*98cc*/ 	.word	0x000281b0


	//   ....[5]....
        /*98d0*/ 	.word	0x000281c0


	//   ....[6]....
        /*98d4*/ 	.word	0x000281f0


	//   ....[7]....
        /*98d8*/ 	.word	0x00028200


	//   ....[8]....
        /*98dc*/ 	.word	0x0002a7b0


	//   ....[9]....
        /*98e0*/ 	.word	0x0002a7d0


	//   ....[10]....
        /*98e4*/ 	.word	0x0002a7e0


	//   ....[11]....
        /*98e8*/ 	.word	0x0002a7f0


	//   ....[12]....
        /*98ec*/ 	.word	0x0002a830


	//   ....[13]....
        /*98f0*/ 	.word	0x0002a850


	//   ....[14]....
        /*98f4*/ 	.word	0x0002a860


	//   ....[15]....
        /*98f8*/ 	.word	0x0002a870


	//----- nvinfo : EIATTR_EXIT_INSTR_OFFSETS
	.align		4
.L_66:
        /*98fc*/ 	.byte	0x04, 0x1c
        /*98fe*/ 	.short	(.L_68 - .L_67)


	//   ....[0]....
.L_67:
        /*9900*/ 	.word	0x0004b0a0


	//----- nvinfo : EIATTR_REQNTID
	.align		4
.L_68:
        /*9904*/ 	.byte	0x04, 0x10
        /*9906*/ 	.short	(.L_70 - .L_69)
.L_69:
        /*9908*/ 	.word	0x00000080
        /*990c*/ 	.word	0x00000001
        /*9910*/ 	.word	0x00000001


	//----- nvinfo : EIATTR_CBANK_PARAM_SIZE
	.align		4
.L_70:
        /*9914*/ 	.byte	0x03, 0x19
        /*9916*/ 	.short	0x0088


	//----- nvinfo : EIATTR_PARAM_CBANK
	.align		4
        /*9918*/ 	.byte	0x04, 0x0a
        /*991a*/ 	.short	(.L_72 - .L_71)
	.align		4
.L_71:
        /*991c*/ 	.word	index@(.nv.constant0.attn_fwd)
        /*9920*/ 	.short	0x0210
        /*9922*/ 	.short	0x0088


	//----- nvinfo : EIATTR_SW_WAR
	.align		4
.L_72:
        /*9924*/ 	.byte	0x04, 0x36
        /*9926*/ 	.short	(.L_74 - .L_73)
.L_73:
        /*9928*/ 	.word	0x00000008
.L_74:


//--------------------- .nv.callgraph             --------------------------
	.section	.nv.callgraph,"",@"SHT_CUDA_CALLGRAPH"
	.align	4
	.sectionentsize	8
	.align		4
        /*0000*/ 	.word	0x00000000
	.align		4
        /*0004*/ 	.word	0xffffffff
	.align		4
        /*0008*/ 	.word	0x00000000
	.align		4
        /*000c*/ 	.word	0xfffffffe
	.align		4
        /*0010*/ 	.word	0x00000000
	.align		4
        /*0014*/ 	.word	0xfffffffd
	.align		4
        /*0018*/ 	.word	0x00000000
	.align		4
        /*001c*/ 	.word	0xfffffffc


//--------------------- .nv.constant4             --------------------------
	.section	.nv.constant4,"a",@progbits
	.align	8
	.align		8
.nv.constant4:
        /*0000*/ 	.dword	_$_str


//--------------------- .text.attn_fwd            --------------------------
	.section	.text.attn_fwd,"ax",@progbits
	.align	128
        .global         attn_fwd
        .type           attn_fwd,@function
        .size           attn_fwd,(.L_x_3 - attn_fwd)
        .other          attn_fwd,@"STO_CUDA_ENTRY STV_DEFAULT"
attn_fwd:
.text.attn_fwd:
[----:B------:R-:W0:Y:S01]  /*0000*/  LDC R1, c[0x0][0x28] ;  /* 0x00000a00ff017b82 */ /* 0x000e220000000800 */
[----:B------:R-:W1:Y:S07]  /*0010*/  S2R R66, SR_TID.X ;  /* 0x0000000000427919 */ /* 0x000e6e0000002100 */
[----:B------:R-:W2:Y:S01]  /*0020*/  LDC.64 R4, c[0x0][0x240] ;  /* 0x00009000ff047b82 */ /* 0x000ea20000000a00 */
[----:B------:R-:W-:Y:S01]  /*0030*/  ULDC.64 UR60, c[0x0][0x208] ;  /* 0x00008200003c7ab9 */ /* 0x000fe20000000a00 */
[----:B0-----:R-:W-:Y:S01]  /*0040*/  IADD3 R1, R1, -0x1f48, RZ ;  /* 0xffffe0b801017810 */ /* 0x001fe20007ffe0ff */
[----:B------:R-:W0:Y:S01]  /*0050*/  S2R R0, SR_CTAID.X ;  /* 0x0000000000007919 */ /* 0x000e220000002500 */
[----:B------:R-:W2:Y:S04]  /*0060*/  S2R R8, SR_CTAID.Y ;  /* 0x0000000000087919 */ /* 0x000ea80000002600 */
[----:B------:R-:W3:Y:S01]  /*0070*/  LDC.64 R6, c[0x0][0x210] ;  /* 0x00008400ff067b82 */ /* 0x000ee20000000a00 */
[----:B------:R-:W4:Y:S07]  /*0080*/  S2R R3, SR_CgaCtaId ;  /* 0x0000000000037919 */ /* 0x000f2e0000008800 */
[----:B------:R-:W5:Y:S08]  /*0090*/  LDC R31, c[0x0][0x248] ;  /* 0x00009200ff1f7b82 */ /* 0x000f700000000800 */
[----:B------:R-:W4:Y:S01]  /*00a0*/  LDC R93, c[0x0][0x248] ;  /* 0x00009200ff5d7b82 */ /* 0x000f220000000800 */
[----:B-1----:R-:W-:-:S07]  /*00b0*/  LOP3.LUT R2, R66, 0x7f, RZ, 0xc0, !PT ;  /* 0x0000007f42027812 */ /* 0x002fce00078ec0ff */
[----:B------:R-:W1:Y:S01]  /*00c0*/  LDC R97, c[0x0][0x248] ;  /* 0x00009200ff617b82 */ /* 0x000e620000000800 */
[----:B0-----:R-:W-:Y:S01]  /*00d0*/  LEA R2, R0, R2, 0x7 ;  /* 0x0000000200027211 */ /* 0x001fe200078e38ff */
[----:B--2---:R-:W-:-:S06]  /*00e0*/  IMAD R0, R8, R4, RZ ;  /* 0x0000000408007224 */ /* 0x004fcc00078e02ff */
[----:B------:R-:W0:Y:S01]  /*00f0*/  LDC R95, c[0x0][0x248] ;  /* 0x00009200ff5f7b82 */ /* 0x000e220000000800 */
[----:B------:R-:W-:Y:S02]  /*0100*/  IMAD R2, R2, R5, RZ ;  /* 0x0000000502027224 */ /* 0x000fe400078e02ff */
[----:B-----5:R-:W-:Y:S01]  /*0110*/  IMAD R47, R31, 0x90, RZ ;  /* 0x000000901f2f7824 */ /* 0x020fe200078e02ff */
[C---:B------:R-:W-:Y:S01]  /*0120*/  SHF.L.U32 R123, R0.reuse, 0x1, RZ ;  /* 0x00000001007b7819 */ /* 0x040fe200000006ff */
[----:B------:R-:W-:Y:S01]  /*0130*/  IMAD.HI R0, R0, 0x2, RZ ;  /* 0x0000000200007827 */ /* 0x000fe200078e02ff */
[C---:B------:R-:W-:Y:S02]  /*0140*/  SHF.L.U32 R122, R2.reuse, 0x1, RZ ;  /* 0x00000001027a7819 */ /* 0x040fe400000006ff */
[----:B------:R-:W2:Y:S01]  /*0150*/  LDC R50, c[0x0][0x248] ;  /* 0x00009200ff327b82 */ /* 0x000ea20000000800 */
[----:B------:R-:W-:Y:S01]  /*0160*/  IMAD.HI R2, R2, 0x2, RZ ;  /* 0x0000000202027827 */ /* 0x000fe200078e02ff */
[----:B---3--:R-:W-:-:S03]  /*0170*/  IADD3 R122, P0, P1, R122, R6, R123 ;  /* 0x000000067a7a7210 */ /* 0x008fc6000791e07b */
[C---:B------:R-:W-:Y:S01]  /*0180*/  IMAD R41, R31.reuse, 0x48, RZ ;  /* 0x000000481f297824 */ /* 0x040fe200078e02ff */
[----:B------:R-:W-:Y:S01]  /*0190*/  IADD3.X R123, R2, R7, R0, P0, P1 ;  /* 0x00000007027b7210 */ /* 0x000fe200007e2400 */
[----:B------:R-:W-:Y:S01]  /*01a0*/  IMAD R9, R31, 0x50, RZ ;  /* 0x000000501f097824 */ /* 0x000fe200078e02ff */
[-C--:B------:R-:W-:Y:S01]  /*01b0*/  IADD3 R4, P0, R47, R122.reuse, RZ ;  /* 0x0000007a2f047210 */ /* 0x080fe20007f1e0ff */
[C---:B------:R-:W-:Y:S01]  /*01c0*/  IMAD R17, R31.reuse, 0xa0, RZ ;  /* 0x000000a01f117824 */ /* 0x040fe200078e02ff */
[----:B------:R-:W-:Y:S01]  /*01d0*/  MOV R0, 0x400 ;  /* 0x0000040000007802 */ /* 0x000fe20000000f00 */
[----:B------:R-:W-:Y:S01]  /*01e0*/  IMAD R23, R31, 0x28, RZ ;  /* 0x000000281f177824 */ /* 0x000fe200078e02ff */
[-C--:B------:R-:W-:Y:S01]  /*01f0*/  LEA.HI.X.SX32 R5, R41, R123.reuse, 0x1, P0 ;  /* 0x0000007b29057211 */ /* 0x080fe200000f0eff */
[----:B------:R-:W-:Y:S01]  /*0200*/  IMAD R7, R31, 0x30, RZ ;  /* 0x000000301f077824 */ /* 0x000fe200078e02ff */
[-C--:B------:R-:W-:Y:S01]  /*0210*/  IADD3 R2, P0, R9, R122.reuse, RZ ;  /* 0x0000007a09027210 */ /* 0x080fe20007f1e0ff */
[----:B------:R-:W-:Y:S01]  /*0220*/  IMAD R71, R31, 0x18, RZ ;  /* 0x000000181f477824 */ /* 0x000fe200078e02ff */
[----:B------:R-:W-:Y:S01]  /*0230*/  IADD3 R58, P1, R17, R122, RZ ;  /* 0x0000007a113a7210 */ /* 0x000fe20007f3e0ff */
[----:B------:R-:W-:Y:S01]  /*0240*/  IMAD R18, R31, 0xb0, RZ ;  /* 0x000000b01f127824 */ /* 0x000fe200078e02ff */
[----:B----4-:R-:W-:Y:S01]  /*0250*/  LEA R60, R3, R0, 0x18 ;  /* 0x00000000033c7211 */ /* 0x010fe200078ec0ff */
[----:B------:R3:W4:Y:S01]  /*0260*/  LDG.E.U16 R19, desc[UR60][R4.64] ;  /* 0x0000003c04137981 */ /* 0x000722000c1e1500 */
[-C--:B------:R-:W-:Y:S01]  /*0270*/  LEA.HI.X.SX32 R3, R23, R123.reuse, 0x1, P0 ;  /* 0x0000007b17037211 */ /* 0x080fe200000f0eff */
[----:B------:R-:W5:Y:S01]  /*0280*/  LDC R197, c[0x0][0x248] ;  /* 0x00009200ffc57b82 */ /* 0x000f620000000800 */
[-C--:B------:R-:W-:Y:S01]  /*0290*/  LEA.HI.X.SX32 R59, R9, R123.reuse, 0x1, P1 ;  /* 0x0000007b093b7211 */ /* 0x080fe200008f0eff */
[----:B------:R-:W-:Y:S01]  /*02a0*/  IMAD R9, R31, 0x60, RZ ;  /* 0x000000601f097824 */ /* 0x000fe200078e02ff */
[-C--:B------:R-:W-:Y:S01]  /*02b0*/  IADD3 R68, P0, R7, R122.reuse, RZ ;  /* 0x0000007a07447210 */ /* 0x080fe20007f1e0ff */
[C---:B------:R-:W-:Y:S01]  /*02c0*/  IMAD R49, R31.reuse, 0x58, RZ ;  /* 0x000000581f317824 */ /* 0x040fe200078e02ff */
[-C--:B------:R-:W-:Y:S01]  /*02d0*/  IADD3 R24, P2, R18, R122.reuse, RZ ;  /* 0x0000007a12187210 */ /* 0x080fe20007f5e0ff */
[----:B------:R-:W-:Y:S01]  /*02e0*/  IMAD R10, R31, 0xc0, RZ ;  /* 0x000000c01f0a7824 */ /* 0x000fe200078e02ff */
[-C--:B------:R-:W-:Y:S01]  /*02f0*/  LEA.HI.X.SX32 R69, R71, R123.reuse, 0x1, P0 ;  /* 0x0000007b47457211 */ /* 0x080fe200000f0eff */
[----:B------:R-:W-:Y:S01]  /*0300*/  IMAD R15, R31, 0x70, RZ ;  /* 0x000000701f0f7824 */ /* 0x000fe200078e02ff */
[-C--:B---3--:R-:W-:Y:S01]  /*0310*/  IADD3 R4, P0, R9, R122.reuse, RZ ;  /* 0x0000007a09047210 */ /* 0x088fe20007f1e0ff */
[----:B------:R3:W4:Y:S01]  /*0320*/  LDG.E.U16 R63, desc[UR60][R2.64] ;  /* 0x0000003c023f7981 */ /* 0x000722000c1e1500 */
[----:B------:R-:W-:Y:S01]  /*0330*/  IMAD R61, R31, 0x38, RZ ;  /* 0x000000381f3d7824 */ /* 0x000fe200078e02ff */
[-C--:B------:R-:W-:Y:S01]  /*0340*/  LEA.HI.X.SX32 R25, R49, R123.reuse, 0x1, P2 ;  /* 0x0000007b31197211 */ /* 0x080fe200010f0eff */
[----:B------:R-:W-:Y:S01]  /*0350*/  IMAD R72, R31, 0xe0, RZ ;  /* 0x000000e01f487824 */ /* 0x000fe200078e02ff */
[-C--:B------:R-:W-:Y:S01]  /*0360*/  LEA.HI.X.SX32 R5, R7, R123.reuse, 0x1, P0 ;  /* 0x0000007b07057211 */ /* 0x080fe200000f0eff */
[----:B------:R-:W-:Y:S01]  /*0370*/  IMAD R67, R31, 0xd0, RZ ;  /* 0x000000d01f437824 */ /* 0x000fe200078e02ff */
[-C--:B------:R-:W-:Y:S01]  /*0380*/  IADD3 R6, P1, R10, R122.reuse, RZ ;  /* 0x0000007a0a067210 */ /* 0x080fe20007f3e0ff */
[----:B------:R1:W4:Y:S01]  /*0390*/  LDG.E.U16 R24, desc[UR60][R24.64] ;  /* 0x0000003c18187981 */ /* 0x000322000c1e1500 */
[----:B------:R-:W5:Y:S01]  /*03a0*/  LDC R198, c[0x0][0x248] ;  /* 0x00009200ffc67b82 */ /* 0x000f620000000800 */
[-C--:B---3--:R-:W-:Y:S01]  /*03b0*/  IADD3 R2, P0, R15, R122.reuse, RZ ;  /* 0x0000007a0f027210 */ /* 0x088fe20007f1e0ff */
[----:B------:R-:W-:Y:S01]  /*03c0*/  IMAD R33, R31, 0x22, RZ ;  /* 0x000000221f217824 */ /* 0x000fe200078e02ff */
[-C--:B------:R-:W-:Y:S01]  /*03d0*/  LEA.HI.X.SX32 R7, R9, R123.reuse, 0x1, P1 ;  /* 0x0000007b09077211 */ /* 0x080fe200008f0eff */
[----:B------:R-:W-:Y:S01]  /*03e0*/  IMAD R57, R31, 0x68, RZ ;  /* 0x000000681f397824 */ /* 0x000fe200078e02ff */
[-C--:B------:R-:W-:Y:S01]  /*03f0*/  LEA.HI.X.SX32 R3, R61, R123.reuse, 0x1, P0 ;  /* 0x0000007b3d037211 */ /* 0x080fe200000f0eff */
[C---:B------:R-:W-:Y:S01]  /*0400*/  IMAD R62, R31.reuse, 0xf0, RZ ;  /* 0x000000f01f3e7824 */ /* 0x040fe200078e02ff */
[-C--:B------:R-:W-:Y:S01]  /*0410*/  IADD3 R8, P1, R72, R122.reuse, RZ ;  /* 0x0000007a48087210 */ /* 0x080fe20007f3e0ff */
[----:B-1----:R-:W-:Y:S01]  /*0420*/  IMAD R25, R31, 0x12, RZ ;  /* 0x000000121f197824 */ /* 0x002fe200078e02ff */
[-C--:B------:R-:W-:Y:S01]  /*0430*/  IADD3 R20, P2, R67, R122.reuse, RZ ;  /* 0x0000007a43147210 */ /* 0x080fe20007f5e0ff */
[----:B------:R1:W3:Y:S01]  /*0440*/  LDG.E.U16 R45, desc[UR60][R2.64] ;  /* 0x0000003c022d7981 */ /* 0x0002e2000c1e1500 */
[----:B------:R-:W-:Y:S01]  /*0450*/  LEA.HI.X.SX32 R9, R15, R123, 0x1, P1 ;  /* 0x0000007b0f097211 */ /* 0x000fe200008f0eff */
[C---:B------:R-:W-:Y:S01]  /*0460*/  IMAD R37, R31.reuse, 0x32, RZ ;  /* 0x000000321f257824 */ /* 0x040fe200078e02ff */
[----:B------:R-:W-:Y:S01]  /*0470*/  LEA R13, R31, R31, 0x3 ;  /* 0x0000001f1f0d7211 */ /* 0x000fe200078e18ff */
[----:B------:R0:W3:Y:S01]  /*0480*/  LDG.E.U16 R58, desc[UR60][R58.64] ;  /* 0x0000003c3a3a7981 */ /* 0x0000e2000c1e1500 */
[----:B------:R-:W-:Y:S01]  /*0490*/  IADD3 R88, P0, R25, R122, RZ ;  /* 0x0000007a19587210 */ /* 0x000fe20007f1e0ff */
[----:B------:R-:W-:Y:S01]  /*04a0*/  IMAD R51, R31, 0x42, RZ ;  /* 0x000000421f337824 */ /* 0x000fe200078e02ff */
[----:B------:R-:W-:Y:S01]  /*04b0*/  LEA.HI.X.SX32 R21, R57, R123, 0x1, P2 ;  /* 0x0000007b39157211 */ /* 0x000fe200010f0eff */
[----:B------:R-:W3:Y:S01]  /*04c0*/  LDG.E.U16 R68, desc[UR60][R68.64] ;  /* 0x0000003c44447981 */ /* 0x000ee2000c1e1500 */
[----:B------:R-:W5:Y:S01]  /*04d0*/  LDC R209, c[0x0][0x248] ;  /* 0x00009200ffd17b82 */ /* 0x000f620000000800 */
[----:B-1----:R-:W-:-:S02]  /*04e0*/  LEA R3, R31, R31, 0x4 ;  /* 0x0000001f1f037211 */ /* 0x002fc400078e20ff */
[-C--:B------:R-:W-:Y:S01]  /*04f0*/  IADD3 R2, P1, R33, R122.reuse, RZ ;  /* 0x0000007a21027210 */ /* 0x080fe20007f3e0ff */
[----:B------:R1:W4:Y:S01]  /*0500*/  LDG.E.U16 R11, desc[UR60][R6.64] ;  /* 0x0000003c060b7981 */ /* 0x000322000c1e1500 */
[----:B0-----:R-:W-:Y:S01]  /*0510*/  IMAD R59, R31, 0x78, RZ ;  /* 0x000000781f3b7824 */ /* 0x001fe200078e02ff */
[-C--:B------:R-:W-:Y:S01]  /*0520*/  LEA.HI.X.SX32 R89, R13, R123.reuse, 0x1, P0 ;  /* 0x0000007b0d597211 */ /* 0x080fe200000f0eff */
[----:B------:R-:W-:Y:S01]  /*0530*/  IMAD R53, R31, 0x52, RZ ;  /* 0x000000521f357824 */ /* 0x000fe200078e02ff */
[----:B------:R-:W-:Y:S01]  /*0540*/  LEA.HI.X.SX32 R3, R3, R123, 0x1, P1 ;  /* 0x0000007b03037211 */ /* 0x000fe200008f0eff */
[----:B------:R0:W3:Y:S01]  /*0550*/  LDG.E.U16 R69, desc[UR60][R4.64] ;  /* 0x0000003c04457981 */ /* 0x0000e2000c1e1500 */
[C---:B------:R-:W-:Y:S01]  /*0560*/  IMAD R55, R31.reuse, 0x62, RZ ;  /* 0x000000621f377824 */ /* 0x040fe200078e02ff */
[----:B------:R-:W5:Y:S01]  /*0570*/  LDC R211, c[0x0][0x248] ;  /* 0x00009200ffd37b82 */ /* 0x000f620000000800 */
[C---:B------:R-:W-:Y:S01]  /*0580*/  IMAD R15, R31.reuse, 0x29, RZ ;  /* 0x000000291f0f7824 */ /* 0x040fe200078e02ff */
[----:B------:R2:W3:Y:S01]  /*0590*/  LDG.E.U16 R65, desc[UR60][R8.64] ;  /* 0x0000003c08417981 */ /* 0x0004e2000c1e1500 */
[----:B-1----:R-:W-:Y:S01]  /*05a0*/  IMAD R7, R31, 0x19, RZ ;  /* 0x000000191f077824 */ /* 0x002fe200078e02ff */
[----:B------:R-:W-:-:S02]  /*05b0*/  IADD3 R6, P0, R37, R122, RZ ;  /* 0x0000007a25067210 */ /* 0x000fc40007f1e0ff */
[----:B------:R1:W3:Y:S01]  /*05c0*/  LDG.E.U16 R87, desc[UR60][R2.64] ;  /* 0x0000003c02577981 */ /* 0x0002e2000c1e1500 */
[-C--:B0-----:R-:W-:Y:S01]  /*05d0*/  IADD3 R4, P2, R62, R122.reuse, RZ ;  /* 0x0000007a3e047210 */ /* 0x081fe20007f5e0ff */
[----:B------:R-:W0:Y:S01]  /*05e0*/  LDC R210, c[0x0][0x248] ;  /* 0x00009200ffd27b82 */ /* 0x000e220000000800 */
[----:B------:R-:W-:Y:S01]  /*05f0*/  LEA R13, R31, R31, 0x5 ;  /* 0x0000001f1f0d7211 */ /* 0x000fe200078e28ff */
[----:B------:R1:W3:Y:S01]  /*0600*/  LDG.E.U16 R20, desc[UR60][R20.64] ;  /* 0x0000003c14147981 */ /* 0x0002e2000c1e1500 */
[-C--:B------:R-:W-:Y:S02]  /*0610*/  LEA.HI.X.SX32 R5, R59, R123.reuse, 0x1, P2 ;  /* 0x0000007b3b057211 */ /* 0x080fe400010f0eff */
[-C--:B--2---:R-:W-:Y:S01]  /*0620*/  IADD3 R8, P1, R51, R122.reuse, RZ ;  /* 0x0000007a33087210 */ /* 0x084fe20007f3e0ff */
[----:B------:R-:W-:Y:S01]  /*0630*/  IMAD R186, R31, 0xa2, RZ ;  /* 0x000000a21fba7824 */ /* 0x000fe200078e02ff */
[-C--:B------:R-:W-:Y:S01]  /*0640*/  IADD3 R12, P2, R53, R122.reuse, RZ ;  /* 0x0000007a350c7210 */ /* 0x080fe20007f5e0ff */
[----:B-1----:R-:W-:Y:S01]  /*0650*/  IMAD R3, R31, 0x31, RZ ;  /* 0x000000311f037824 */ /* 0x002fe200078e02ff */
[-C--:B------:R-:W-:Y:S01]  /*0660*/  LEA.HI.X.SX32 R7, R7, R123.reuse, 0x1, P0 ;  /* 0x0000007b07077211 */ /* 0x080fe200000f0eff */
[----:B------:R1:W2:Y:S01]  /*0670*/  LDG.E.U16 R133, desc[UR60][R4.64] ;  /* 0x0000003c04857981 */ /* 0x0002a2000c1e1500 */
[----:B------:R-:W-:Y:S01]  /*0680*/  IADD3 R14, P0, R55, R122, RZ ;  /* 0x0000007a370e7210 */ /* 0x000fe20007f1e0ff */
[----:B------:R-:W0:Y:S01]  /*0690*/  LDC R208, c[0x0][0x248] ;  /* 0x00009200ffd07b82 */ /* 0x000e220000000800 */
[-C--:B------:R-:W-:Y:S01]  /*06a0*/  LEA.HI.X.SX32 R9, R13, R123.reuse, 0x1, P1 ;  /* 0x0000007b0d097211 */ /* 0x080fe200008f0eff */
[----:B------:R1:W2:Y:S01]  /*06b0*/  LDG.E.U16 R86, desc[UR60][R6.64] ;  /* 0x0000003c06567981 */ /* 0x0002a2000c1e1500 */
[----:B------:R-:W-:-:S02]  /*06c0*/  LEA.HI.X.SX32 R13, R15, R123, 0x1, P2 ;  /* 0x0000007b0f0d7211 */ /* 0x000fc400010f0eff */
[----:B------:R-:W-:Y:S01]  /*06d0*/  LEA.HI.X.SX32 R15, R3, R123, 0x1, P0 ;  /* 0x0000007b030f7211 */ /* 0x000fe200000f0eff */
[C---:B------:R-:W-:Y:S01]  /*06e0*/  IMAD R3, R31.reuse, 0x72, RZ ;  /* 0x000000721f037824 */ /* 0x040fe200078e02ff */
[----:B------:R1:W2:Y:S01]  /*06f0*/  LDG.E.U16 R85, desc[UR60][R8.64] ;  /* 0x0000003c08557981 */ /* 0x0002a2000c1e1500 */
[C---:B------:R-:W-:Y:S01]  /*0700*/  IMAD R21, R31.reuse, 0x39, RZ ;  /* 0x000000391f157824 */ /* 0x040fe200078e02ff */
[----:B------:R-:W0:Y:S01]  /*0710*/  LDC R206, c[0x0][0x248] ;  /* 0x00009200ffce7b82 */ /* 0x000e220000000800 */
[----:B-1----:R-:W-:Y:S01]  /*0720*/  IMAD R5, R31, 0x82, RZ ;  /* 0x000000821f057824 */ /* 0x002fe200078e02ff */
[----:B------:R1:W2:Y:S01]  /*0730*/  LDG.E.U16 R83, desc[UR60][R14.64] ;  /* 0x0000003c0e537981 */ /* 0x0002a2000c1e1500 */
[-C--:B------:R-:W-:Y:S01]  /*0740*/  IADD3 R6, P0, R3, R122.reuse, RZ ;  /* 0x0000007a03067210 */ /* 0x080fe20007f1e0ff */
[C---:B------:R-:W-:Y:S01]  /*0750*/  IMAD R184, R31.reuse, 0x92, RZ ;  /* 0x000000921fb87824 */ /* 0x040fe200078e02ff */
[C---:B------:R-:W-:Y:S01]  /*0760*/  LEA R27, R31.reuse, R31, 0x6 ;  /* 0x0000001f1f1b7211 */ /* 0x040fe200078e30ff */
[----:B------:R-:W-:Y:S01]  /*0770*/  IMAD R188, R31, 0xb2, RZ ;  /* 0x000000b21fbc7824 */ /* 0x000fe200078e02ff */
[-C--:B------:R-:W-:Y:S01]  /*0780*/  LEA.HI.X.SX32 R7, R21, R123.reuse, 0x1, P0 ;  /* 0x0000007b15077211 */ /* 0x080fe200000f0eff */
[----:B------:R5:W2:Y:S01]  /*0790*/  LDG.E.U16 R84, desc[UR60][R12.64] ;  /* 0x0000003c0c547981 */ /* 0x000aa2000c1e1500 */
[-C--:B------:R-:W-:Y:S01]  /*07a0*/  IADD3 R8, P1, R5, R122.reuse, RZ ;  /* 0x0000007a05087210 */ /* 0x080fe20007f3e0ff */
[----:B------:R-:W0:Y:S01]  /*07b0*/  LDC R207, c[0x0][0x248] ;  /* 0x00009200ffcf7b82 */ /* 0x000e220000000800 */
[C---:B-1----:R-:W-:Y:S01]  /*07c0*/  IMAD R15, R31.reuse, 0x51, RZ ;  /* 0x000000511f0f7824 */ /* 0x042fe200078e02ff */
[----:B------:R-:W-:Y:S01]  /*07d0*/  IADD3 R14, P0, R186, R122, RZ ;  /* 0x0000007aba0e7210 */ /* 0x000fe20007f1e0ff */
[----:B------:R-:W-:Y:S01]  /*07e0*/  IMAD R29, R31, 0x49, RZ ;  /* 0x000000491f1d7824 */ /* 0x000fe200078e02ff */
[-C--:B------:R-:W-:Y:S01]  /*07f0*/  LEA.HI.X.SX32 R9, R27, R123.reuse, 0x1, P1 ;  /* 0x0000007b1b097211 */ /* 0x080fe200008f0eff */
[----:B------:R1:W2:Y:S01]  /*0800*/  LDG.E.U16 R82, desc[UR60][R6.64] ;  /* 0x0000003c06527981 */ /* 0x0002a2000c1e1500 */
[----:B------:R-:W-:-:S02]  /*0810*/  LEA.HI.X.SX32 R15, R15, R123, 0x1, P0 ;  /* 0x0000007b0f0f7211 */ /* 0x000fc400000f0eff */
[----:B------:R-:W0:Y:S01]  /*0820*/  LDC R205, c[0x0][0x248] ;  /* 0x00009200ffcd7b82 */ /* 0x000e220000000800 */
[-C--:B-----5:R-:W-:Y:S01]  /*0830*/  IADD3 R12, P2, R184, R122.reuse, RZ ;  /* 0x0000007ab80c7210 */ /* 0x0a0fe20007f5e0ff */
[C---:B------:R-:W-:Y:S01]  /*0840*/  IMAD R21, R31.reuse, 0x59, RZ ;  /* 0x000000591f157824 */ /* 0x040fe200078e02ff */
[----:B------:R5:W2:Y:S01]  /*0850*/  LDG.E.U16 R81, desc[UR60][R8.64] ;  /* 0x0000003c08517981 */ /* 0x000aa2000c1e1500 */
[----:B------:R-:W-:Y:S01]  /*0860*/  IMAD R190, R31, 0xc2, RZ ;  /* 0x000000c21fbe7824 */ /* 0x000fe200078e02ff */
[-C--:B------:R-:W-:Y:S01]  /*0870*/  LEA.HI.X.SX32 R13, R29, R123.reuse, 0x1, P2 ;  /* 0x0000007b1d0d7211 */ /* 0x080fe200010f0eff */
[C---:B------:R-:W-:Y:S01]  /*0880*/  IMAD R194, R31.reuse, 0xe2, RZ ;  /* 0x000000e21fc27824 */ /* 0x040fe200078e02ff */
[----:B------:R5:W2:Y:S01]  /*0890*/  LDG.E.U16 R79, desc[UR60][R14.64] ;  /* 0x0000003c0e4f7981 */ /* 0x000aa2000c1e1500 */
[-C--:B-1----:R-:W-:Y:S01]  /*08a0*/  IADD3 R6, P0, R188, R122.reuse, RZ ;  /* 0x0000007abc067210 */ /* 0x082fe20007f1e0ff */
[C---:B------:R-:W-:Y:S01]  /*08b0*/  IMAD R192, R31.reuse, 0xd2, RZ ;  /* 0x000000d21fc07824 */ /* 0x040fe200078e02ff */
[----:B------:R-:W1:Y:S01]  /*08c0*/  LDC R204, c[0x0][0x248] ;  /* 0x00009200ffcc7b82 */ /* 0x000e620000000800 */
[----:B------:R-:W-:Y:S01]  /*08d0*/  IMAD R27, R31, 0x61, RZ ;  /* 0x000000611f1b7824 */ /* 0x000fe200078e02ff */
[-C--:B------:R-:W-:Y:S01]  /*08e0*/  LEA.HI.X.SX32 R7, R21, R123.reuse, 0x1, P0 ;  /* 0x0000007b15077211 */ /* 0x080fe200000f0eff */
[C---:B------:R-:W-:Y:S01]  /*08f0*/  IMAD R196, R31.reuse, 0xf2, RZ ;  /* 0x000000f21fc47824 */ /* 0x040fe200078e02ff */
[-C--:B-----5:R-:W-:Y:S01]  /*0900*/  IADD3 R8, P1, R190, R122.reuse, RZ ;  /* 0x0000007abe087210 */ /* 0x0a0fe20007f3e0ff */
[----:B------:R5:W2:Y:S01]  /*0910*/  LDG.E.U16 R80, desc[UR60][R12.64] ;  /* 0x0000003c0c507981 */ /* 0x000aa2000c1e1500 */
[C---:B------:R-:W-:Y:S01]  /*0920*/  IMAD R15, R31.reuse, 0x71, RZ ;  /* 0x000000711f0f7824 */ /* 0x040fe200078e02ff */
[-C--:B------:R-:W-:Y:S01]  /*0930*/  IADD3 R14, P0, R194, R122.reuse, RZ ;  /* 0x0000007ac20e7210 */ /* 0x080fe20007f1e0ff */
[----:B------:R-:W-:Y:S01]  /*0940*/  IMAD R29, R31, 0x69, RZ ;  /* 0x000000691f1d7824 */ /* 0x000fe200078e02ff */
[-C--:B------:R-:W-:Y:S01]  /*0950*/  LEA.HI.X.SX32 R9, R27, R123.reuse, 0x1, P1 ;  /* 0x0000007b1b097211 */ /* 0x080fe200008f0eff */
[----:B------:R-:W-:Y:S01]  /*0960*/  IMAD R27, R31, 0x79, RZ ;  /* 0x000000791f1b7824 */ /* 0x000fe200078e02ff */
[-C--:B------:R-:W-:Y:S01]  /*0970*/  LEA.HI.X.SX32 R15, R15, R123.reuse, 0x1, P0 ;  /* 0x0000007b0f0f7211 */ /* 0x080fe200000f0eff */
[C---:B------:R-:W-:Y:S01]  /*0980*/  IMAD R21, R31.reuse, 0xa, RZ ;  /* 0x0000000a1f157824 */ /* 0x040fe200078e02ff */
[----:B------:R5:W2:Y:S02]  /*0990*/  LDG.E.U16 R78, desc[UR60][R6.64] ;  /* 0x0000003c064e7981 */ /* 0x000aa4000c1e1500 */
[-C--:B-----5:R-:W-:Y:S01]  /*09a0*/  IADD3 R12, P2, R192, R122.reuse, RZ ;  /* 0x0000007ac00c7210 */ /* 0x0a0fe20007f5e0ff */
[----:B------:R-:W5:Y:S01]  /*09b0*/  LDC R213, c[0x0][0x248] ;  /* 0x00009200ffd57b82 */ /* 0x000f620000000800 */
[----:B------:R-:W-:Y:S01]  /*09c0*/  IADD3 R26, P0, R196, R122, RZ ;  /* 0x0000007ac41a7210 */ /* 0x000fe20007f1e0ff */
[----:B------:R-:W-:Y:S01]  /*09d0*/  IMAD R150, R31, 0x102, RZ ;  /* 0x000001021f967824 */ /* 0x000fe200078e02ff */
[-C--:B------:R-:W-:Y:S01]  /*09e0*/  LEA.HI.X.SX32 R13, R29, R123.reuse, 0x1, P2 ;  /* 0x0000007b1d0d7211 */ /* 0x080fe200010f0eff */
[----:B------:R-:W2:Y:S01]  /*09f0*/  LDG.E.U16 R77, desc[UR60][R8.64] ;  /* 0x0000003c084d7981 */ /* 0x000ea2000c1e1500 */
[----:B------:R-:W-:-:S02]  /*0a00*/  LEA.HI.X.SX32 R27, R27, R123, 0x1, P0 ;  /* 0x0000007b1b1b7211 */ /* 0x000fc400000f0eff */
[-C--:B------:R-:W-:Y:S01]  /*0a10*/  LEA R7, R31, R31.reuse, 0x2 ;  /* 0x0000001f1f077211 */ /* 0x080fe200078e10ff */
[----:B------:R0:W2:Y:S01]  /*0a20*/  LDG.E.U16 R76, desc[UR60][R12.64] ;  /* 0x0000003c0c4c7981 */ /* 0x0000a2000c1e1500 */
[-C--:B------:R-:W-:Y:S01]  /*0a30*/  IADD3 R6, P0, R21, R122.reuse, RZ ;  /* 0x0000007a15067210 */ /* 0x080fe20007f1e0ff */
[----:B------:R-:W4:Y:S01]  /*0a40*/  LDC R203, c[0x0][0x248] ;  /* 0x00009200ffcb7b82 */ /* 0x000f220000000800 */
[C---:B------:R-:W-:Y:S01]  /*0a50*/  LEA R29, R31.reuse, R31, 0x7 ;  /* 0x0000001f1f1d7211 */ /* 0x040fe200078e38ff */
[----:B------:R-:W-:Y:S01]  /*0a60*/  IMAD R35, R31, 0x24, RZ ;  /* 0x000000241f237824 */ /* 0x000fe200078e02ff */
[----:B------:R-:W-:Y:S01]  /*0a70*/  IADD3 R28, P1, R150, R122, RZ ;  /* 0x0000007a961c7210 */ /* 0x000fe20007f3e0ff */
[----:B------:R1:W2:Y:S01]  /*0a80*/  LDG.E.U16 R75, desc[UR60][R14.64] ;  /* 0x0000003c0e4b7981 */ /* 0x0002a2000c1e1500 */
[-C--:B------:R-:W-:Y:S01]  /*0a90*/  LEA.HI.X.SX32 R7, R7, R123.reuse, 0x1, P0 ;  /* 0x0000007b07077211 */ /* 0x080fe200000f0eff */
[----:B0-----:R-:W-:Y:S01]  /*0aa0*/  IMAD R13, R31, 0x14, RZ ;  /* 0x000000141f0d7824 */ /* 0x001fe200078e02ff */
[----:B------:R-:W-:-:S03]  /*0ab0*/  LEA.HI.X.SX32 R29, R29, R123, 0x1, P1 ;  /* 0x0000007b1d1d7211 */ /* 0x000fc600008f0eff */
[----:B------:R-:W5:Y:S01]  /*0ac0*/  LDG.E.U16 R4, desc[UR60][R6.64] ;  /* 0x0000003c06047981 */ /* 0x000f62000c1e1500 */
[-C--:B------:R-:W-:Y:S01]  /*0ad0*/  IADD3 R22, P2, R23, R122.reuse, RZ ;  /* 0x0000007a17167210 */ /* 0x080fe20007f5e0ff */
[----:B------:R-:W0:Y:S01]  /*0ae0*/  LDC R99, c[0x0][0x248] ;  /* 0x00009200ff637b82 */ /* 0x000e220000000800 */
[CC--:B------:R-:W-:Y:S01]  /*0af0*/  IADD3 R8, P1, R13.reuse, R122.reuse, RZ ;  /* 0x0000007a0d087210 */ /* 0x0c0fe20007f3e0ff */
[----:B------:R1:W2:Y:S01]  /*0b00*/  LDG.E.U16 R74, desc[UR60][R26.64] ;  /* 0x0000003c1a4a7981 */ /* 0x0002a2000c1e1500 */
[-C--:B------:R-:W-:Y:S02]  /*0b10*/  LEA.HI.X.SX32 R23, R13, R123.reuse, 0x1, P2 ;  /* 0x0000007b0d177211 */ /* 0x080fe400010f0eff */
[-C--:B------:R-:W-:Y:S01]  /*0b20*/  LEA.HI.X.SX32 R9, R21, R123.reuse, 0x1, P1 ;  /* 0x0000007b15097211 */ /* 0x080fe200008f0eff */
[----:B------:R-:W-:Y:S01]  /*0b30*/  IMAD R21, R31, 0x1a, RZ ;  /* 0x0000001a1f157824 */ /* 0x000fe200078e02ff */
[-C--:B-1----:R-:W-:Y:S01]  /*0b40*/  IADD3 R14, P0, R35, R122.reuse, RZ ;  /* 0x0000007a230e7210 */ /* 0x082fe20007f1e0ff */
[----:B------:R-:W4:Y:S01]  /*0b50*/  LDG.E.U16 R0, desc[UR60][R22.64] ;  /* 0x0000003c16007981 */ /* 0x000f22000c1e1500 */
[----:B------:R-:W-:Y:S01]  /*0b60*/  IMAD R13, R31, 0xd, RZ ;  /* 0x0000000d1f0d7824 */ /* 0x000fe200078e02ff */
[----:B------:R-:W1:Y:S01]  /*0b70*/  LDC R212, c[0x0][0x248] ;  /* 0x00009200ffd47b82 */ /* 0x000e620000000800 */
[----:B------:R-:W-:Y:S01]  /*0b80*/  LEA.HI.X.SX32 R15, R25, R123, 0x1, P0 ;  /* 0x0000007b190f7211 */ /* 0x000fe200000f0eff */
[----:B------:R0:W2:Y:S01]  /*0b90*/  LDG.E.U16 R64, desc[UR60][R28.64] ;  /* 0x0000003c1c407981 */ /* 0x0000a2000c1e1500 */
[----:B------:R-:W-:-:S02]  /*0ba0*/  IADD3 R26, P2, R41, R122, RZ ;  /* 0x0000007a291a7210 */ /* 0x000fc40007f5e0ff */
[-C--:B------:R-:W-:Y:S01]  /*0bb0*/  IADD3 R12, P0, R21, R122.reuse, RZ ;  /* 0x0000007a150c7210 */ /* 0x080fe20007f1e0ff */
[----:B------:R-:W-:Y:S01]  /*0bc0*/  IMAD R39, R31, 0x34, RZ ;  /* 0x000000341f277824 */ /* 0x000fe200078e02ff */
[-C--:B------:R-:W-:Y:S01]  /*0bd0*/  LEA.HI.X.SX32 R27, R35, R123.reuse, 0x1, P2 ;  /* 0x0000007b231b7211 */ /* 0x080fe200010f0eff */
[----:B------:R-:W-:Y:S01]  /*0be0*/  IMAD R73, R31, 0x88, RZ ;  /* 0x000000881f497824 */ /* 0x000fe200078e02ff */
[-C--:B------:R-:W-:Y:S01]  /*0bf0*/  LEA.HI.X.SX32 R13, R13, R123.reuse, 0x1, P0 ;  /* 0x0000007b0d0d7211 */ /* 0x080fe200000f0eff */
[----:B------:R0:W2:Y:S01]  /*0c00*/  LDG.E.U16 R42, desc[UR60][R14.64] ;  /* 0x0000003c0e2a7981 */ /* 0x0000a2000c1e1500 */
[----:B------:R-:W1:Y:S03]  /*0c10*/  LDC R100, c[0x0][0x248] ;  /* 0x00009200ff647b82 */ /* 0x000e660000000800 */
[----:B------:R-:W3:Y:S04]  /*0c20*/  LDG.E.U16 R30, desc[UR60][R26.64] ;  /* 0x0000003c1a1e7981 */ /* 0x000ee8000c1e1500 */
[----:B------:R0:W2:Y:S02]  /*0c30*/  LDG.E.U16 R16, desc[UR60][R12.64] ;  /* 0x0000003c0c107981 */ /* 0x0000a4000c1e1500 */
[-C--:B0-----:R-:W-:Y:S01]  /*0c40*/  IADD3 R28, P2, R57, R122.reuse, RZ ;  /* 0x0000007a391c7210 */ /* 0x081fe20007f5e0ff */
[----:B------:R-:W-:Y:S01]  /*0c50*/  IMAD R23, R31, 0x44, RZ ;  /* 0x000000441f177824 */ /* 0x000fe200078e02ff */
[CC--:B------:R-:W-:Y:S01]  /*0c60*/  IADD3 R6, P1, R39.reuse, R122.reuse, RZ ;  /* 0x0000007a27067210 */ /* 0x0c0fe20007f3e0ff */
[----:B------:R0:W2:Y:S01]  /*0c70*/  LDG.E.U16 R43, desc[UR60][R8.64] ;  /* 0x0000003c082b7981 */ /* 0x0000a2000c1e1500 */
[-C--:B------:R-:W-:Y:S01]  /*0c80*/  LEA.HI.X.SX32 R29, R39, R123.reuse, 0x1, P2 ;  /* 0x0000007b271d7211 */ /* 0x080fe200010f0eff */
[----:B------:R-:W-:Y:S01]  /*0c90*/  IMAD R22, R31, 0xa8, RZ ;  /* 0x000000a81f167824 */ /* 0x000fe200078e02ff */
[-C--:B------:R-:W-:Y:S01]  /*0ca0*/  IADD3 R14, P2, R73, R122.reuse, RZ ;  /* 0x0000007a490e7210 */ /* 0x080fe20007f5e0ff */
[----:B------:R-:W-:Y:S01]  /*0cb0*/  IMAD R25, R31, 0x54, RZ ;  /* 0x000000541f197824 */ /* 0x000fe200078e02ff */
[-C--:B------:R-:W-:Y:S01]  /*0cc0*/  LEA.HI.X.SX32 R7, R21, R123.reuse, 0x1, P1 ;  /* 0x0000007b15077211 */ /* 0x080fe200008f0eff */
[----:B------:R-:W2:Y:S01]  /*0cd0*/  LDG.E.U16 R2, desc[UR60][R28.64] ;  /* 0x0000003c1c027981 */ /* 0x000ea2000c1e1500 */
[----:B------:R-:W-:Y:S01]  /*0ce0*/  IMAD R21, R31, 0x2a, RZ ;  /* 0x0000002a1f157824 */ /* 0x000fe200078e02ff */
[-C--:B------:R-:W-:Y:S01]  /*0cf0*/  LEA.HI.X.SX32 R15, R23, R123.reuse, 0x1, P2 ;  /* 0x0000007b170f7211 */ /* 0x080fe200010f0eff */
[----:B------:R-:W-:Y:S01]  /*0d00*/  IMAD R13, R31, 0x15, RZ ;  /* 0x000000151f0d7824 */ /* 0x000fe200078e02ff */
[-C--:B0-----:R-:W-:Y:S01]  /*0d10*/  IADD3 R8, P0, R23, R122.reuse, RZ ;  /* 0x0000007a17087210 */ /* 0x081fe20007f1e0ff */
[----:B------:R0:W2:Y:S01]  /*0d20*/  LDG.E.U16 R41, desc[UR60][R6.64] ;  /* 0x0000003c06297981 */ /* 0x0000a2000c1e1500 */
[----:B------:R-:W-:Y:S01]  /*0d30*/  IMAD R91, R31, 0x108, RZ ;  /* 0x000001081f5b7824 */ /* 0x000fe200078e02ff */
[----:B------:R-:W1:Y:S01]  /*0d40*/  LDC R57, c[0x0][0x248] ;  /* 0x00009200ff397b82 */ /* 0x000e620000000800 */
[----:B------:R-:W-:Y:S01]  /*0d50*/  LEA.HI.X.SX32 R9, R33, R123, 0x1, P0 ;  /* 0x0000007b21097211 */ /* 0x000fe200000f0eff */
[----:B------:R-:W-:Y:S01]  /*0d60*/  STL [R1+0x1968], R60 ;  /* 0x0019683c01007387 */ /* 0x000fe20000100800 */
[----:B------:R-:W-:-:S03]  /*0d70*/  IADD3 R26, P2, R22, R122, RZ ;  /* 0x0000007a161a7210 */ /* 0x000fc60007f5e0ff */
[----:B------:R-:W2:Y:S01]  /*0d80*/  LDG.E.U16 R28, desc[UR60][R14.64] ;  /* 0x0000003c0e1c7981 */ /* 0x000ea2000c1e1500 */
[-C--:B0-----:R-:W-:Y:S01]  /*0d90*/  IADD3 R6, P0, R21, R122.reuse, RZ ;  /* 0x0000007a15067210 */ /* 0x081fe20007f1e0ff */
[----:B------:R-:W0:Y:S01]  /*0da0*/  LDC R102, c[0x0][0x248] ;  /* 0x00009200ff667b82 */ /* 0x000e220000000800 */
[-C--:B------:R-:W-:Y:S01]  /*0db0*/  IADD3 R12, P1, R25, R122.reuse, RZ ;  /* 0x0000007a190c7210 */ /* 0x080fe20007f3e0ff */
[----:B------:R1:W2:Y:S01]  /*0dc0*/  LDG.E.U16 R40, desc[UR60][R8.64] ;  /* 0x0000003c08287981 */ /* 0x0002a2000c1e1500 */
[-C--:B------:R-:W-:Y:S02]  /*0dd0*/  LEA.HI.X.SX32 R7, R13, R123.reuse, 0x1, P0 ;  /* 0x0000007b0d077211 */ /* 0x080fe400000f0eff */
[-C--:B------:R-:W-:Y:S01]  /*0de0*/  LEA.HI.X.SX32 R27, R25, R123.reuse, 0x1, P2 ;  /* 0x0000007b191b7211 */ /* 0x080fe200010f0eff */
[----:B------:R-:W-:Y:S01]  /*0df0*/  IMAD R25, R31, 0x64, RZ ;  /* 0x000000641f197824 */ /* 0x000fe200078e02ff */
[-C--:B------:R-:W-:Y:S01]  /*0e00*/  LEA.HI.X.SX32 R13, R21, R123.reuse, 0x1, P1 ;  /* 0x0000007b150d7211 */ /* 0x080fe200008f0eff */
[C---:B------:R-:W-:Y:S01]  /*0e10*/  IMAD R21, R31.reuse, 0xc8, RZ ;  /* 0x000000c81f157824 */ /* 0x040fe200078e02ff */
[----:B------:R5:W2:Y:S01]  /*0e20*/  LDG.E.U16 R88, desc[UR60][R88.64] ;  /* 0x0000003c58587981 */ /* 0x000aa2000c1e1500 */
[----:B------:R-:W-:Y:S01]  /*0e30*/  IMAD R23, R31, 0x3a, RZ ;  /* 0x0000003a1f177824 */ /* 0x000fe200078e02ff */
[----:B------:R-:W0:Y:S01]  /*0e40*/  LDC R101, c[0x0][0x248] ;  /* 0x00009200ff657b82 */ /* 0x000e220000000800 */
[-C--:B-1----:R-:W-:Y:S01]  /*0e50*/  IADD3 R8, P0, R25, R122.reuse, RZ ;  /* 0x0000007a19087210 */ /* 0x082fe20007f1e0ff */
[----:B------:R-:W-:Y:S01]  /*0e60*/  IMAD R29, R31, 0x74, RZ ;  /* 0x000000741f1d7824 */ /* 0x000fe200078e02ff */
[----:B------:R-:W-:Y:S01]  /*0e70*/  IADD3 R14, P2, R21, R122, RZ ;  /* 0x0000007a150e7210 */ /* 0x000fe20007f5e0ff */
[----:B------:R1:W2:Y:S01]  /*0e80*/  LDG.E.U16 R39, desc[UR60][R12.64] ;  /* 0x0000003c0c277981 */ /* 0x0002a2000c1e1500 */
[----:B------:R-:W-:-:S02]  /*0e90*/  LEA.HI.X.SX32 R9, R37, R123, 0x1, P0 ;  /* 0x0000007b25097211 */ /* 0x000fc400000f0eff */
[----:B------:R-:W-:Y:S01]  /*0ea0*/  LEA.HI.X.SX32 R15, R25, R123, 0x1, P2 ;  /* 0x0000007b190f7211 */ /* 0x000fe200010f0eff */
[C---:B------:R-:W-:Y:S01]  /*0eb0*/  IMAD R218, R31.reuse, 0xa4, RZ ;  /* 0x000000a41fda7824 */ /* 0x040fe200078e02ff */
[----:B------:R-:W2:Y:S01]  /*0ec0*/  LDG.E.U16 R52, desc[UR60][R122.64] ;  /* 0x0000003c7a347981 */ /* 0x000ea2000c1e1500 */
[----:B------:R-:W0:Y:S08]  /*0ed0*/  LDC R104, c[0x0][0x248] ;  /* 0x00009200ff687b82 */ /* 0x000e300000000800 */
        /* <DEDUP_REMOVED lines=26> */
[----:B------:R-:W0:Y:S01]  /*1080*/  LDC R176, c[0x0][0x248] ;  /* 0x00009200ffb07b82 */ /* 0x000e220000000800 */
[----:B-----5:R5:W-:Y:S01]  /*1090*/  STL [R1+0x108], R4 ;  /* 0x0001080401007387 */ /* 0x020be20000100800 */
[----:B------:R-:W-:Y:S01]  /*10a0*/  IMAD R89, R31, 0xe8, RZ ;  /* 0x000000e81f597824 */ /* 0x000fe200078e02ff */
[-C--:B-1----:R-:W-:Y:S01]  /*10b0*/  IADD3 R12, P1, R29, R122.reuse, RZ ;  /* 0x0000007a1d0c7210 */ /* 0x082fe20007f3e0ff */
[C---:B------:R-:W-:Y:S01]  /*10c0*/  IMAD R33, R31.reuse, 0x4a, RZ ;  /* 0x0000004a1f217824 */ /* 0x040fe200078e02ff */
[----:B------:R-:W2:Y:S03]  /*10d0*/  LDG.E.U16 R38, desc[UR60][R8.64] ;  /* 0x0000003c08267981 */ /* 0x000ea6000c1e1500 */
[----:B------:R-:W1:Y:S01]  /*10e0*/  LDC R156, c[0x0][0x248] ;  /* 0x00009200ff9c7b82 */ /* 0x000e620000000800 */
[----:B-----5:R5:W2:Y:S07]  /*10f0*/  LDG.E.U16 R4, desc[UR60][R6.64] ;  /* 0x0000003c06047981 */ /* 0x020aae000c1e1500 */
[----:B------:R-:W1:Y:S01]  /*1100*/  LDC R151, c[0x0][0x248] ;  /* 0x00009200ff977b82 */ /* 0x000e620000000800 */
[----:B----4-:R4:W-:Y:S01]  /*1110*/  STL [R1+0xec], R0 ;  /* 0x0000ec0001007387 */ /* 0x0109e20000100800 */
[----:B-----5:R-:W-:Y:S01]  /*1120*/  IMAD R7, R31, 0x1d, RZ ;  /* 0x0000001d1f077824 */ /* 0x020fe200078e02ff */
[----:B------:R-:W-:-:S05]  /*1130*/  IADD3 R6, P0, R23, R122, RZ ;  /* 0x0000007a17067210 */ /* 0x000fca0007f1e0ff */
[----:B------:R-:W5:Y:S01]  /*1140*/  LDC R162, c[0x0][0x248] ;  /* 0x00009200ffa27b82 */ /* 0x000f620000000800 */
[----:B----4-:R4:W5:Y:S01]  /*1150*/  LDG.E.U16 R0, desc[UR60][R26.64] ;  /* 0x0000003c1a007981 */ /* 0x010962000c1e1500 */
[----:B------:R-:W-:-:S03]  /*1160*/  LEA.HI.X.SX32 R7, R7, R123, 0x1, P0 ;  /* 0x0000007b07077211 */ /* 0x000fc600000f0eff */
[----:B---3--:R3:W-:Y:S03]  /*1170*/  STL [R1+0xcc], R30 ;  /* 0x0000cc1e01007387 */ /* 0x0087e60000100800 */
[----:B------:R-:W1:Y:S01]  /*1180*/  LDC R167, c[0x0][0x248] ;  /* 0x00009200ffa77b82 */ /* 0x000e620000000800 */
[----:B--2---:R2:W-:Y:S04]  /*1190*/  STL [R1+0xf8], R16 ;  /* 0x0000f81001007387 */ /* 0x0045e80000100800 */
[----:B---3--:R-:W3:Y:S03]  /*11a0*/  LDG.E.U16 R30, desc[UR60][R14.64] ;  /* 0x0000003c0e1e7981 */ /* 0x008ee6000c1e1500 */
[----:B------:R-:W1:Y:S01]  /*11b0*/  LDC R170, c[0x0][0x248] ;  /* 0x00009200ffaa7b82 */ /* 0x000e620000000800 */
[----:B--2---:R2:W3:Y:S01]  /*11c0*/  LDG.E.U16 R16, desc[UR60][R6.64] ;  /* 0x0000003c06107981 */ /* 0x0044e2000c1e1500 */
[----:B----4-:R-:W-:-:S04]  /*11d0*/  IADD3 R26, P2, R89, R122, RZ ;  /* 0x0000007a591a7210 */ /* 0x010fc80007f5e0ff */
[-C--:B------:R-:W-:Y:S01]  /*11e0*/  LEA.HI.X.SX32 R27, R29, R123.reuse, 0x1, P2 ;  /* 0x0000007b1d1b7211 */ /* 0x080fe200010f0eff */
[----:B------:R4:W-:Y:S01]  /*11f0*/  STL [R1+0xac], R2 ;  /* 0x0000ac0201007387 */ /* 0x0009e20000100800 */
[----:B------:R-:W-:Y:S01]  /*1200*/  IMAD R29, R31, 0x84, RZ ;  /* 0x000000841f1d7824 */ /* 0x000fe200078e02ff */
[-C--:B------:R-:W-:Y:S01]  /*1210*/  LEA.HI.X.SX32 R13, R23, R123.reuse, 0x1, P1 ;  /* 0x0000007b170d7211 */ /* 0x080fe200008f0eff */
[----:B------:R-:W1:Y:S01]  /*1220*/  LDC R163, c[0x0][0x248] ;  /* 0x00009200ffa37b82 */ /* 0x000e620000000800 */
[----:B------:R0:W-:Y:S02]  /*1230*/  STL [R1+0x90], R28 ;  /* 0x0000901c01007387 */ /* 0x0001e40000100800 */
[-C--:B------:R-:W-:Y:S02]  /*1240*/  IADD3 R8, P0, R29, R122.reuse, RZ ;  /* 0x0000007a1d087210 */ /* 0x080fe40007f1e0ff */
[----:B----4-:R-:W4:Y:S01]  /*1250*/  LDG.E.U16 R2, desc[UR60][R26.64] ;  /* 0x0000003c1a027981 */ /* 0x010f22000c1e1500 */
[----:B------:R-:W-:Y:S01]  /*1260*/  IMAD R25, R31, 0x25, RZ ;  /* 0x000000251f197824 */ /* 0x000fe200078e02ff */
[-C--:B------:R-:W-:Y:S01]  /*1270*/  LEA.HI.X.SX32 R9, R51, R123.reuse, 0x1, P0 ;  /* 0x0000007b33097211 */ /* 0x080fe200000f0eff */
[----:B------:R-:W-:Y:S01]  /*1280*/  IMAD R23, R31, 0x94, RZ ;  /* 0x000000941f177824 */ /* 0x000fe200078e02ff */
[----:B------:R2:W4:Y:S01]  /*1290*/  LDG.E.U16 R37, desc[UR60][R12.64] ;  /* 0x0000003c0c257981 */ /* 0x000522000c1e1500 */
[-C--:B0-----:R-:W-:Y:S01]  /*12a0*/  IADD3 R28, P2, R91, R122.reuse, RZ ;  /* 0x0000007a5b1c7210 */ /* 0x081fe20007f5e0ff */
[----:B------:R-:W-:Y:S01]  /*12b0*/  IMAD R224, R31, 0xc4, RZ ;  /* 0x000000c41fe07824 */ /* 0x000fe200078e02ff */
[-C--:B--2---:R-:W-:Y:S01]  /*12c0*/  IADD3 R6, P0, R33, R122.reuse, RZ ;  /* 0x0000007a21067210 */ /* 0x084fe20007f1e0ff */
[----:B------:R0:W2:Y:S01]  /*12d0*/  LDG.E.U16 R36, desc[UR60][R8.64] ;  /* 0x0000003c08247981 */ /* 0x0000a2000c1e1500 */
[----:B------:R-:W-:Y:S01]  /*12e0*/  LEA.HI.X.SX32 R29, R29, R123, 0x1, P2 ;  /* 0x0000007b1d1d7211 */ /* 0x000fe200010f0eff */
[----:B------:R-:W1:Y:S01]  /*12f0*/  LDC R51, c[0x0][0x248] ;  /* 0x00009200ff337b82 */ /* 0x000e620000000800 */
[----:B------:R-:W-:-:S02]  /*1300*/  IADD3 R14, P2, R218, R122, RZ ;  /* 0x0000007ada0e7210 */ /* 0x000fc40007f5e0ff */
[-C--:B------:R-:W-:Y:S01]  /*1310*/  LEA.HI.X.SX32 R7, R25, R123.reuse, 0x1, P0 ;  /* 0x0000007b19077211 */ /* 0x080fe200000f0eff */
[----:B------:R-:W-:Y:S01]  /*1320*/  IMAD R25, R31, 0x5a, RZ ;  /* 0x0000005a1f197824 */ /* 0x000fe200078e02ff */
[-C--:B------:R-:W-:Y:S02]  /*1330*/  IADD3 R12, P1, R23, R122.reuse, RZ ;  /* 0x0000007a170c7210 */ /* 0x080fe40007f3e0ff */
[-C--:B------:R-:W-:Y:S01]  /*1340*/  LEA.HI.X.SX32 R15, R53, R123.reuse, 0x1, P2 ;  /* 0x0000007b350f7211 */ /* 0x080fe200010f0eff */
[----:B0-----:R-:W-:Y:S01]  /*1350*/  IMAD R9, R31, 0x2d, RZ ;  /* 0x0000002d1f097824 */ /* 0x001fe200078e02ff */
[-C--:B------:R-:W-:Y:S01]  /*1360*/  LEA.HI.X.SX32 R13, R33, R123.reuse, 0x1, P1 ;  /* 0x0000007b210d7211 */ /* 0x080fe200008f0eff */
[----:B------:R-:W-:Y:S01]  /*1370*/  IMAD R221, R31, 0xb4, RZ ;  /* 0x000000b41fdd7824 */ /* 0x000fe200078e02ff */
[-C--:B------:R-:W-:Y:S01]  /*1380*/  IADD3 R8, P0, R25, R122.reuse, RZ ;  /* 0x0000007a19087210 */ /* 0x080fe20007f1e0ff */
[----:B------:R0:W2:Y:S01]  /*1390*/  LDG.E.U16 R34, desc[UR60][R14.64] ;  /* 0x0000003c0e227981 */ /* 0x0000a2000c1e1500 */
[----:B------:R-:W1:Y:S02]  /*13a0*/  LDC R53, c[0x0][0x248] ;  /* 0x00009200ff357b82 */ /* 0x000e640000000800 */
[----:B------:R-:W-:Y:S01]  /*13b0*/  LEA.HI.X.SX32 R9, R9, R123, 0x1, P0 ;  /* 0x0000007b09097211 */ /* 0x000fe200000f0eff */
[----:B------:R0:W2:Y:S05]  /*13c0*/  LDG.E.U16 R35, desc[UR60][R12.64] ;  /* 0x0000003c0c237981 */ /* 0x0000aa000c1e1500 */
[----:B------:R-:W2:Y:S01]  /*13d0*/  LDC R155, c[0x0][0x248] ;  /* 0x00009200ff9b7b82 */ /* 0x000ea20000000800 */
[----:B0-----:R-:W-:Y:S01]  /*13e0*/  IADD3 R14, P2, R224, R122, RZ ;  /* 0x0000007ae00e7210 */ /* 0x001fe20007f5e0ff */
[----:B------:R-:W-:-:S03]  /*13f0*/  IMAD R13, R31, 0x35, RZ ;  /* 0x000000351f0d7824 */ /* 0x000fc600078e02ff */
[----:B------:R-:W-:-:S03]  /*1400*/  LEA.HI.X.SX32 R15, R55, R123, 0x1, P2 ;  /* 0x0000007b370f7211 */ /* 0x000fc600010f0eff */
[----:B------:R-:W0:Y:S02]  /*1410*/  LDC R166, c[0x0][0x248] ;  /* 0x00009200ffa67b82 */ /* 0x000e240000000800 */
[----:B------:R-:W2:Y:S06]  /*1420*/  LDG.E.U16 R32, desc[UR60][R14.64] ;  /* 0x0000003c0e207981 */ /* 0x000eac000c1e1500 */
[----:B------:R-:W0:Y:S08]  /*1430*/  LDC R201, c[0x0][0x248] ;  /* 0x00009200ffc97b82 */ /* 0x000e300000000800 */
[----:B------:R-:W2:Y:S08]  /*1440*/  LDC R202, c[0x0][0x248] ;  /* 0x00009200ffca7b82 */ /* 0x000eb00000000800 */
        /* <DEDUP_REMOVED lines=23> */
[----:B------:R-:W2:Y:S01]  /*15c0*/  LDC R233, c[0x0][0x248] ;  /* 0x00009200ffe97b82 */ /* 0x000ea20000000800 */
[----:B------:R1:W-:Y:S07]  /*15d0*/  STL [R1+0xe8], R4 ;  /* 0x0000e80401007387 */ /* 0x0003ee0000100800 */
[----:B------:R-:W2:Y:S01]  /*15e0*/  LDC R239, c[0x0][0x248] ;  /* 0x00009200ffef7b82 */ /* 0x000ea20000000800 */
[----:B-1----:R1:W2:Y:S07]  /*15f0*/  LDG.E.U16 R4, desc[UR60][R28.64] ;  /* 0x0000003c1c047981 */ /* 0x0022ae000c1e1500 */
[----:B------:R-:W0:Y:S01]  /*1600*/  LDC R241, c[0x0][0x248] ;  /* 0x00009200fff17b82 */ /* 0x000e220000000800 */
[----:B-----5:R5:W-:Y:S01]  /*1610*/  STL [R1+0x78], R0 ;  /* 0x0000780001007387 */ /* 0x020be20000100800 */
[----:B-1----:R-:W-:-:S06]  /*1620*/  IMAD R29, R31, 0x6a, RZ ;  /* 0x0000006a1f1d7824 */ /* 0x002fcc00078e02ff */
[----:B------:R-:W1:Y:S01]  /*1630*/  LDC R28, c[0x0][0x248] ;  /* 0x00009200ff1c7b82 */ /* 0x000e620000000800 */
[----:B-----5:R5:W2:Y:S01]  /*1640*/  LDG.E.U16 R0, desc[UR60][R6.64] ;  /* 0x0000003c06007981 */ /* 0x020aa2000c1e1500 */
[----:B------:R-:W-:-:S04]  /*1650*/  IADD3 R12, P0, R29, R122, RZ ;  /* 0x0000007a1d0c7210 */ /* 0x000fc80007f1e0ff */
[----:B------:R-:W-:Y:S01]  /*1660*/  LEA.HI.X.SX32 R13, R13, R123, 0x1, P0 ;  /* 0x0000007b0d0d7211 */ /* 0x000fe200000f0eff */
[----:B---3--:R-:W-:Y:S04]  /*1670*/  STL [R1+0x60], R30 ;  /* 0x0000601e01007387 */ /* 0x008fe80000100800 */
[----:B------:R3:W-:Y:S04]  /*1680*/  STL [R1+0xd8], R16 ;  /* 0x0000d81001007387 */ /* 0x0007e80000100800 */
[----:B------:R4:W2:Y:S04]  /*1690*/  LDG.E.U16 R14, desc[UR60][R12.64] ;  /* 0x0000003c0c0e7981 */ /* 0x0008a8000c1e1500 */
[----:B---3--:R-:W3:Y:S01]  /*16a0*/  LDG.E.U16 R16, desc[UR60][R8.64] ;  /* 0x0000003c08107981 */ /* 0x008ee2000c1e1500 */
[----:B-----5:R-:W-:-:S03]  /*16b0*/  IADD3 R6, P1, R221, R122, RZ ;  /* 0x0000007add067210 */ /* 0x020fc60007f3e0ff */
[----:B----4-:R4:W-:Y:S01]  /*16c0*/  STL [R1+0x48], R2 ;  /* 0x0000480201007387 */ /* 0x0109e20000100800 */
[----:B------:R-:W-:Y:S01]  /*16d0*/  LEA.HI.X.SX32 R7, R25, R123, 0x1, P1 ;  /* 0x0000007b19077211 */ /* 0x000fe200008f0eff */
[----:B------:R-:W5:Y:S01]  /*16e0*/  LDC R12, c[0x0][0x248] ;  /* 0x00009200ff0c7b82 */ /* 0x000f620000000800 */
[----:B------:R-:W-:-:S03]  /*16f0*/  SHF.L.U32 R25, R31, 0x3, RZ ;  /* 0x000000031f197819 */ /* 0x000fc600000006ff */
[----:B------:R0:W3:Y:S04]  /*1700*/  LDG.E.U16 R33, desc[UR60][R6.64] ;  /* 0x0000003c06217981 */ /* 0x0000e8000c1e1500 */
[----:B----4-:R-:W4:Y:S01]  /*1710*/  LDC R2, c[0x0][0x248] ;  /* 0x00009200ff027b82 */ /* 0x010f220000000800 */
[----:B0-----:R-:W-:-:S04]  /*1720*/  LEA R6, P0, R51, R122, 0x4 ;  /* 0x0000007a33067211 */ /* 0x001fc800078020ff */
[----:B------:R-:W-:-:S03]  /*1730*/  LEA.HI.X.SX32 R7, R25, R123, 0x1, P0 ;  /* 0x0000007b19077211 */ /* 0x000fc600000f0eff */
[----:B------:R-:W0:Y:S01]  /*1740*/  LDC R25, c[0x0][0x248] ;  /* 0x00009200ff197b82 */ /* 0x000e220000000800 */
[C---:B------:R-:W-:Y:S01]  /*1750*/  IMAD R225, R31.reuse, 0xd4, RZ ;  /* 0x000000d41fe17824 */ /* 0x040fe200078e02ff */
[----:B------:R-:W-:Y:S01]  /*1760*/  SHF.L.U32 R27, R31, 0x4, RZ ;  /* 0x000000041f1b7819 */ /* 0x000fe200000006ff */
[----:B------:R1:W3:Y:S01]  /*1770*/  LDG.E.U16 R51, desc[UR60][R6.64] ;  /* 0x0000003c06337981 */ /* 0x0002e2000c1e1500 */
[-C--:B------:R-:W-:Y:S02]  /*1780*/  LEA R54, P1, R53, R122.reuse, 0x5 ;  /* 0x0000007a35367211 */ /* 0x080fe400078228ff */
[-C--:B------:R-:W-:Y:S02]  /*1790*/  IADD3 R8, P2, R225, R122.reuse, RZ ;  /* 0x0000007ae1087210 */ /* 0x080fe40007f5e0ff */
[-C--:B------:R-:W-:Y:S02]  /*17a0*/  LEA.HI.X.SX32 R55, R27, R123.reuse, 0x1, P1 ;  /* 0x0000007b1b377211 */ /* 0x080fe400008f0eff */
[----:B------:R-:W-:Y:S01]  /*17b0*/  LEA.HI.X.SX32 R9, R29, R123, 0x1, P2 ;  /* 0x0000007b1d097211 */ /* 0x000fe200010f0eff */
[----:B----4-:R-:W-:Y:S01]  /*17c0*/  IMAD R27, R2, 0x210, RZ ;  /* 0x00000210021b7824 */ /* 0x010fe200078e02ff */
[----:B------:R-:W-:Y:S01]  /*17d0*/  SHF.L.U32 R13, R31, 0x5, RZ ;  /* 0x000000051f0d7819 */ /* 0x000fe200000006ff */
[----:B------:R-:W4:Y:S01]  /*17e0*/  LDC R2, c[0x0][0x248] ;  /* 0x00009200ff027b82 */ /* 0x000f220000000800 */
[-C--:B------:R-:W-:Y:S01]  /*17f0*/  LEA R56, P2, R57, R122.reuse, 0x6 ;  /* 0x0000007a39387211 */ /* 0x080fe200078430ff */
[----:B------:R5:W3:Y:S01]  /*1800*/  LDG.E.U16 R30, desc[UR60][R8.64] ;  /* 0x0000003c081e7981 */ /* 0x000ae2000c1e1500 */
[----:B-1----:R-:W-:-:S02]  /*1810*/  LEA R6, P0, R93, R122, 0x7 ;  /* 0x0000007a5d067211 */ /* 0x002fc400078038ff */
[-C--:B------:R-:W-:Y:S01]  /*1820*/  LEA.HI.X.SX32 R57, R13, R123.reuse, 0x1, P2 ;  /* 0x0000007b0d397211 */ /* 0x080fe200010f0eff */
[----:B------:R-:W-:Y:S01]  /*1830*/  IMAD R50, R50, 0x120, RZ ;  /* 0x0000012032327824 */ /* 0x000fe200078e02ff */
[C---:B------:R-:W-:Y:S01]  /*1840*/  SHF.L.U32 R13, R31.reuse, 0x6, RZ ;  /* 0x000000061f0d7819 */ /* 0x040fe200000006ff */
[C---:B------:R-:W-:Y:S01]  /*1850*/  IMAD R226, R31.reuse, 0xe4, RZ ;  /* 0x000000e41fe27824 */ /* 0x040fe200078e02ff */
[----:B------:R-:W-:Y:S01]  /*1860*/  SHF.L.U32 R15, R31, 0x8, RZ ;  /* 0x000000081f0f7819 */ /* 0x000fe200000006ff */
[----:B0-----:R-:W-:Y:S01]  /*1870*/  IMAD R25, R25, 0x110, RZ ;  /* 0x0000011019197824 */ /* 0x001fe200078e02ff */
[----:B------:R-:W-:Y:S01]  /*1880*/  LEA.HI.X.SX32 R7, R13, R123, 0x1, P0 ;  /* 0x0000007b0d077211 */ /* 0x000fe200000f0eff */
[----:B------:R-:W3:Y:S01]  /*1890*/  LDG.E.U16 R56, desc[UR60][R56.64] ;  /* 0x0000003c38387981 */ /* 0x000ee2000c1e1500 */
[-C--:B------:R-:W-:Y:S01]  /*18a0*/  IADD3 R26, P0, R27, R122.reuse, RZ ;  /* 0x0000007a1b1a7210 */ /* 0x080fe20007f1e0ff */
[----:B-----5:R-:W-:Y:S01]  /*18b0*/  IMAD R13, R12, 0x230, RZ ;  /* 0x000002300c0d7824 */ /* 0x020fe200078e02ff */
[----:B------:R-:W-:Y:S01]  /*18c0*/  SHF.L.U32 R9, R31, 0x7, RZ ;  /* 0x000000071f097819 */ /* 0x000fe200000006ff */
[----:B------:R-:W5:Y:S01]  /*18d0*/  LDG.E.U16 R54, desc[UR60][R54.64] ;  /* 0x0000003c36367981 */ /* 0x000f62000c1e1500 */
[----:B------:R-:W-:-:S02]  /*18e0*/  LEA R8, P1, R95, R122, 0x8 ;  /* 0x0000007a5f087211 */ /* 0x000fc400078240ff */
[-C--:B------:R-:W-:Y:S01]  /*18f0*/  LEA.HI.X.SX32 R27, R91, R123.reuse, 0x1, P0 ;  /* 0x0000007b5b1b7211 */ /* 0x080fe200000f0eff */
[----:B------:R-:W-:Y:S01]  /*1900*/  IMAD R91, R28, 0x240, RZ ;  /* 0x000002401c5b7824 */ /* 0x000fe200078e02ff */
[----:B------:R-:W-:Y:S01]  /*1910*/  IADD3 R12, P0, R25, R122, RZ ;  /* 0x0000007a190c7210 */ /* 0x000fe20007f1e0ff */
[----:B------:R-:W-:Y:S01]  /*1920*/  IMAD R227, R31, 0xf4, RZ ;  /* 0x000000f41fe37824 */ /* 0x000fe200078e02ff */
[----:B------:R-:W-:Y:S01]  /*1930*/  LEA.HI.X.SX32 R9, R9, R123, 0x1, P1 ;  /* 0x0000007b09097211 */ /* 0x000fe200008f0eff */
[----:B------:R-:W5:Y:S01]  /*1940*/  LDG.E.U16 R53, desc[UR60][R6.64] ;  /* 0x0000003c06357981 */ /* 0x000f62000c1e1500 */
[----:B----4-:R-:W-:-:S03]  /*1950*/  IMAD R93, R2, 0x250, RZ ;  /* 0x00000250025d7824 */ /* 0x010fc600078e02ff */
[----:B------:R0:W4:Y:S01]  /*1960*/  LDG.E.U16 R55, desc[UR60][R8.64] ;  /* 0x0000003c08377981 */ /* 0x000122000c1e1500 */
[C---:B------:R-:W-:Y:S02]  /*1970*/  IMAD R182, R31.reuse, 0x10a, RZ ;  /* 0x0000010a1fb67824 */ /* 0x040fe400078e02ff */
[C---:B------:R-:W-:Y:S01]  /*1980*/  IMAD R185, R31.reuse, 0x8a, RZ ;  /* 0x0000008a1fb97824 */ /* 0x040fe200078e02ff */
[----:B------:R-:W4:Y:S01]  /*1990*/  LDG.E.U16 R44, desc[UR60][R26.64] ;  /* 0x0000003c1a2c7981 */ /* 0x000f22000c1e1500 */
[C---:B0-----:R-:W-:Y:S02]  /*19a0*/  IMAD R9, R31.reuse, 0x3d, RZ ;  /* 0x0000003d1f097824 */ /* 0x041fe400078e02ff */
[C---:B------:R-:W-:Y:S02]  /*19b0*/  IMAD R183, R31.reuse, 0x9a, RZ ;  /* 0x0000009a1fb77824 */ /* 0x040fe400078e02ff */
[C---:B------:R-:W-:Y:S02]  /*19c0*/  IMAD R187, R31.reuse, 0xaa, RZ ;  /* 0x000000aa1fbb7824 */ /* 0x040fe400078e02ff */
[----:B------:R-:W-:Y:S01]  /*19d0*/  IMAD R189, R31, 0xba, RZ ;  /* 0x000000ba1fbd7824 */ /* 0x000fe200078e02ff */
[----:B--2---:R0:W-:Y:S02]  /*19e0*/  STL [R1+0x38], R4 ;  /* 0x0000380401007387 */ /* 0x0041e40000100800 */
[----:B0-----:R-:W0:Y:S02]  /*19f0*/  LDC R4, c[0x0][0x248] ;  /* 0x00009200ff047b82 */ /* 0x001e240000000800 */
[----:B------:R1:W-:Y:S06]  /*1a00*/  STL [R1+0xc8], R0 ;  /* 0x0000c80001007387 */ /* 0x0003ec0000100800 */
[----:B-1----:R-:W1:Y:S01]  /*1a10*/  LDC R0, c[0x0][0x248] ;  /* 0x00009200ff007b82 */ /* 0x002e620000000800 */
[----:B---3--:R2:W-:Y:S04]  /*1a20*/  STL [R1+0xb8], R16 ;  /* 0x0000b81001007387 */ /* 0x0085e80000100800 */
[----:B------:R3:W-:Y:S03]  /*1a30*/  STL [R1+0xa8], R14 ;  /* 0x0000a80e01007387 */ /* 0x0007e60000100800 */
[----:B--2---:R-:W2:Y:S01]  /*1a40*/  LDC R16, c[0x0][0x248] ;  /* 0x00009200ff107b82 */ /* 0x004ea20000000800 */
[----:B---3--:R-:W-:Y:S01]  /*1a50*/  LEA R14, P2, R97, R122, 0x9 ;  /* 0x0000007a610e7211 */ /* 0x008fe200078448ff */
[----:B0-----:R-:W-:-:S03]  /*1a60*/  IMAD R29, R4, 0x220, RZ ;  /* 0x00000220041d7824 */ /* 0x001fc600078e02ff */
[----:B------:R-:W-:Y:S02]  /*1a70*/  LEA.HI.X.SX32 R15, R15, R123, 0x1, P2 ;  /* 0x0000007b0f0f7211 */ /* 0x000fe400010f0eff */
[----:B------:R-:W-:-:S03]  /*1a80*/  IADD3 R28, P1, R29, R122, RZ ;  /* 0x0000007a1d1c7210 */ /* 0x000fc60007f3e0ff */
[----:B------:R0:W3:Y:S01]  /*1a90*/  LDG.E.U16 R48, desc[UR60][R14.64] ;  /* 0x0000003c0e307981 */ /* 0x0000e2000c1e1500 */
[----:B-1----:R-:W-:Y:S01]  /*1aa0*/  IMAD R57, R0, 0x118, RZ ;  /* 0x0000011800397824 */ /* 0x002fe200078e02ff */
[----:B------:R-:W-:Y:S02]  /*1ab0*/  LEA.HI.X.SX32 R29, R25, R123, 0x1, P1 ;  /* 0x0000007b191d7211 */ /* 0x000fe400008f0eff */
[----:B------:R-:W-:-:S03]  /*1ac0*/  IADD3 R6, P1, R226, R122, RZ ;  /* 0x0000007ae2067210 */ /* 0x000fc60007f3e0ff */
[----:B------:R-:W4:Y:S01]  /*1ad0*/  LDG.E.U16 R46, desc[UR60][R28.64] ;  /* 0x0000003c1c2e7981 */ /* 0x000f22000c1e1500 */
[-C--:B0-----:R-:W-:Y:S02]  /*1ae0*/  IADD3 R14, P2, R13, R122.reuse, RZ ;  /* 0x0000007a0d0e7210 */ /* 0x081fe40007f5e0ff */
[-C--:B------:R-:W-:Y:S01]  /*1af0*/  LEA.HI.X.SX32 R13, R73, R123.reuse, 0x1, P0 ;  /* 0x0000007b490d7211 */ /* 0x080fe200000f0eff */
[----:B------:R-:W-:Y:S01]  /*1b00*/  IMAD R73, R31, 0x7a, RZ ;  /* 0x0000007a1f497824 */ /* 0x000fe200078e02ff */
[-C--:B------:R-:W-:Y:S02]  /*1b10*/  IADD3 R90, P0, R91, R122.reuse, RZ ;  /* 0x0000007a5b5a7210 */ /* 0x080fe40007f1e0ff */
[-C--:B------:R-:W-:Y:S01]  /*1b20*/  LEA.HI.X.SX32 R15, R57, R123.reuse, 0x1, P2 ;  /* 0x0000007b390f7211 */ /* 0x080fe200010f0eff */
[----:B------:R0:W3:Y:S01]  /*1b30*/  LDG.E.U16 R27, desc[UR60][R12.64] ;  /* 0x0000003c0c1b7981 */ /* 0x0000e2000c1e1500 */
[-C--:B------:R-:W-:Y:S02]  /*1b40*/  LEA.HI.X.SX32 R91, R50, R123.reuse, 0x1, P0 ;  /* 0x0000007b325b7211 */ /* 0x080fe400000f0eff */
[-C--:B------:R-:W-:Y:S01]  /*1b50*/  IADD3 R2, P0, R73, R122.reuse, RZ ;  /* 0x0000007a49027210 */ /* 0x080fe20007f1e0ff */
[----:B--2---:R-:W-:Y:S01]  /*1b60*/  IMAD R25, R16, 0x128, RZ ;  /* 0x0000012810197824 */ /* 0x004fe200078e02ff */
[----:B------:R-:W-:Y:S01]  /*1b70*/  IADD3 R8, P2, R227, R122, RZ ;  /* 0x0000007ae3087210 */ /* 0x000fe20007f5e0ff */
[----:B------:R1:W2:Y:S01]  /*1b80*/  LDG.E.U16 R26, desc[UR60][R90.64] ;  /* 0x0000003c5a1a7981 */ /* 0x0002a2000c1e1500 */
[----:B------:R-:W-:-:S02]  /*1b90*/  LEA.HI.X.SX32 R7, R3, R123, 0x1, P1 ;  /* 0x0000007b03077211 */ /* 0x000fc400008f0eff */
[-C--:B------:R-:W-:Y:S01]  /*1ba0*/  LEA.HI.X.SX32 R3, R9, R123.reuse, 0x1, P0 ;  /* 0x0000007b09037211 */ /* 0x080fe200000f0eff */
[----:B------:R1:W2:Y:S01]  /*1bb0*/  LDG.E.U16 R4, desc[UR60][R14.64] ;  /* 0x0000003c0e047981 */ /* 0x0002a2000c1e1500 */
[-C--:B------:R-:W-:Y:S01]  /*1bc0*/  LEA.HI.X.SX32 R9, R73, R123.reuse, 0x1, P2 ;  /* 0x0000007b49097211 */ /* 0x080fe200010f0eff */
[----:B------:R-:W-:Y:S01]  /*1bd0*/  IMAD R73, R31, 0x85, RZ ;  /* 0x000000851f497824 */ /* 0x000fe200078e02ff */
[-C--:B------:R-:W-:Y:S01]  /*1be0*/  IADD3 R92, P1, R93, R122.reuse, RZ ;  /* 0x0000007a5d5c7210 */ /* 0x080fe20007f3e0ff */
[----:B0-----:R-:W-:Y:S01]  /*1bf0*/  IMAD R13, R31, 0x45, RZ ;  /* 0x000000451f0d7824 */ /* 0x001fe200078e02ff */
[----:B------:R0:W5:Y:S01]  /*1c00*/  LDG.E.U16 R0, desc[UR60][R2.64] ;  /* 0x0000003c02007981 */ /* 0x000162000c1e1500 */
[-C--:B-1----:R-:W-:Y:S02]  /*1c10*/  IADD3 R90, P2, R182, R122.reuse, RZ ;  /* 0x0000007ab65a7210 */ /* 0x082fe40007f5e0ff */
[-C--:B------:R-:W-:Y:S01]  /*1c20*/  IADD3 R12, P0, R185, R122.reuse, RZ ;  /* 0x0000007ab90c7210 */ /* 0x080fe20007f1e0ff */
[----:B------:R1:W2:Y:S01]  /*1c30*/  LDG.E.U16 R29, desc[UR60][R6.64] ;  /* 0x0000003c061d7981 */ /* 0x0002a2000c1e1500 */
[-C--:B------:R-:W-:Y:S01]  /*1c40*/  LEA.HI.X.SX32 R93, R25, R123.reuse, 0x1, P1 ;  /* 0x0000007b195d7211 */ /* 0x080fe200008f0eff */
[----:B------:R-:W-:Y:S01]  /*1c50*/  IMAD R15, R31, 0x4d, RZ ;  /* 0x0000004d1f0f7824 */ /* 0x000fe200078e02ff */
[-C--:B------:R-:W-:Y:S01]  /*1c60*/  LEA.HI.X.SX32 R91, R73, R123.reuse, 0x1, P2 ;  /* 0x0000007b495b7211 */ /* 0x080fe200010f0eff */
[----:B------:R-:W-:Y:S01]  /*1c70*/  IMAD R191, R31, 0xca, RZ ;  /* 0x000000ca1fbf7824 */ /* 0x000fe200078e02ff */
[----:B------:R-:W-:Y:S01]  /*1c80*/  IADD3 R14, P1, R183, R122, RZ ;  /* 0x0000007ab70e7210 */ /* 0x000fe20007f3e0ff */
[----:B0-----:R-:W-:Y:S01]  /*1c90*/  IMAD R3, R31, 0x55, RZ ;  /* 0x000000551f037824 */ /* 0x001fe200078e02ff */
[-C--:B------:R-:W-:Y:S01]  /*1ca0*/  LEA.HI.X.SX32 R13, R13, R123.reuse, 0x1, P0 ;  /* 0x0000007b0d0d7211 */ /* 0x080fe200000f0eff */
[----:B------:R-:W4:Y:S01]  /*1cb0*/  LDG.E.U16 R95, desc[UR60][R90.64] ;  /* 0x0000003c5a5f7981 */ /* 0x000f22000c1e1500 */
[----:B------:R-:W-:-:S02]  /*1cc0*/  LEA.HI.X.SX32 R15, R15, R123, 0x1, P1 ;  /* 0x0000007b0f0f7211 */ /* 0x000fc400008f0eff */
[----:B-1----:R-:W-:Y:S01]  /*1cd0*/  IADD3 R6, P2, R187, R122, RZ ;  /* 0x0000007abb067210 */ /* 0x002fe20007f5e0ff */
[----:B------:R-:W2:Y:S01]  /*1ce0*/  LDG.E.U16 R16, desc[UR60][R92.64] ;  /* 0x0000003c5c107981 */ /* 0x000ea2000c1e1500 */
[----:B------:R-:W-:-:S03]  /*1cf0*/  IMAD R193, R31, 0xda, RZ ;  /* 0x000000da1fc17824 */ /* 0x000fc600078e02ff */
[----:B------:R0:W2:Y:S04]  /*1d00*/  LDG.E.U16 R28, desc[UR60][R8.64] ;  /* 0x0000003c081c7981 */ /* 0x0000a8000c1e1500 */
[----:B------:R-:W3:Y:S01]  /*1d10*/  LDG.E.U16 R91, desc[UR60][R12.64] ;  /* 0x0000003c0c5b7981 */ /* 0x000ee2000c1e1500 */
[----:B------:R-:W-:Y:S01]  /*1d20*/  LEA.HI.X.SX32 R7, R3, R123, 0x1, P2 ;  /* 0x0000007b03077211 */ /* 0x000fe200010f0eff */
[----:B------:R-:W-:Y:S02]  /*1d30*/  IMAD R3, R31, 0x5d, RZ ;  /* 0x0000005d1f037824 */ /* 0x000fe400078e02ff */
[----:B------:R1:W2:Y:S01]  /*1d40*/  LDG.E.U16 R93, desc[UR60][R14.64] ;  /* 0x0000003c0e5d7981 */ /* 0x0002a2000c1e1500 */
[----:B------:R-:W-:-:S03]  /*1d50*/  IADD3 R2, P0, R189, R122, RZ ;  /* 0x0000007abd027210 */ /* 0x000fc60007f1e0ff */
[----:B------:R1:W2:Y:S01]  /*1d60*/  LDG.E.U16 R92, desc[UR60][R6.64] ;  /* 0x0000003c065c7981 */ /* 0x0002a2000c1e1500 */
[----:B------:R-:W-:-:S05]  /*1d70*/  LEA.HI.X.SX32 R3, R3, R123, 0x1, P0 ;  /* 0x0000007b03037211 */ /* 0x000fca00000f0eff */
[----:B------:R-:W2:Y:S01]  /*1d80*/  LDG.E.U16 R70, desc[UR60][R2.64] ;  /* 0x0000003c02467981 */ /* 0x000ea2000c1e1500 */
[----:B0-----:R-:W-:Y:S01]  /*1d90*/  IMAD R9, R31, 0x65, RZ ;  /* 0x000000651f097824 */ /* 0x001fe200078e02ff */
[-C--:B------:R-:W-:Y:S01]  /*1da0*/  IADD3 R8, P1, R191, R122.reuse, RZ ;  /* 0x0000007abf087210 */ /* 0x080fe20007f3e0ff */
[----:B------:R-:W-:Y:S01]  /*1db0*/  IMAD R195, R31, 0xea, RZ ;  /* 0x000000ea1fc37824 */ /* 0x000fe200078e02ff */
[-C--:B-1----:R-:W-:Y:S01]  /*1dc0*/  IADD3 R14, P0, R193, R122.reuse, RZ ;  /* 0x0000007ac10e7210 */ /* 0x082fe20007f1e0ff */
[----:B------:R-:W-:Y:S01]  /*1dd0*/  IMAD R13, R31, 0x6d, RZ ;  /* 0x0000006d1f0d7824 */ /* 0x000fe200078e02ff */
[-C--:B------:R-:W-:Y:S01]  /*1de0*/  LEA.HI.X.SX32 R9, R9, R123.reuse, 0x1, P1 ;  /* 0x0000007b09097211 */ /* 0x080fe200008f0eff */
[----:B------:R-:W-:Y:S01]  /*1df0*/  IMAD R7, R31, 0x75, RZ ;  /* 0x000000751f077824 */ /* 0x000fe200078e02ff */
[----:B------:R-:W-:Y:S02]  /*1e00*/  IADD3 R12, P1, R195, R122, RZ ;  /* 0x0000007ac30c7210 */ /* 0x000fe40007f3e0ff */
[-C--:B------:R-:W-:Y:S01]  /*1e10*/  LEA.HI.X.SX32 R15, R13, R123.reuse, 0x1, P0 ;  /* 0x0000007b0d0f7211 */ /* 0x080fe200000f0eff */
[----:B------:R-:W-:Y:S01]  /*1e20*/  IMAD R214, R31, 0xfa, RZ ;  /* 0x000000fa1fd67824 */ /* 0x000fe200078e02ff */
[----:B------:R-:W-:Y:S01]  /*1e30*/  LEA.HI.X.SX32 R13, R7, R123, 0x1, P1 ;  /* 0x0000007b070d7211 */ /* 0x000fe200008f0eff */
[----:B------:R0:W2:Y:S01]  /*1e40*/  LDG.E.U16 R94, desc[UR60][R8.64] ;  /* 0x0000003c085e7981 */ /* 0x0000a2000c1e1500 */
[----:B------:R-:W-:-:S03]  /*1e50*/  IMAD R7, R31, 0x7d, RZ ;  /* 0x0000007d1f077824 */ /* 0x000fc600078e02ff */
[----:B------:R-:W2:Y:S01]  /*1e60*/  LDG.E.U16 R90, desc[UR60][R14.64] ;  /* 0x0000003c0e5a7981 */ /* 0x000ea2000c1e1500 */
[----:B------:R-:W-:Y:S01]  /*1e70*/  IADD3 R6, P0, R214, R122, RZ ;  /* 0x0000007ad6067210 */ /* 0x000fe20007f1e0ff */
[----:B------:R-:W-:-:S03]  /*1e80*/  IMAD R73, R31, 0x6, RZ ;  /* 0x000000061f497824 */ /* 0x000fc600078e02ff */
[----:B------:R-:W-:Y:S01]  /*1e90*/  LEA.HI.X.SX32 R7, R7, R123, 0x1, P0 ;  /* 0x0000007b07077211 */ /* 0x000fe200000f0eff */
[----:B------:R1:W2:Y:S01]  /*1ea0*/  LDG.E.U16 R14, desc[UR60][R12.64] ;  /* 0x0000003c0c0e7981 */ /* 0x0002a2000c1e1500 */
[----:B0-----:R-:W-:Y:S02]  /*1eb0*/  LEA R9, R31, R31, 0x1 ;  /* 0x0000001f1f097211 */ /* 0x001fe400078e08ff */
[----:B------:R-:W-:-:S04]  /*1ec0*/  IADD3 R8, P0, R73, R122, RZ ;  /* 0x0000007a49087210 */ /* 0x000fc80007f1e0ff */
[----:B------:R-:W-:Y:S01]  /*1ed0*/  LEA.HI.X.SX32 R9, R9, R123, 0x1, P0 ;  /* 0x0000007b09097211 */ /* 0x000fe200000f0eff */
[----:B-----5:R0:W-:Y:S01]  /*1ee0*/  STL [R1+0x98], R0 ;  /* 0x0000980001007387 */ /* 0x0201e20000100800 */
[C---:B-1----:R-:W-:Y:S01]  /*1ef0*/  LEA R13, R31.reuse, -R31, 0x3 ;  /* 0x8000001f1f0d7211 */ /* 0x042fe200078e18ff */
[C---:B------:R-:W-:Y:S02]  /*1f00*/  IMAD R15, R31.reuse, 0xb, RZ ;  /* 0x0000000b1f0f7824 */ /* 0x040fe400078e02ff */
[----:B------:R-:W5:Y:S01]  /*1f10*/  LDG.E.U16 R161, desc[UR60][R8.64] ;  /* 0x0000003c08a17981 */ /* 0x000f62000c1e1500 */
[----:B0-----:R-:W-:-:S03]  /*1f20*/  IMAD R0, R31, 0x104, RZ ;  /* 0x000001041f007824 */ /* 0x001fc600078e02ff */
[----:B----4-:R-:W-:Y:S02]  /*1f30*/  STL [R1+0x34], R95 ;  /* 0x0000345f01007387 */ /* 0x010fe40000100800 */
[----:B------:R-:W-:-:S04]  /*1f40*/  IADD3 R2, P1, R0, R122, RZ ;  /* 0x0000007a00027210 */ /* 0x000fc80007f3e0ff */
[----:B------:R-:W-:Y:S01]  /*1f50*/  LEA.HI.X.SX32 R3, R5, R123, 0x1, P1 ;  /* 0x0000007b05037211 */ /* 0x000fe200008f0eff */
[----:B---3--:R0:W-:Y:S04]  /*1f60*/  STL [R1+0x8c], R91 ;  /* 0x00008c5b01007387 */ /* 0x0081e80000100800 */
[----:B--2---:R1:W-:Y:S04]  /*1f70*/  STL [R1+0x80], R93 ;  /* 0x0000805d01007387 */ /* 0x0043e80000100800 */
[----:B------:R2:W3:Y:S01]  /*1f80*/  LDG.E.U16 R5, desc[UR60][R2.64] ;  /* 0x0000003c02057981 */ /* 0x0004e2000c1e1500 */
[----:B0-----:R-:W-:-:S03]  /*1f90*/  IMAD R91, R31, 0xc, RZ ;  /* 0x0000000c1f5b7824 */ /* 0x001fc600078e02ff */
[----:B-1----:R0:W4:Y:S01]  /*1fa0*/  LDG.E.U16 R93, desc[UR60][R6.64] ;  /* 0x0000003c065d7981 */ /* 0x002122000c1e1500 */
[-C--:B--2---:R-:W-:Y:S02]  /*1fb0*/  IADD3 R2, P0, R71, R122.reuse, RZ ;  /* 0x0000007a47027210 */ /* 0x084fe40007f1e0ff */
[C---:B0-----:R-:W-:Y:S02]  /*1fc0*/  IADD3 R6, P1, R91.reuse, R122, RZ ;  /* 0x0000007a5b067210 */ /* 0x041fe40007f3e0ff */
[-C--:B------:R-:W-:Y:S02]  /*1fd0*/  LEA.HI.X.SX32 R3, R91, R123.reuse, 0x1, P0 ;  /* 0x0000007b5b037211 */ /* 0x080fe400000f0eff */
[----:B------:R-:W-:Y:S01]  /*1fe0*/  LEA.HI.X.SX32 R7, R73, R123, 0x1, P1 ;  /* 0x0000007b49077211 */ /* 0x000fe200008f0eff */
[----:B------:R0:W-:Y:S04]  /*1ff0*/  STL [R1+0x74], R92 ;  /* 0x0000745c01007387 */ /* 0x0001e80000100800 */
[----:B------:R1:W-:Y:S04]  /*2000*/  STL [R1+0x68], R70 ;  /* 0x0000684601007387 */ /* 0x0003e80000100800 */
[----:B0-----:R0:W2:Y:S04]  /*2010*/  LDG.E.U16 R92, desc[UR60][R6.64] ;  /* 0x0000003c065c7981 */ /* 0x0010a8000c1e1500 */
[----:B-1----:R1:W5:Y:S01]  /*2020*/  LDG.E.U16 R70, desc[UR60][R2.64] ;  /* 0x0000003c02467981 */ /* 0x002362000c1e1500 */
[----:B------:R-:W-:-:S02]  /*2030*/  IMAD R71, R31, 0xe, RZ ;  /* 0x0000000e1f477824 */ /* 0x000fc400078e02ff */
[C---:B------:R-:W-:Y:S02]  /*2040*/  IMAD R91, R31.reuse, 0x1c, RZ ;  /* 0x0000001c1f5b7824 */ /* 0x040fe400078e02ff */
[----:B------:R-:W-:Y:S01]  /*2050*/  IMAD R73, R31, 0x16, RZ ;  /* 0x000000161f497824 */ /* 0x000fe200078e02ff */
[-C--:B------:R-:W-:Y:S02]  /*2060*/  IADD3 R12, P0, R71, R122.reuse, RZ ;  /* 0x0000007a470c7210 */ /* 0x080fe40007f1e0ff */
[-C--:B------:R-:W-:Y:S02]  /*2070*/  IADD3 R8, P1, R91, R122.reuse, RZ ;  /* 0x0000007a5b087210 */ /* 0x080fe40007f3e0ff */
[----:B------:R-:W-:Y:S02]  /*2080*/  LEA.HI.X.SX32 R13, R13, R123, 0x1, P0 ;  /* 0x0000007b0d0d7211 */ /* 0x000fe400000f0eff */
[-C--:B0-----:R-:W-:Y:S02]  /*2090*/  IADD3 R6, P2, R61, R122.reuse, RZ ;  /* 0x0000007a3d067210 */ /* 0x081fe40007f5e0ff */
[----:B-1----:R-:W-:-:S02]  /*20a0*/  IADD3 R2, P0, R73, R122, RZ ;  /* 0x0000007a49027210 */ /* 0x002fc40007f1e0ff */
[-C--:B------:R-:W-:Y:S01]  /*20b0*/  LEA.HI.X.SX32 R9, R71, R123.reuse, 0x1, P1 ;  /* 0x0000007b47097211 */ /* 0x080fe200008f0eff */
[----:B------:R-:W-:Y:S01]  /*20c0*/  STL [R1+0x5c], R94 ;  /* 0x00005c5e01007387 */ /* 0x000fe20000100800 */
[-C--:B------:R-:W-:Y:S01]  /*20d0*/  LEA.HI.X.SX32 R7, R91, R123.reuse, 0x1, P2 ;  /* 0x0000007b5b077211 */ /* 0x080fe200010f0eff */
[----:B------:R-:W-:Y:S01]  /*20e0*/  IMAD R71, R31, 0x2c, RZ ;  /* 0x0000002c1f477824 */ /* 0x000fe200078e02ff */
[----:B------:R-:W-:Y:S01]  /*20f0*/  LEA.HI.X.SX32 R3, R15, R123, 0x1, P0 ;  /* 0x0000007b0f037211 */ /* 0x000fe200000f0eff */
[----:B------:R0:W-:Y:S04]  /*2100*/  STL [R1+0x50], R90 ;  /* 0x0000505a01007387 */ /* 0x0001e80000100800 */
[----:B------:R1:W-:Y:S04]  /*2110*/  STL [R1+0x44], R14 ;  /* 0x0000440e01007387 */ /* 0x0003e80000100800 */
[----:B------:R-:W3:Y:S04]  /*2120*/  LDG.E.U16 R0, desc[UR60][R6.64] ;  /* 0x0000003c06007981 */ /* 0x000ee8000c1e1500 */
[----:B0-----:R0:W3:Y:S04]  /*2130*/  LDG.E.U16 R90, desc[UR60][R12.64] ;  /* 0x0000003c0c5a7981 */ /* 0x0010e8000c1e1500 */
[----:B-1----:R-:W3:Y:S04]  /*2140*/  LDG.E.U16 R14, desc[UR60][R8.64] ;  /* 0x0000003c080e7981 */ /* 0x002ee8000c1e1500 */
[----:B------:R1:W3:Y:S01]  /*2150*/  LDG.E.U16 R159, desc[UR60][R2.64] ;  /* 0x0000003c029f7981 */ /* 0x0002e2000c1e1500 */
[----:B------:R-:W-:Y:S01]  /*2160*/  IMAD R61, R31, 0x1e, RZ ;  /* 0x0000001e1f3d7824 */ /* 0x000fe200078e02ff */
[-C--:B0-----:R-:W-:Y:S01]  /*2170*/  IADD3 R12, P2, R49, R122.reuse, RZ ;  /* 0x0000007a310c7210 */ /* 0x081fe20007f5e0ff */
[----:B------:R-:W-:Y:S01]  /*2180*/  IMAD R91, R31, 0x3c, RZ ;  /* 0x0000003c1f5b7824 */ /* 0x000fe200078e02ff */
[----:B-1----:R-:W-:-:S04]  /*2190*/  IADD3 R2, P0, R71, R122, RZ ;  /* 0x0000007a47027210 */ /* 0x002fc80007f1e0ff */
[----:B------:R-:W-:Y:S02]  /*21a0*/  LEA.HI.X.SX32 R3, R73, R123, 0x1, P0 ;  /* 0x0000007b49037211 */ /* 0x000fe400000f0eff */
[----:B------:R-:W-:Y:S02]  /*21b0*/  LEA R15, R31, -R31, 0x4 ;  /* 0x8000001f1f0f7211 */ /* 0x000fe400078e20ff */
[-C--:B------:R-:W-:Y:S01]  /*21c0*/  IADD3 R8, P0, R61, R122.reuse, RZ ;  /* 0x0000007a3d087210 */ /* 0x080fe20007f1e0ff */
[----:B------:R0:W3:Y:S01]  /*21d0*/  LDG.E.U16 R95, desc[UR60][R2.64] ;  /* 0x0000003c025f7981 */ /* 0x0000e2000c1e1500 */
[----:B------:R-:W-:Y:S02]  /*21e0*/  IADD3 R6, P1, R91, R122, RZ ;  /* 0x0000007a5b067210 */ /* 0x000fe40007f3e0ff */
[-C--:B------:R-:W-:Y:S02]  /*21f0*/  LEA.HI.X.SX32 R13, R71, R123.reuse, 0x1, P2 ;  /* 0x0000007b470d7211 */ /* 0x080fe400010f0eff */
[----:B------:R-:W-:-:S02]  /*2200*/  LEA.HI.X.SX32 R9, R15, R123, 0x1, P0 ;  /* 0x0000007b0f097211 */ /* 0x000fc400000f0eff */
[----:B------:R-:W-:Y:S01]  /*2210*/  LEA.HI.X.SX32 R7, R61, R123, 0x1, P1 ;  /* 0x0000007b3d077211 */ /* 0x000fe200008f0eff */
[----:B------:R1:W3:Y:S01]  /*2220*/  LDG.E.U16 R94, desc[UR60][R12.64] ;  /* 0x0000003c0c5e7981 */ /* 0x0002e2000c1e1500 */
[----:B0-----:R-:W-:-:S04]  /*2230*/  IADD3 R2, P2, R59, R122, RZ ;  /* 0x0000007a3b027210 */ /* 0x001fc80007f5e0ff */
[----:B------:R-:W-:Y:S01]  /*2240*/  LEA.HI.X.SX32 R3, R91, R123, 0x1, P2 ;  /* 0x0000007b5b037211 */ /* 0x000fe200010f0eff */
[----:B----4-:R0:W-:Y:S04]  /*2250*/  STL [R1+0x3c], R93 ;  /* 0x00003c5d01007387 */ /* 0x0101e80000100800 */
[----:B0-----:R-:W4:Y:S04]  /*2260*/  LDG.E.U16 R93, desc[UR60][R8.64] ;  /* 0x0000003c085d7981 */ /* 0x001f28000c1e1500 */
[----:B--2---:R0:W-:Y:S04]  /*2270*/  STL [R1+0x104], R92 ;  /* 0x0001045c01007387 */ /* 0x0041e80000100800 */
[----:B-----5:R2:W-:Y:S04]  /*2280*/  STL [R1+0xfc], R70 ;  /* 0x0000fc4601007387 */ /* 0x0205e80000100800 */
[----:B0-----:R-:W5:Y:S04]  /*2290*/  LDG.E.U16 R92, desc[UR60][R6.64] ;  /* 0x0000003c065c7981 */ /* 0x001f68000c1e1500 */
[----:B--2---:R0:W2:Y:S01]  /*22a0*/  LDG.E.U16 R70, desc[UR60][R2.64] ;  /* 0x0000003c02467981 */ /* 0x0040a2000c1e1500 */
[----:B------:R-:W-:-:S02]  /*22b0*/  IMAD R49, R31, 0x26, RZ ;  /* 0x000000261f317824 */ /* 0x000fc400078e02ff */
[C---:B------:R-:W-:Y:S02]  /*22c0*/  IMAD R15, R31.reuse, 0x13, RZ ;  /* 0x000000131f0f7824 */ /* 0x040fe400078e02ff */
[----:B------:R-:W-:Y:S01]  /*22d0*/  IMAD R59, R31, 0x2e, RZ ;  /* 0x0000002e1f3b7824 */ /* 0x000fe200078e02ff */
[----:B-1----:R-:W-:Y:S01]  /*22e0*/  IADD3 R12, P0, R49, R122, RZ ;  /* 0x0000007a310c7210 */ /* 0x002fe20007f1e0ff */
[----:B------:R-:W-:-:S03]  /*22f0*/  IMAD R71, R31, 0x4c, RZ ;  /* 0x0000004c1f477824 */ /* 0x000fc600078e02ff */
[-C--:B------:R-:W-:Y:S01]  /*2300*/  LEA.HI.X.SX32 R13, R15, R123.reuse, 0x1, P0 ;  /* 0x0000007b0f0d7211 */ /* 0x080fe200000f0eff */
[----:B------:R-:W-:Y:S01]  /*2310*/  IMAD R15, R31, 0x17, RZ ;  /* 0x000000171f0f7824 */ /* 0x000fe200078e02ff */
[-C--:B0-----:R-:W-:Y:S01]  /*2320*/  IADD3 R2, P0, R59, R122.reuse, RZ ;  /* 0x0000007a3b027210 */ /* 0x081fe20007f1e0ff */
[----:B------:R-:W-:Y:S01]  /*2330*/  IMAD R61, R31, 0x98, RZ ;  /* 0x000000981f3d7824 */ /* 0x000fe200078e02ff */
[-C--:B------:R-:W-:Y:S01]  /*2340*/  IADD3 R8, P1, R71, R122.reuse, RZ ;  /* 0x0000007a47087210 */ /* 0x080fe20007f3e0ff */
[----:B------:R-:W-:Y:S01]  /*2350*/  IMAD R73, R31, 0x5c, RZ ;  /* 0x0000005c1f497824 */ /* 0x000fe200078e02ff */
[-C--:B------:R-:W-:Y:S01]  /*2360*/  LEA.HI.X.SX32 R3, R15, R123.reuse, 0x1, P0 ;  /* 0x0000007b0f037211 */ /* 0x080fe200000f0eff */
[----:B------:R0:W2:Y:S01]  /*2370*/  LDG.E.U16 R157, desc[UR60][R12.64] ;  /* 0x0000003c0c9d7981 */ /* 0x0000a2000c1e1500 */
[----:B------:R-:W-:Y:S02]  /*2380*/  IADD3 R6, P2, R61, R122, RZ ;  /* 0x0000007a3d067210 */ /* 0x000fe40007f5e0ff */
[----:B------:R-:W-:Y:S01]  /*2390*/  LEA.HI.X.SX32 R9, R49, R123, 0x1, P1 ;  /* 0x0000007b31097211 */ /* 0x000fe200008f0eff */
[----:B---3--:R1:W-:Y:S01]  /*23a0*/  STL [R1+0x100], R90 ;  /* 0x0001005a01007387 */ /* 0x0083e20000100800 */
[----:B------:R-:W-:-:S03]  /*23b0*/  IMAD R49, R31, 0xb8, RZ ;  /* 0x000000b81f317824 */ /* 0x000fc600078e02ff */
[----:B------:R-:W-:Y:S04]  /*23c0*/  STL [R1+0xf4], R14 ;  /* 0x0000f40e01007387 */ /* 0x000fe80000100800 */
[----:B------:R3:W-:Y:S01]  /*23d0*/  STL [R1+0xdc], R0 ;  /* 0x0000dc0001007387 */ /* 0x0007e20000100800 */
[----:B------:R-:W-:Y:S01]  /*23e0*/  LEA.HI.X.SX32 R7, R71, R123, 0x1, P2 ;  /* 0x0000007b47077211 */ /* 0x000fe200010f0eff */
[----:B------:R-:W-:Y:S01]  /*23f0*/  IMAD R91, R31, 0x6c, RZ ;  /* 0x0000006c1f5b7824 */ /* 0x000fe200078e02ff */
[----:B0-----:R-:W-:Y:S01]  /*2400*/  IADD3 R12, P2, R49, R122, RZ ;  /* 0x0000007a310c7210 */ /* 0x001fe20007f5e0ff */
[C---:B------:R-:W-:Y:S01]  /*2410*/  IMAD R71, R31.reuse, 0xd8, RZ ;  /* 0x000000d81f477824 */ /* 0x040fe200078e02ff */
[----:B-1----:R-:W2:Y:S04]  /*2420*/  LDG.E.U16 R90, desc[UR60][R8.64] ;  /* 0x0000003c085a7981 */ /* 0x002ea8000c1e1500 */
[----:B---3--:R0:W3:Y:S01]  /*2430*/  LDG.E.U16 R0, desc[UR60][R2.64] ;  /* 0x0000003c02007981 */ /* 0x0080e2000c1e1500 */
[----:B------:R-:W-:-:S03]  /*2440*/  IMAD R15, R31, 0x36, RZ ;  /* 0x000000361f0f7824 */ /* 0x000fc600078e02ff */
[----:B------:R1:W3:Y:S01]  /*2450*/  LDG.E.U16 R14, desc[UR60][R6.64] ;  /* 0x0000003c060e7981 */ /* 0x0002e2000c1e1500 */
[----:B0-----:R-:W-:-:S04]  /*2460*/  IADD3 R2, P0, R73, R122, RZ ;  /* 0x0000007a49027210 */ /* 0x001fc80007f1e0ff */
[-C--:B------:R-:W-:Y:S01]  /*2470*/  LEA.HI.X.SX32 R3, R59, R123.reuse, 0x1, P0 ;  /* 0x0000007b3b037211 */ /* 0x080fe200000f0eff */
[----:B------:R0:W-:Y:S01]  /*2480*/  STL [R1+0xe4], R95 ;  /* 0x0000e45f01007387 */ /* 0x0001e20000100800 */
[-C--:B-1----:R-:W-:Y:S02]  /*2490*/  IADD3 R6, P1, R91, R122.reuse, RZ ;  /* 0x0000007a5b067210 */ /* 0x082fe40007f3e0ff */
[-C--:B------:R-:W-:Y:S02]  /*24a0*/  LEA.HI.X.SX32 R13, R73, R123.reuse, 0x1, P2 ;  /* 0x0000007b490d7211 */ /* 0x080fe400010f0eff */
[----:B------:R-:W-:Y:S01]  /*24b0*/  LEA.HI.X.SX32 R7, R15, R123, 0x1, P1 ;  /* 0x0000007b0f077211 */ /* 0x000fe200008f0eff */
[----:B0-----:R0:W3:Y:S04]  /*24c0*/  LDG.E.U16 R95, desc[UR60][R2.64] ;  /* 0x0000003c025f7981 */ /* 0x0010e8000c1e1500 */
[----:B------:R1:W-:Y:S01]  /*24d0*/  STL [R1+0xbc], R94 ;  /* 0x0000bc5e01007387 */ /* 0x0003e20000100800 */
[----:B0-----:R-:W-:-:S04]  /*24e0*/  IADD3 R2, P2, R71, R122, RZ ;  /* 0x0000007a47027210 */ /* 0x001fc80007f5e0ff */
[----:B------:R-:W-:Y:S01]  /*24f0*/  LEA.HI.X.SX32 R3, R91, R123, 0x1, P2 ;  /* 0x0000007b5b037211 */ /* 0x000fe200010f0eff */
[----:B-1----:R0:W3:Y:S04]  /*2500*/  LDG.E.U16 R94, desc[UR60][R12.64] ;  /* 0x0000003c0c5e7981 */ /* 0x0020e8000c1e1500 */
[----:B----4-:R-:W-:Y:S04]  /*2510*/  STL [R1+0xf0], R93 ;  /* 0x0000f05d01007387 */ /* 0x010fe80000100800 */
[----:B-----5:R1:W-:Y:S04]  /*2520*/  STL [R1+0xd4], R92 ;  /* 0x0000d45c01007387 */ /* 0x0203e80000100800 */
[----:B--2---:R2:W-:Y:S04]  /*2530*/  STL [R1+0x9c], R70 ;  /* 0x00009c4601007387 */ /* 0x0045e80000100800 */
[----:B-1----:R1:W4:Y:S04]  /*2540*/  LDG.E.U16 R92, desc[UR60][R6.64] ;  /* 0x0000003c065c7981 */ /* 0x002328000c1e1500 */
[----:B--2---:R2:W5:Y:S01]  /*2550*/  LDG.E.U16 R70, desc[UR60][R2.64] ;  /* 0x0000003c02467981 */ /* 0x004562000c1e1500 */
[----:B------:R-:W-:Y:S01]  /*2560*/  IMAD R9, R31, 0x1b, RZ ;  /* 0x0000001b1f097824 */ /* 0x000fe200078e02ff */
[----:B------:R-:W-:Y:S01]  /*2570*/  IADD3 R8, P0, R15, R122, RZ ;  /* 0x0000007a0f087210 */ /* 0x000fe20007f1e0ff */
[----:B------:R-:W-:-:S02]  /*2580*/  IMAD R73, R31, 0x3e, RZ ;  /* 0x0000003e1f497824 */ /* 0x000fc400078e02ff */
[----:B------:R-:W-:Y:S01]  /*2590*/  IMAD R93, R31, 0x7c, RZ ;  /* 0x0000007c1f5d7824 */ /* 0x000fe200078e02ff */
[----:B------:R-:W-:Y:S01]  /*25a0*/  LEA.HI.X.SX32 R9, R9, R123, 0x1, P0 ;  /* 0x0000007b09097211 */ /* 0x000fe200000f0eff */
[C---:B------:R-:W-:Y:S01]  /*25b0*/  IMAD R59, R31.reuse, 0xf8, RZ ;  /* 0x000000f81f3b7824 */ /* 0x040fe200078e02ff */
[C---:B------:R-:W-:Y:S01]  /*25c0*/  LEA R15, R31.reuse, -R31, 0x5 ;  /* 0x8000001f1f0f7211 */ /* 0x040fe200078e28ff */
[----:B------:R-:W-:Y:S01]  /*25d0*/  IMAD R91, R31, 0x46, RZ ;  /* 0x000000461f5b7824 */ /* 0x000fe200078e02ff */
[-C--:B0-----:R-:W-:Y:S01]  /*25e0*/  IADD3 R12, P0, R73, R122.reuse, RZ ;  /* 0x0000007a490c7210 */ /* 0x081fe20007f1e0ff */
[----:B------:R0:W5:Y:S01]  /*25f0*/  LDG.E.U16 R153, desc[UR60][R8.64] ;  /* 0x0000003c08997981 */ /* 0x000162000c1e1500 */
[-C--:B-1----:R-:W-:Y:S02]  /*2600*/  IADD3 R6, P2, R59, R122.reuse, RZ ;  /* 0x0000007a3b067210 */ /* 0x082fe40007f5e0ff */
[----:B------:R-:W-:Y:S01]  /*2610*/  LEA.HI.X.SX32 R13, R15, R123, 0x1, P0 ;  /* 0x0000007b0f0d7211 */ /* 0x000fe200000f0eff */
[----:B------:R-:W-:Y:S01]  /*2620*/  IMAD R15, R31, 0x23, RZ ;  /* 0x000000231f0f7824 */ /* 0x000fe200078e02ff */
[-C--:B--2---:R-:W-:Y:S01]  /*2630*/  IADD3 R2, P0, R91, R122.reuse, RZ ;  /* 0x0000007a5b027210 */ /* 0x084fe20007f1e0ff */
[----:B------:R-:W-:Y:S01]  /*2640*/  IMAD R97, R31, 0x8c, RZ ;  /* 0x0000008c1f617824 */ /* 0x000fe200078e02ff */
[----:B0-----:R-:W-:-:S02]  /*2650*/  IADD3 R8, P1, R93, R122, RZ ;  /* 0x0000007a5d087210 */ /* 0x001fc40007f3e0ff */
[-C--:B------:R-:W-:Y:S01]  /*2660*/  LEA.HI.X.SX32 R7, R93, R123.reuse, 0x1, P2 ;  /* 0x0000007b5d077211 */ /* 0x080fe200010f0eff */
[----:B------:R-:W-:Y:S01]  /*2670*/  IMAD R93, R31, 0x4e, RZ ;  /* 0x0000004e1f5d7824 */ /* 0x000fe200078e02ff */
[-C--:B------:R-:W-:Y:S01]  /*2680*/  LEA.HI.X.SX32 R9, R73, R123.reuse, 0x1, P1 ;  /* 0x0000007b49097211 */ /* 0x080fe200008f0eff */
[----:B------:R-:W-:Y:S01]  /*2690*/  IMAD R216, R31, 0x9c, RZ ;  /* 0x0000009c1fd87824 */ /* 0x000fe200078e02ff */
[----:B------:R0:W-:Y:S01]  /*26a0*/  STL [R1+0xc4], R90 ;  /* 0x0000c45a01007387 */ /* 0x0001e20000100800 */
[----:B------:R-:W-:Y:S01]  /*26b0*/  LEA.HI.X.SX32 R3, R15, R123, 0x1, P0 ;  /* 0x0000007b0f037211 */ /* 0x000fe200000f0eff */
[C---:B------:R-:W-:Y:S02]  /*26c0*/  IMAD R15, R31.reuse, 0x27, RZ ;  /* 0x000000271f0f7824 */ /* 0x040fe400078e02ff */
[----:B------:R-:W-:Y:S02]  /*26d0*/  IMAD R73, R31, 0x2b, RZ ;  /* 0x0000002b1f497824 */ /* 0x000fe400078e02ff */
[----:B------:R-:W2:Y:S04]  /*26e0*/  LDG.E.U16 R147, desc[UR60][R2.64] ;  /* 0x0000003c02937981 */ /* 0x000ea8000c1e1500 */
[----:B---3--:R1:W-:Y:S04]  /*26f0*/  STL [R1+0x84], R14 ;  /* 0x0000840e01007387 */ /* 0x0083e80000100800 */
[----:B0-----:R0:W3:Y:S04]  /*2700*/  LDG.E.U16 R90, desc[UR60][R12.64] ;  /* 0x0000003c0c5a7981 */ /* 0x0010e8000c1e1500 */
[----:B------:R0:W-:Y:S04]  /*2710*/  STL [R1+0xe0], R0 ;  /* 0x0000e00001007387 */ /* 0x0001e80000100800 */
[----:B-1----:R1:W2:Y:S01]  /*2720*/  LDG.E.U16 R14, desc[UR60][R8.64] ;  /* 0x0000003c080e7981 */ /* 0x0022a2000c1e1500 */
[----:B0-----:R-:W-:-:S03]  /*2730*/  IADD3 R12, P1, R97, R122, RZ ;  /* 0x0000007a610c7210 */ /* 0x001fc60007f3e0ff */
[----:B------:R0:W2:Y:S01]  /*2740*/  LDG.E.U16 R0, desc[UR60][R6.64] ;  /* 0x0000003c06007981 */ /* 0x0000a2000c1e1500 */
[----:B------:R-:W-:Y:S02]  /*2750*/  LEA.HI.X.SX32 R13, R91, R123, 0x1, P1 ;  /* 0x0000007b5b0d7211 */ /* 0x000fe400008f0eff */
[-C--:B-1----:R-:W-:Y:S01]  /*2760*/  IADD3 R8, P0, R93, R122.reuse, RZ ;  /* 0x0000007a5d087210 */ /* 0x082fe20007f1e0ff */
[----:B------:R-:W-:Y:S01]  /*2770*/  STL [R1+0xb4], R95 ;  /* 0x0000b45f01007387 */ /* 0x000fe20000100800 */
[----:B0-----:R-:W-:-:S03]  /*2780*/  IADD3 R6, P2, R216, R122, RZ ;  /* 0x0000007ad8067210 */ /* 0x001fc60007f5e0ff */
[----:B------:R0:W2:Y:S01]  /*2790*/  LDG.E.U16 R98, desc[UR60][R12.64] ;  /* 0x0000003c0c627981 */ /* 0x0000a2000c1e1500 */
[-C--:B------:R-:W-:Y:S02]  /*27a0*/  LEA.HI.X.SX32 R9, R15, R123.reuse, 0x1, P0 ;  /* 0x0000007b0f097211 */ /* 0x080fe400000f0eff */
[----:B------:R-:W-:Y:S01]  /*27b0*/  LEA.HI.X.SX32 R7, R93, R123, 0x1, P2 ;  /* 0x0000007b5d077211 */ /* 0x000fe200010f0eff */
[----:B------:R-:W-:Y:S04]  /*27c0*/  STL [R1+0x6c], R94 ;  /* 0x00006c5e01007387 */ /* 0x000fe80000100800 */
[----:B------:R1:W2:Y:S04]  /*27d0*/  LDG.E.U16 R96, desc[UR60][R8.64] ;  /* 0x0000003c08607981 */ /* 0x0002a8000c1e1500 */
[----:B----4-:R-:W-:Y:S04]  /*27e0*/  STL [R1+0xa4], R92 ;  /* 0x0000a45c01007387 */ /* 0x010fe80000100800 */
[----:B-----5:R4:W-:Y:S04]  /*27f0*/  STL [R1+0x54], R70 ;  /* 0x0000544601007387 */ /* 0x0209e80000100800 */
[----:B----4-:R-:W4:Y:S01]  /*2800*/  LDG.E.U16 R70, desc[UR60][R6.64] ;  /* 0x0000003c06467981 */ /* 0x010f22000c1e1500 */
[----:B------:R-:W-:-:S02]  /*2810*/  IMAD R95, R31, 0x56, RZ ;  /* 0x000000561f5f7824 */ /* 0x000fc400078e02ff */
[----:B------:R-:W-:-:S03]  /*2820*/  IMAD R217, R31, 0xac, RZ ;  /* 0x000000ac1fd97824 */ /* 0x000fc600078e02ff */
[----:B------:R-:W-:Y:S01]  /*2830*/  IADD3 R2, P1, R95, R122, RZ ;  /* 0x0000007a5f027210 */ /* 0x000fe20007f3e0ff */
[----:B------:R-:W-:-:S03]  /*2840*/  IMAD R93, R31, 0x66, RZ ;  /* 0x000000661f5d7824 */ /* 0x000fc600078e02ff */
[-C--:B------:R-:W-:Y:S02]  /*2850*/  LEA.HI.X.SX32 R3, R73, R123.reuse, 0x1, P1 ;  /* 0x0000007b49037211 */ /* 0x080fe400008f0eff */
[-C--:B0-----:R-:W-:Y:S01]  /*2860*/  IADD3 R12, P1, R217, R122.reuse, RZ ;  /* 0x0000007ad90c7210 */ /* 0x081fe20007f3e0ff */
[----:B------:R-:W-:Y:S02]  /*2870*/  IMAD R91, R31, 0x5e, RZ ;  /* 0x0000005e1f5b7824 */ /* 0x000fe400078e02ff */
[----:B------:R0:W5:Y:S01]  /*2880*/  LDG.E.U16 R137, desc[UR60][R2.64] ;  /* 0x0000003c02897981 */ /* 0x000162000c1e1500 */
[----:B------:R-:W-:Y:S01]  /*2890*/  LEA.HI.X.SX32 R13, R95, R123, 0x1, P1 ;  /* 0x0000007b5f0d7211 */ /* 0x000fe200008f0eff */
[C---:B------:R-:W-:Y:S02]  /*28a0*/  IMAD R73, R31.reuse, 0x33, RZ ;  /* 0x000000331f497824 */ /* 0x040fe400078e02ff */
[----:B------:R-:W-:Y:S01]  /*28b0*/  IMAD R219, R31, 0xcc, RZ ;  /* 0x000000cc1fdb7824 */ /* 0x000fe200078e02ff */
[-C--:B-1----:R-:W-:Y:S01]  /*28c0*/  IADD3 R8, P0, R91, R122.reuse, RZ ;  /* 0x0000007a5b087210 */ /* 0x082fe20007f1e0ff */
[----:B------:R-:W-:Y:S01]  /*28d0*/  IMAD R15, R31, 0x2f, RZ ;  /* 0x0000002f1f0f7824 */ /* 0x000fe200078e02ff */
[----:B------:R-:W5:Y:S01]  /*28e0*/  LDG.E.U16 R94, desc[UR60][R12.64] ;  /* 0x0000003c0c5e7981 */ /* 0x000f62000c1e1500 */
[----:B0-----:R-:W-:-:S04]  /*28f0*/  IADD3 R2, P1, R93, R122, RZ ;  /* 0x0000007a5d027210 */ /* 0x001fc80007f3e0ff */
[-C--:B------:R-:W-:Y:S01]  /*2900*/  LEA.HI.X.SX32 R3, R73, R123.reuse, 0x1, P1 ;  /* 0x0000007b49037211 */ /* 0x080fe200008f0eff */
[----:B---3--:R-:W-:Y:S01]  /*2910*/  STL [R1+0xd0], R90 ;  /* 0x0000d05a01007387 */ /* 0x008fe20000100800 */
[----:B------:R-:W-:Y:S01]  /*2920*/  LEA.HI.X.SX32 R9, R15, R123, 0x1, P0 ;  /* 0x0000007b0f097211 */ /* 0x000fe200000f0eff */
[C---:B------:R-:W-:Y:S02]  /*2930*/  IMAD R220, R31.reuse, 0xbc, RZ ;  /* 0x000000bc1fdc7824 */ /* 0x040fe400078e02ff */
[----:B------:R0:W3:Y:S04]  /*2940*/  LDG.E.U16 R2, desc[UR60][R2.64] ;  /* 0x0000003c02027981 */ /* 0x0000e8000c1e1500 */
[----:B--2---:R1:W-:Y:S01]  /*2950*/  STL [R1+0x94], R14 ;  /* 0x0000940e01007387 */ /* 0x0043e20000100800 */
[----:B------:R-:W-:-:S02]  /*2960*/  IMAD R222, R31, 0xdc, RZ ;  /* 0x000000dc1fde7824 */ /* 0x000fc400078e02ff */
[----:B------:R-:W-:Y:S01]  /*2970*/  IMAD R95, R31, 0x6e, RZ ;  /* 0x0000006e1f5f7824 */ /* 0x000fe200078e02ff */
[----:B------:R2:W3:Y:S01]  /*2980*/  LDG.E.U16 R92, desc[UR60][R8.64] ;  /* 0x0000003c085c7981 */ /* 0x0004e2000c1e1500 */
[----:B-1----:R-:W-:-:S03]  /*2990*/  IADD3 R14, P1, R219, R122, RZ ;  /* 0x0000007adb0e7210 */ /* 0x002fc60007f3e0ff */
[----:B------:R1:W-:Y:S01]  /*29a0*/  STL [R1+0x40], R0 ;  /* 0x0000400001007387 */ /* 0x0003e20000100800 */
[-C--:B------:R-:W-:Y:S02]  /*29b0*/  LEA.HI.X.SX32 R15, R93, R123.reuse, 0x1, P1 ;  /* 0x0000007b5d0f7211 */ /* 0x080fe400008f0eff */
[-C--:B------:R-:W-:Y:S01]  /*29c0*/  IADD3 R6, P2, R220, R122.reuse, RZ ;  /* 0x0000007adc067210 */ /* 0x080fe20007f5e0ff */
[----:B------:R2:W-:Y:S01]  /*29d0*/  STL [R1+0x88], R98 ;  /* 0x0000886201007387 */ /* 0x0005e20000100800 */
[C---:B0-----:R-:W-:Y:S01]  /*29e0*/  LOP3.LUT R3, R66.reuse, 0x3f, RZ, 0xc0, !PT ;  /* 0x0000003f42037812 */ /* 0x041fe200078ec0ff */
[----:B------:R-:W-:Y:S01]  /*29f0*/  IMAD R73, R31, 0x37, RZ ;  /* 0x000000371f497824 */ /* 0x000fe200078e02ff */
[----:B------:R-:W-:Y:S01]  /*2a00*/  IADD3 R12, P0, R95, R122, RZ ;  /* 0x0000007a5f0c7210 */ /* 0x000fe20007f1e0ff */
[----:B------:R-:W-:Y:S01]  /*2a10*/  IMAD R197, R197, 0x138, RZ ;  /* 0x00000138c5c57824 */ /* 0x000fe200078e02ff */
[----:B-1----:R-:W-:Y:S01]  /*2a20*/  LOP3.LUT R0, R66, 0x40, RZ, 0xc0, !PT ;  /* 0x0000004042007812 */ /* 0x002fe200078ec0ff */
[----:B------:R-:W-:Y:S01]  /*2a30*/  IMAD R198, R198, 0x148, RZ ;  /* 0x00000148c6c67824 */ /* 0x000fe200078e02ff */
[----:B------:R-:W0:Y:S01]  /*2a40*/  LDC R93, c[0x0][0x248] ;  /* 0x00009200ff5d7b82 */ /* 0x000e220000000800 */
[----:B------:R-:W-:Y:S01]  /*2a50*/  STL [R1+0xc0], R96 ;  /* 0x0000c06001007387 */ /* 0x000fe20000100800 */
[----:B------:R-:W-:-:S02]  /*2a60*/  LEA.HI.X.SX32 R7, R91, R123, 0x1, P2 ;  /* 0x0000007b5b077211 */ /* 0x000fc400010f0eff */
[----:B------:R-:W-:Y:S02]  /*2a70*/  SHF.L.U32 R3, R3, 0x1, RZ ;  /* 0x0000000103037819 */ /* 0x000fe400000006ff */
[----:B--2---:R-:W-:Y:S01]  /*2a80*/  IADD3 R8, P2, R222, R122, RZ ;  /* 0x0000007ade087210 */ /* 0x004fe20007f5e0ff */
[----:B------:R-:W2:Y:S01]  /*2a90*/  LDG.E.U16 R90, desc[UR60][R6.64] ;  /* 0x0000003c065a7981 */ /* 0x000ea2000c1e1500 */
[----:B------:R-:W-:Y:S01]  /*2aa0*/  LEA R3, R0, R3, 0x9 ;  /* 0x0000000300037211 */ /* 0x000fe200078e48ff */
[----:B------:R-:W-:Y:S01]  /*2ab0*/  IMAD R209, R209, 0x168, RZ ;  /* 0x00000168d1d17824 */ /* 0x000fe200078e02ff */
[-C--:B------:R-:W-:Y:S01]  /*2ac0*/  LEA.HI.X.SX32 R9, R95, R123.reuse, 0x1, P2 ;  /* 0x0000007b5f097211 */ /* 0x080fe200010f0eff */
[----:B------:R-:W-:Y:S01]  /*2ad0*/  IMAD R211, R211, 0x158, RZ ;  /* 0x00000158d3d37824 */ /* 0x000fe200078e02ff */
[----:B------:R-:W-:Y:S01]  /*2ae0*/  LEA.HI.X.SX32 R13, R73, R123, 0x1, P0 ;  /* 0x0000007b490d7211 */ /* 0x000fe200000f0eff */
[----:B------:R-:W-:Y:S01]  /*2af0*/  IMAD R210, R210, 0x178, RZ ;  /* 0x00000178d2d27824 */ /* 0x000fe200078e02ff */
[----:B------:R-:W-:Y:S01]  /*2b00*/  IADD3 R132, R3, R60, RZ ;  /* 0x0000003c03847210 */ /* 0x000fe20007ffe0ff */
[----:B------:R-:W-:Y:S01]  /*2b10*/  IMAD R208, R208, 0x188, RZ ;  /* 0x00000188d0d07824 */ /* 0x000fe200078e02ff */
[----:B------:R1:W2:Y:S01]  /*2b20*/  LDG.E.U16 R60, desc[UR60][R8.64] ;  /* 0x0000003c083c7981 */ /* 0x0002a2000c1e1500 */
[----:B------:R-:W-:Y:S01]  /*2b30*/  IMAD R206, R206, 0x198, RZ ;  /* 0x00000198cece7824 */ /* 0x000fe200078e02ff */
[----:B------:R-:W2:Y:S02]  /*2b40*/  LDC R73, c[0x0][0x248] ;  /* 0x00009200ff497b82 */ /* 0x000ea40000000800 */
[----:B------:R0:W2:Y:S01]  /*2b50*/  LDG.E.U16 R66, desc[UR60][R12.64] ;  /* 0x0000003c0c427981 */ /* 0x0000a2000c1e1500 */
[----:B-1----:R-:W-:Y:S01]  /*2b60*/  IADD3 R8, P0, R57, R122, RZ ;  /* 0x0000007a39087210 */ /* 0x002fe20007f1e0ff */
[----:B------:R-:W-:-:S04]  /*2b70*/  IMAD R207, R207, 0x1a8, RZ ;  /* 0x000001a8cfcf7824 */ /* 0x000fc800078e02ff */
[----:B------:R-:W1:Y:S01]  /*2b80*/  LDC R95, c[0x0][0x248] ;  /* 0x00009200ff5f7b82 */ /* 0x000e620000000800 */
[----:B------:R-:W-:Y:S01]  /*2b90*/  LEA.HI.X.SX32 R9, R97, R123, 0x1, P0 ;  /* 0x0000007b61097211 */ /* 0x000fe200000f0eff */
[----:B------:R0:W-:Y:S04]  /*2ba0*/  STS.U16 [R132+0x400], R51 ;  /* 0x0004003384007388 */ /* 0x0001e80000000400 */
[----:B------:R-:W-:Y:S02]  /*2bb0*/  STS.U16 [R132+0x2000], R53 ;  /* 0x0020003584007388 */ /* 0x000fe40000000400 */
[----:B------:R-:W1:Y:S02]  /*2bc0*/  LDC R98, c[0x0][0x248] ;  /* 0x00009200ff627b82 */ /* 0x000e640000000800 */
[----:B0-----:R-:W2:Y:S01]  /*2bd0*/  LDG.E.U16 R51, desc[UR60][R8.64] ;  /* 0x0000003c08337981 */ /* 0x001ea2000c1e1500 */
[----:B------:R-:W-:-:S02]  /*2be0*/  IMAD R205, R205, 0x1b8, RZ ;  /* 0x000001b8cdcd7824 */ /* 0x000fc400078e02ff */
[----:B------:R-:W-:-:S03]  /*2bf0*/  IMAD R93, R93, 0x390, RZ ;  /* 0x000003905d5d7824 */ /* 0x000fc600078e02ff */
[----:B------:R-:W0:Y:S01]  /*2c00*/  LDC R12, c[0x0][0x248] ;  /* 0x00009200ff0c7b82 */ /* 0x000e220000000800 */
[----:B------:R-:W-:Y:S02]  /*2c10*/  IMAD R204, R204, 0x1c8, RZ ;  /* 0x000001c8cccc7824 */ /* 0x000fe400078e02ff */
[----:B------:R-:W-:-:S05]  /*2c20*/  IMAD R213, R213, 0x1d8, RZ ;  /* 0x000001d8d5d57824 */ /* 0x000fca00078e02ff */
[----:B------:R-:W1:Y:S01]  /*2c30*/  LDC R96, c[0x0][0x248] ;  /* 0x00009200ff607b82 */ /* 0x000e620000000800 */
[----:B----4-:R4:W-:Y:S01]  /*2c40*/  STL [R1+0x7c], R70 ;  /* 0x00007c4601007387 */ /* 0x0109e20000100800 */
[----:B------:R-:W-:-:S06]  /*2c50*/  IMAD R6, R31, 0x76, RZ ;  /* 0x000000761f067824 */ /* 0x000fcc00078e02ff */
[----:B------:R-:W1:Y:S01]  /*2c60*/  LDC R97, c[0x0][0x248] ;  /* 0x00009200ff617b82 */ /* 0x000e620000000800 */
[----:B----4-:R4:W2:Y:S07]  /*2c70*/  LDG.E.U16 R70, desc[UR60][R14.64] ;  /* 0x0000003c0e467981 */ /* 0x0108ae000c1e1500 */
[----:B----4-:R-:W4:Y:S08]  /*2c80*/  LDC R14, c[0x0][0x248] ;  /* 0x00009200ff0e7b82 */ /* 0x010f300000000800 */
[----:B------:R-:W0:Y:S01]  /*2c90*/  LDC R15, c[0x0][0x248] ;  /* 0x00009200ff0f7b82 */ /* 0x000e220000000800 */
[----:B----4-:R-:W-:Y:S01]  /*2ca0*/  IMAD R13, R14, 0x130, RZ ;  /* 0x000001300e0d7824 */ /* 0x010fe200078e02ff */
[----:B------:R-:W-:Y:S01]  /*2cb0*/  IADD3 R14, P0, R25, R122, RZ ;  /* 0x0000007a190e7210 */ /* 0x000fe20007f1e0ff */
[----:B0-----:R-:W-:-:S03]  /*2cc0*/  IMAD R25, R15, 0x270, RZ ;  /* 0x000002700f197824 */ /* 0x001fc600078e02ff */
[----:B------:R-:W-:-:S05]  /*2cd0*/  LEA.HI.X.SX32 R15, R23, R123, 0x1, P0 ;  /* 0x0000007b170f7211 */ /* 0x000fca00000f0eff */
[----:B------:R-:W4:Y:S01]  /*2ce0*/  LDG.E.U16 R53, desc[UR60][R14.64] ;  /* 0x0000003c0e357981 */ /* 0x000f22000c1e1500 */
[----:B------:R-:W-:Y:S01]  /*2cf0*/  IMAD R91, R31, 0x3b, RZ ;  /* 0x0000003b1f5b7824 */ /* 0x000fe200078e02ff */
[----:B------:R-:W-:-:S04]  /*2d00*/  IADD3 R6, P1, R6, R122, RZ ;  /* 0x0000007a06067210 */ /* 0x000fc80007f3e0ff */
[----:B------:R-:W-:Y:S01]  /*2d10*/  LEA.HI.X.SX32 R7, R91, R123, 0x1, P1 ;  /* 0x0000007b5b077211 */ /* 0x000fe200008f0eff */
[----:B------:R0:W-:Y:S01]  /*2d20*/  STS.U16 [R132+0x4400], R27 ;  /* 0x0044001b84007388 */ /* 0x0001e20000000400 */
[----:B------:R-:W-:-:S03]  /*2d30*/  IMAD R9, R12, 0x260, RZ ;  /* 0x000002600c097824 */ /* 0x000fc600078e02ff */
[----:B------:R5:W-:Y:S04]  /*2d40*/  STS.U16 [R132+0x10000], R48 ;  /* 0x0100003084007388 */ /* 0x000be80000000400 */
[----:B------:R3:W-:Y:S04]  /*2d50*/  STS.U16 [R132+0x10400], R44 ;  /* 0x0104002c84007388 */ /* 0x0007e80000000400 */
[----:B------:R1:W-:Y:S01]  /*2d60*/  STS.U16 [R132+0x10c00], R4 ;  /* 0x010c000484007388 */ /* 0x0003e20000000400 */
[----:B0-----:R-:W0:Y:S03]  /*2d70*/  LDC R27, c[0x0][0x248] ;  /* 0x00009200ff1b7b82 */ /* 0x001e260000000800 */
[----:B------:R3:W4:Y:S01]  /*2d80*/  LDG.E.U16 R0, desc[UR60][R6.64] ;  /* 0x0000003c06007981 */ /* 0x000722000c1e1500 */
[----:B------:R-:W-:-:S04]  /*2d90*/  IADD3 R12, P0, R9, R122, RZ ;  /* 0x0000007a090c7210 */ /* 0x000fc80007f1e0ff */
[----:B-----5:R-:W5:Y:S01]  /*2da0*/  LDC R48, c[0x0][0x248] ;  /* 0x00009200ff307b82 */ /* 0x020f620000000800 */
[----:B---3--:R-:W-:-:S07]  /*2db0*/  IADD3 R6, P1, R50, R122, RZ ;  /* 0x0000007a32067210 */ /* 0x008fce0007f3e0ff */
[----:B------:R-:W3:Y:S01]  /*2dc0*/  LDC R44, c[0x0][0x248] ;  /* 0x00009200ff2c7b82 */ /* 0x000ee20000000800 */
[----:B------:R-:W-:Y:S01]  /*2dd0*/  LEA.HI.X.SX32 R7, R47, R123, 0x1, P1 ;  /* 0x0000007b2f077211 */ /* 0x000fe200008f0eff */
[----:B------:R1:W-:Y:S04]  /*2de0*/  STS.U16 [R132+0x10800], R46 ;  /* 0x0108002e84007388 */ /* 0x0003e80000000400 */
[----:B-1----:R1:W4:Y:S02]  /*2df0*/  LDG.E.U16 R4, desc[UR60][R6.64] ;  /* 0x0000003c06047981 */ /* 0x002324000c1e1500 */
[----:B------:R-:W0:Y:S01]  /*2e00*/  LDC R47, c[0x0][0x248] ;  /* 0x00009200ff2f7b82 */ /* 0x000e220000000800 */
[-C--:B------:R-:W-:Y:S02]  /*2e10*/  IADD3 R8, P2, R25, R122.reuse, RZ ;  /* 0x0000007a19087210 */ /* 0x080fe40007f5e0ff */
[----:B-1----:R-:W-:-:S05]  /*2e20*/  IADD3 R6, P1, R13, R122, RZ ;  /* 0x0000007a0d067210 */ /* 0x002fca0007f3e0ff */
[----:B------:R-:W1:Y:S01]  /*2e30*/  LDC R46, c[0x0][0x248] ;  /* 0x00009200ff2e7b82 */ /* 0x000e620000000800 */
[-C--:B------:R-:W-:Y:S01]  /*2e40*/  LEA.HI.X.SX32 R13, R13, R123.reuse, 0x1, P0 ;  /* 0x0000007b0d0d7211 */ /* 0x080fe200000f0eff */
[----:B------:R-:W-:Y:S04]  /*2e50*/  STL [R1+0x70], R94 ;  /* 0x0000705e01007387 */ /* 0x000fe80000100800 */
[----:B------:R5:W4:Y:S02]  /*2e60*/  LDG.E.U16 R25, desc[UR60][R12.64] ;  /* 0x0000003c0c197981 */ /* 0x000b24000c1e1500 */
[----:B------:R-:W3:Y:S02]  /*2e70*/  LDC R50, c[0x0][0x248] ;  /* 0x00009200ff327b82 */ /* 0x000ee40000000800 */
[----:B------:R-:W-:Y:S06]  /*2e80*/  STL [R1+0xb0], R92 ;  /* 0x0000b05c01007387 */ /* 0x000fec0000100800 */
[----:B-----5:R-:W5:Y:S01]  /*2e90*/  LDC R12, c[0x0][0x248] ;  /* 0x00009200ff0c7b82 */ /* 0x020f620000000800 */
[----:B0-----:R-:W-:Y:S01]  /*2ea0*/  IMAD R23, R47, 0x140, RZ ;  /* 0x000001402f177824 */ /* 0x001fe200078e02ff */
[----:B------:R0:W-:Y:S01]  /*2eb0*/  STS.U16 [R132], R52 ;  /* 0x0000003484007388 */ /* 0x0001e20000000400 */
[----:B------:R-:W-:-:S03]  /*2ec0*/  LEA.HI.X.SX32 R9, R197, R123, 0x1, P2 ;  /* 0x0000007bc5097211 */ /* 0x000fc600010f0eff */
[----:B--2---:R-:W-:Y:S02]  /*2ed0*/  STL [R1+0x64], R90 ;  /* 0x0000645a01007387 */ /* 0x004fe40000100800 */
[----:B------:R-:W2:Y:S01]  /*2ee0*/  LDC R14, c[0x0][0x248] ;  /* 0x00009200ff0e7b82 */ /* 0x000ea20000000800 */
[----:B------:R-:W-:Y:S01]  /*2ef0*/  IMAD R13, R27, 0x150, RZ ;  /* 0x000001501b0d7824 */ /* 0x000fe200078e02ff */
[----:B------:R-:W-:Y:S01]  /*2f00*/  LEA.HI.X.SX32 R7, R61, R123, 0x1, P1 ;  /* 0x0000007b3d077211 */ /* 0x000fe200008f0eff */
[----:B------:R3:W2:Y:S05]  /*2f10*/  LDG.E.U16 R15, desc[UR60][R8.64] ;  /* 0x0000003c080f7981 */ /* 0x0006aa000c1e1500 */
[----:B0-----:R-:W0:Y:S01]  /*2f20*/  LDC R52, c[0x0][0x248] ;  /* 0x00009200ff347b82 */ /* 0x001e220000000800 */
[----:B------:R-:W-:Y:S01]  /*2f30*/  IMAD R47, R48, 0x280, RZ ;  /* 0x00000280302f7824 */ /* 0x000fe200078e02ff */
[----:B------:R1:W-:Y:S04]  /*2f40*/  STS.U16 [R132+0x800], R54 ;  /* 0x0008003684007388 */ /* 0x0003e80000000400 */
[----:B------:R3:W-:Y:S02]  /*2f50*/  STS.U16 [R132+0x11400], R16 ;  /* 0x0114001084007388 */ /* 0x0007e40000000400 */
[----:B------:R-:W2:Y:S02]  /*2f60*/  LDC R48, c[0x0][0x248] ;  /* 0x00009200ff307b82 */ /* 0x000ea40000000800 */
[----:B------:R-:W-:Y:S04]  /*2f70*/  STS.U16 [R132+0x11000], R26 ;  /* 0x0110001a84007388 */ /* 0x000fe80000000400 */
[----:B------:R-:W2:Y:S02]  /*2f80*/  LDG.E.U16 R7, desc[UR60][R6.64] ;  /* 0x0000003c06077981 */ /* 0x000ea4000c1e1500 */
[----:B-1----:R-:W1:Y:S01]  /*2f90*/  LDC R54, c[0x0][0x248] ;  /* 0x00009200ff367b82 */ /* 0x002e620000000800 */
[----:B---3--:R-:W-:Y:S01]  /*2fa0*/  IADD3 R16, P1, R47, R122, RZ ;  /* 0x0000007a2f107210 */ /* 0x008fe20007f3e0ff */
[----:B------:R-:W-:Y:S01]  /*2fb0*/  IMAD R47, R46, 0x2a0, RZ ;  /* 0x000002a02e2f7824 */ /* 0x000fe200078e02ff */
[----:B------:R-:W-:Y:S04]  /*2fc0*/  STS.U16 [R132+0x1000], R56 ;  /* 0x0010003884007388 */ /* 0x000fe80000000400 */
[----:B------:R3:W-:Y:S01]  /*2fd0*/  STS.U16 [R132+0x4000], R55 ;  /* 0x0040003784007388 */ /* 0x0007e20000000400 */
[----:B0-----:R-:W-:Y:S01]  /*2fe0*/  IMAD R57, R52, 0x2d0, RZ ;  /* 0x000002d034397824 */ /* 0x001fe200078e02ff */
[----:B------:R-:W0:Y:S08]  /*2ff0*/  LDC R90, c[0x0][0x248] ;  /* 0x00009200ff5a7b82 */ /* 0x000e300000000800 */
[----:B---3--:R-:W3:Y:S08]  /*3000*/  LDC R55, c[0x0][0x248] ;  /* 0x00009200ff377b82 */ /* 0x008ef00000000800 */
[----:B------:R-:W0:Y:S01]  /*3010*/  LDC R56, c[0x0][0x248] ;  /* 0x00009200ff387b82 */ /* 0x000e220000000800 */
[----:B------:R-:W-:-:S07]  /*3020*/  IMAD R73, R73, 0x360, RZ ;  /* 0x0000036049497824 */ /* 0x000fce00078e02ff */
[----:B------:R-:W0:Y:S01]  /*3030*/  LDC R91, c[0x0][0x248] ;  /* 0x00009200ff5b7b82 */ /* 0x000e220000000800 */
[----:B---3--:R-:W-:-:S07]  /*3040*/  IMAD R55, R55, 0x310, RZ ;  /* 0x0000031037377824 */ /* 0x008fce00078e02ff */
[----:B------:R-:W3:Y:S08]  /*3050*/  LDC R94, c[0x0][0x248] ;  /* 0x00009200ff5e7b82 */ /* 0x000ef00000000800 */
[----:B------:R-:W3:Y:S01]  /*3060*/  LDC R92, c[0x0][0x248] ;  /* 0x00009200ff5c7b82 */ /* 0x000ee20000000800 */
[----:B------:R5:W-:Y:S04]  /*3070*/  STL [R1+0x58], R70 ;  /* 0x0000584601007387 */ /* 0x000be80000100800 */
[----:B------:R-:W-:Y:S04]  /*3080*/  STL [R1+0xa0], R66 ;  /* 0x0000a04201007387 */ /* 0x000fe80000100800 */
[----:B------:R1:W-:Y:S01]  /*3090*/  STL [R1+0x4c], R60 ;  /* 0x00004c3c01007387 */ /* 0x0003e20000100800 */
[----:B-----5:R-:W5:Y:S03]  /*30a0*/  LDC R70, c[0x0][0x248] ;  /* 0x00009200ff467b82 */ /* 0x020f660000000800 */
[----:B------:R0:W-:Y:S01]  /*30b0*/  STL [R1+0x30], R51 ;  /* 0x0000303301007387 */ /* 0x0001e20000100800 */
[----:B-1----:R-:W-:-:S04]  /*30c0*/  IADD3 R60, P0, R23, R122, RZ ;  /* 0x0000007a173c7210 */ /* 0x002fc80007f1e0ff */
[----:B------:R-:W1:Y:S01]  /*30d0*/  LDC R66, c[0x0][0x248] ;  /* 0x00009200ff427b82 */ /* 0x000e620000000800 */
[-C--:B------:R-:W-:Y:S01]  /*30e0*/  LEA.HI.X.SX32 R61, R17, R123.reuse, 0x1, P0 ;  /* 0x0000007b113d7211 */ /* 0x080fe200000f0eff */
[----:B0-----:R-:W-:Y:S01]  /*30f0*/  IMAD R51, R44, 0x290, RZ ;  /* 0x000002902c337824 */ /* 0x001fe200078e02ff */
[-C--:B------:R-:W-:Y:S02]  /*3100*/  IADD3 R8, P0, R13, R122.reuse, RZ ;  /* 0x0000007a0d087210 */ /* 0x080fe40007f1e0ff */
[-C--:B------:R-:W-:Y:S01]  /*3110*/  LEA.HI.X.SX32 R17, R23, R123.reuse, 0x1, P1 ;  /* 0x0000007b17117211 */ /* 0x080fe200008f0eff */
[----:B------:R-:W3:Y:S01]  /*3120*/  LDG.E.U16 R60, desc[UR60][R60.64] ;  /* 0x0000003c3c3c7981 */ /* 0x000ee2000c1e1500 */
[----:B------:R-:W-:Y:S02]  /*3130*/  LEA.HI.X.SX32 R9, R22, R123, 0x1, P0 ;  /* 0x0000007b16097211 */ /* 0x000fe400000f0eff */
[-C--:B------:R-:W-:Y:S01]  /*3140*/  IADD3 R26, P2, R51, R122.reuse, RZ ;  /* 0x0000007a331a7210 */ /* 0x080fe20007f5e0ff */
[----:B------:R-:W-:Y:S01]  /*3150*/  IMAD R23, R50, 0x2b0, RZ ;  /* 0x000002b032177824 */ /* 0x000fe200078e02ff */
[----:B------:R-:W0:Y:S01]  /*3160*/  LDC R51, c[0x0][0x248] ;  /* 0x00009200ff337b82 */ /* 0x000e220000000800 */
[----:B------:R4:W3:Y:S01]  /*3170*/  LDG.E.U16 R6, desc[UR60][R8.64] ;  /* 0x0000003c08067981 */ /* 0x0008e2000c1e1500 */
[----:B------:R-:W-:-:S02]  /*3180*/  IADD3 R46, P1, R47, R122, RZ ;  /* 0x0000007a2f2e7210 */ /* 0x000fc40007f3e0ff */
[-C--:B------:R-:W-:Y:S01]  /*3190*/  LEA.HI.X.SX32 R27, R198, R123.reuse, 0x1, P2 ;  /* 0x0000007bc61b7211 */ /* 0x080fe200010f0eff */
[----:B------:R2:W3:Y:S04]  /*31a0*/  LDG.E.U16 R16, desc[UR60][R16.64] ;  /* 0x0000003c10107981 */ /* 0x0004e8000c1e1500 */
[----:B----4-:R4:W-:Y:S01]  /*31b0*/  STL [R1+0x2c], R53 ;  /* 0x00002c3501007387 */ /* 0x0109e20000100800 */
[----:B------:R-:W-:Y:S01]  /*31c0*/  IMAD R9, R12, 0x2c0, RZ ;  /* 0x000002c00c097824 */ /* 0x000fe200078e02ff */
[----:B------:R-:W5:Y:S01]  /*31d0*/  LDC R50, c[0x0][0x248] ;  /* 0x00009200ff327b82 */ /* 0x000f620000000800 */
[-C--:B------:R-:W-:Y:S01]  /*31e0*/  LEA.HI.X.SX32 R47, R13, R123.reuse, 0x1, P1 ;  /* 0x0000007b0d2f7211 */ /* 0x080fe200008f0eff */
[----:B------:R-:W3:Y:S06]  /*31f0*/  LDG.E.U16 R26, desc[UR60][R26.64] ;  /* 0x0000003c1a1a7981 */ /* 0x000eec000c1e1500 */
[----:B----4-:R-:W4:Y:S01]  /*3200*/  LDC R53, c[0x0][0x248] ;  /* 0x00009200ff357b82 */ /* 0x010f220000000800 */
[----:B--2---:R-:W-:Y:S01]  /*3210*/  IMAD R17, R14, 0x160, RZ ;  /* 0x000001600e117824 */ /* 0x004fe200078e02ff */
[----:B------:R-:W-:Y:S01]  /*3220*/  IADD3 R12, P1, R9, R122, RZ ;  /* 0x0000007a090c7210 */ /* 0x000fe20007f3e0ff */
[----:B------:R2:W3:Y:S03]  /*3230*/  LDG.E.U16 R27, desc[UR60][R46.64] ;  /* 0x0000003c2e1b7981 */ /* 0x0004e6000c1e1500 */
[----:B------:R-:W-:-:S02]  /*3240*/  LEA.HI.X.SX32 R13, R17, R123, 0x1, P1 ;  /* 0x0000007b110d7211 */ /* 0x000fc400008f0eff */
[----:B------:R-:W1:Y:S01]  /*3250*/  LDC R14, c[0x0][0x248] ;  /* 0x00009200ff0e7b82 */ /* 0x000e620000000800 */
[-C--:B------:R-:W-:Y:S02]  /*3260*/  IADD3 R22, P0, R17, R122.reuse, RZ ;  /* 0x0000007a11167210 */ /* 0x080fe40007f1e0ff */
[----:B------:R0:W3:Y:S01]  /*3270*/  LDG.E.U16 R44, desc[UR60][R12.64] ;  /* 0x0000003c0c2c7981 */ /* 0x0000e2000c1e1500 */
[-C--:B--2---:R-:W-:Y:S01]  /*3280*/  IADD3 R46, P1, R57, R122.reuse, RZ ;  /* 0x0000007a392e7210 */ /* 0x084fe20007f3e0ff */
[----:B------:R-:W-:Y:S01]  /*3290*/  IMAD R17, R48, 0x170, RZ ;  /* 0x0000017030117824 */ /* 0x000fe200078e02ff */
[----:B------:R-:W-:Y:S02]  /*32a0*/  IADD3 R8, P2, R23, R122, RZ ;  /* 0x0000007a17087210 */ /* 0x000fe40007f5e0ff */
[----:B------:R-:W2:Y:S01]  /*32b0*/  LDC R61, c[0x0][0x248] ;  /* 0x00009200ff3d7b82 */ /* 0x000ea20000000800 */
[-C--:B------:R-:W-:Y:S02]  /*32c0*/  LEA.HI.X.SX32 R47, R209, R123.reuse, 0x1, P1 ;  /* 0x0000007bd12f7211 */ /* 0x080fe400008f0eff */
[-C--:B------:R-:W-:Y:S01]  /*32d0*/  LEA.HI.X.SX32 R23, R18, R123.reuse, 0x1, P0 ;  /* 0x0000007b12177211 */ /* 0x080fe200000f0eff */
[----:B0-----:R-:W-:Y:S01]  /*32e0*/  IMAD R13, R54, 0x2f0, RZ ;  /* 0x000002f0360d7824 */ /* 0x001fe200078e02ff */
[----:B------:R-:W-:Y:S01]  /*32f0*/  LEA.HI.X.SX32 R9, R211, R123, 0x1, P2 ;  /* 0x0000007bd3097211 */ /* 0x000fe200010f0eff */
[----:B----4-:R-:W-:-:S02]  /*3300*/  IMAD R53, R53, 0x2e0, RZ ;  /* 0x000002e035357824 */ /* 0x010fc400078e02ff */
[----:B------:R0:W4:Y:S01]  /*3310*/  LDG.E.U16 R18, desc[UR60][R22.64] ;  /* 0x0000003c16127981 */ /* 0x000122000c1e1500 */
[-C--:B------:R-:W-:Y:S01]  /*3320*/  IADD3 R12, P2, R13, R122.reuse, RZ ;  /* 0x0000007a0d0c7210 */ /* 0x080fe20007f5e0ff */
[----:B------:R-:W-:Y:S01]  /*3330*/  IMAD R51, R51, 0x180, RZ ;  /* 0x0000018033337824 */ /* 0x000fe200078e02ff */
[-C--:B------:R-:W-:Y:S01]  /*3340*/  IADD3 R48, P0, R17, R122.reuse, RZ ;  /* 0x0000007a11307210 */ /* 0x080fe20007f1e0ff */
[----:B------:R1:W4:Y:S01]  /*3350*/  LDG.E.U16 R47, desc[UR60][R46.64] ;  /* 0x0000003c2e2f7981 */ /* 0x000322000c1e1500 */
[-C--:B------:R-:W-:Y:S02]  /*3360*/  LEA.HI.X.SX32 R13, R210, R123.reuse, 0x1, P2 ;  /* 0x0000007bd20d7211 */ /* 0x080fe400010f0eff */
[-C--:B------:R-:W-:Y:S01]  /*3370*/  LEA.HI.X.SX32 R49, R49, R123.reuse, 0x1, P0 ;  /* 0x0000007b31317211 */ /* 0x080fe200000f0eff */
[----:B-----5:R-:W-:Y:S01]  /*3380*/  IMAD R57, R50, 0x300, RZ ;  /* 0x0000030032397824 */ /* 0x020fe200078e02ff */
[----:B------:R-:W5:Y:S01]  /*3390*/  LDG.E.U16 R9, desc[UR60][R8.64] ;  /* 0x0000003c08097981 */ /* 0x000f62000c1e1500 */
[-C--:B0-----:R-:W-:Y:S01]  /*33a0*/  IADD3 R22, P1, R53, R122.reuse, RZ ;  /* 0x0000007a35167210 */ /* 0x081fe20007f3e0ff */
[----:B-1----:R-:W0:Y:S01]  /*33b0*/  LDC R46, c[0x0][0x248] ;  /* 0x00009200ff2e7b82 */ /* 0x002e220000000800 */
[----:B------:R-:W-:Y:S01]  /*33c0*/  IADD3 R52, P0, R51, R122, RZ ;  /* 0x0000007a33347210 */ /* 0x000fe20007f1e0ff */
[----:B------:R1:W4:Y:S01]  /*33d0*/  LDG.E.U16 R13, desc[UR60][R12.64] ;  /* 0x0000003c0c0d7981 */ /* 0x000322000c1e1500 */
[----:B------:R-:W-:-:S02]  /*33e0*/  LEA.HI.X.SX32 R23, R17, R123, 0x1, P1 ;  /* 0x0000007b11177211 */ /* 0x000fc400008f0eff */
[-C--:B------:R-:W-:Y:S01]  /*33f0*/  LEA.HI.X.SX32 R53, R10, R123.reuse, 0x1, P0 ;  /* 0x0000007b0a357211 */ /* 0x080fe200000f0eff */
[----:B------:R-:W-:Y:S01]  /*3400*/  IMAD R17, R14, 0x190, RZ ;  /* 0x000001900e117824 */ /* 0x000fe200078e02ff */
[-C--:B------:R-:W-:Y:S01]  /*3410*/  IADD3 R50, P1, R57, R122.reuse, RZ ;  /* 0x0000007a39327210 */ /* 0x080fe20007f3e0ff */
[----:B------:R1:W5:Y:S02]  /*3420*/  LDG.E.U16 R10, desc[UR60][R22.64] ;  /* 0x0000003c160a7981 */ /* 0x000364000c1e1500 */
[----:B-1----:R-:W1:Y:S01]  /*3430*/  LDC R12, c[0x0][0x248] ;  /* 0x00009200ff0c7b82 */ /* 0x002e620000000800 */
[----:B------:R-:W-:Y:S01]  /*3440*/  LEA.HI.X.SX32 R51, R51, R123, 0x1, P1 ;  /* 0x0000007b33337211 */ /* 0x000fe200008f0eff */
[----:B------:R2:W4:Y:S01]  /*3450*/  LDG.E.U16 R52, desc[UR60][R52.64] ;  /* 0x0000003c34347981 */ /* 0x000522000c1e1500 */
[----:B------:R-:W-:Y:S01]  /*3460*/  IMAD R23, R56, 0x320, RZ ;  /* 0x0000032038177824 */ /* 0x000fe200078e02ff */
[-C--:B------:R-:W-:Y:S02]  /*3470*/  IADD3 R56, P2, R55, R122.reuse, RZ ;  /* 0x0000007a37387210 */ /* 0x080fe40007f5e0ff */
[----:B------:R2:W4:Y:S01]  /*3480*/  LDG.E.U16 R50, desc[UR60][R50.64] ;  /* 0x0000003c32327981 */ /* 0x000522000c1e1500 */
[----:B------:R-:W-:-:S02]  /*3490*/  IADD3 R54, P0, R17, R122, RZ ;  /* 0x0000007a11367210 */ /* 0x000fc40007f1e0ff */
[----:B------:R-:W-:Y:S01]  /*34a0*/  IADD3 R22, P1, R23, R122, RZ ;  /* 0x0000007a17167210 */ /* 0x000fe20007f3e0ff */
[----:B--2---:R-:W-:Y:S01]  /*34b0*/  IMAD R53, R61, 0x330, RZ ;  /* 0x000003303d357824 */ /* 0x004fe200078e02ff */
[-C--:B------:R-:W-:Y:S01]  /*34c0*/  LEA.HI.X.SX32 R57, R208, R123.reuse, 0x1, P2 ;  /* 0x0000007bd0397211 */ /* 0x080fe200010f0eff */
[----:B------:R0:W2:Y:S01]  /*34d0*/  LDG.E.U16 R48, desc[UR60][R48.64] ;  /* 0x0000003c30307981 */ /* 0x0000a2000c1e1500 */
[-C--:B------:R-:W-:Y:S01]  /*34e0*/  LEA.HI.X.SX32 R55, R21, R123.reuse, 0x1, P0 ;  /* 0x0000007b15377211 */ /* 0x080fe200000f0eff */
[----:B------:R-:W1:Y:S01]  /*34f0*/  LDC R61, c[0x0][0x248] ;  /* 0x00009200ff3d7b82 */ /* 0x000e620000000800 */
[----:B------:R-:W-:Y:S01]  /*3500*/  LEA.HI.X.SX32 R23, R17, R123, 0x1, P1 ;  /* 0x0000007b11177211 */ /* 0x000fe200008f0eff */
[----:B------:R-:W-:Y:S01]  /*3510*/  IMAD R51, R66, 0x340, RZ ;  /* 0x0000034042337824 */ /* 0x000fe200078e02ff */
[----:B------:R0:W4:Y:S04]  /*3520*/  LDG.E.U16 R8, desc[UR60][R56.64] ;  /* 0x0000003c38087981 */ /* 0x000128000c1e1500 */
[----:B------:R0:W5:Y:S02]  /*3530*/  LDG.E.U16 R17, desc[UR60][R54.64] ;  /* 0x0000003c36117981 */ /* 0x000164000c1e1500 */
[----:B0-----:R-:W-:-:S02]  /*3540*/  IMAD R49, R46, 0x1a0, RZ ;  /* 0x000001a02e317824 */ /* 0x001fc400078e02ff */
[----:B------:R0:W2:Y:S01]  /*3550*/  LDG.E.U16 R21, desc[UR60][R22.64] ;  /* 0x0000003c16157981 */ /* 0x0000a2000c1e1500 */
[-C--:B------:R-:W-:Y:S02]  /*3560*/  IADD3 R56, P1, R53, R122.reuse, RZ ;  /* 0x0000007a35387210 */ /* 0x080fe40007f3e0ff */
[-C--:B------:R-:W-:Y:S01]  /*3570*/  IADD3 R54, P2, R51, R122.reuse, RZ ;  /* 0x0000007a33367210 */ /* 0x080fe20007f5e0ff */
[----:B0-----:R-:W-:Y:S01]  /*3580*/  IMAD R23, R70, 0x350, RZ ;  /* 0x0000035046177824 */ /* 0x001fe200078e02ff */
[-C--:B------:R-:W-:Y:S02]  /*3590*/  LEA.HI.X.SX32 R57, R206, R123.reuse, 0x1, P1 ;  /* 0x0000007bce397211 */ /* 0x080fe400008f0eff */
[-C--:B------:R-:W-:Y:S02]  /*35a0*/  LEA.HI.X.SX32 R55, R49, R123.reuse, 0x1, P2 ;  /* 0x0000007b31377211 */ /* 0x080fe400010f0eff */
[-C--:B------:R-:W-:Y:S01]  /*35b0*/  IADD3 R22, P1, R23, R122.reuse, RZ ;  /* 0x0000007a17167210 */ /* 0x080fe20007f3e0ff */
[----:B-1----:R-:W-:Y:S01]  /*35c0*/  IMAD R51, R12, 0x1b0, RZ ;  /* 0x000001b00c337824 */ /* 0x002fe200078e02ff */
[----:B------:R-:W-:Y:S01]  /*35d0*/  IADD3 R66, P0, R49, R122, RZ ;  /* 0x0000007a31427210 */ /* 0x000fe20007f1e0ff */
[----:B------:R-:W0:Y:S01]  /*35e0*/  LDC R12, c[0x0][0x248] ;  /* 0x00009200ff0c7b82 */ /* 0x000e220000000800 */
[-C--:B------:R-:W-:Y:S01]  /*35f0*/  LEA.HI.X.SX32 R23, R207, R123.reuse, 0x1, P1 ;  /* 0x0000007bcf177211 */ /* 0x080fe200008f0eff */
[----:B------:R1:W2:Y:S01]  /*3600*/  LDG.E.U16 R49, desc[UR60][R54.64] ;  /* 0x0000003c36317981 */ /* 0x0002a2000c1e1500 */
[----:B------:R-:W-:-:S03]  /*3610*/  LEA.HI.X.SX32 R67, R67, R123, 0x1, P0 ;  /* 0x0000007b43437211 */ /* 0x000fc600000f0eff */
[----:B------:R1:W2:Y:S01]  /*3620*/  LDG.E.U16 R14, desc[UR60][R56.64] ;  /* 0x0000003c380e7981 */ /* 0x0002a2000c1e1500 */
[----:B------:R-:W-:-:S03]  /*3630*/  IMAD R91, R91, 0x380, RZ ;  /* 0x000003805b5b7824 */ /* 0x000fc600078e02ff */
[----:B------:R-:W2:Y:S01]  /*3640*/  LDG.E.U16 R53, desc[UR60][R22.64] ;  /* 0x0000003c16357981 */ /* 0x000ea2000c1e1500 */
[-C--:B-1----:R-:W-:Y:S02]  /*3650*/  IADD3 R54, P1, R73, R122.reuse, RZ ;  /* 0x0000007a49367210 */ /* 0x082fe40007f3e0ff */
[----:B------:R-:W1:Y:S01]  /*3660*/  LDC R73, c[0x0][0x248] ;  /* 0x00009200ff497b82 */ /* 0x000e620000000800 */
[----:B------:R-:W-:Y:S01]  /*3670*/  IADD3 R70, P0, R51, R122, RZ ;  /* 0x0000007a33467210 */ /* 0x000fe20007f1e0ff */
[----:B------:R0:W2:Y:S01]  /*3680*/  LDG.E.U16 R66, desc[UR60][R66.64] ;  /* 0x0000003c42427981 */ /* 0x0000a2000c1e1500 */
[----:B------:R-:W-:Y:S02]  /*3690*/  IMAD R57, R90, 0x370, RZ ;  /* 0x000003705a397824 */ /* 0x000fe400078e02ff */
[----:B------:R-:W-:Y:S01]  /*36a0*/  LEA.HI.X.SX32 R71, R71, R123, 0x1, P0 ;  /* 0x0000007b47477211 */ /* 0x000fe200000f0eff */
[----:B0-----:R-:W-:-:S04]  /*36b0*/  IMAD R67, R61, 0x1c0, RZ ;  /* 0x000001c03d437824 */ /* 0x001fc800078e02ff */
[----:B------:R0:W2:Y:S01]  /*36c0*/  LDG.E.U16 R46, desc[UR60][R70.64] ;  /* 0x0000003c462e7981 */ /* 0x0000a2000c1e1500 */
[-C--:B------:R-:W-:Y:S02]  /*36d0*/  IADD3 R22, P2, R57, R122.reuse, RZ ;  /* 0x0000007a39167210 */ /* 0x080fe40007f5e0ff */
[-C--:B------:R-:W-:Y:S02]  /*36e0*/  IADD3 R56, P0, R67, R122.reuse, RZ ;  /* 0x0000007a43387210 */ /* 0x080fe40007f1e0ff */
[-C--:B------:R-:W-:Y:S02]  /*36f0*/  LEA.HI.X.SX32 R55, R51, R123.reuse, 0x1, P1 ;  /* 0x0000007b33377211 */ /* 0x080fe400008f0eff */
[-C--:B------:R-:W-:Y:S01]  /*3700*/  LEA.HI.X.SX32 R57, R72, R123.reuse, 0x1, P0 ;  /* 0x0000007b48397211 */ /* 0x080fe200000f0eff */
[----:B0-----:R-:W-:Y:S01]  /*3710*/  IMAD R71, R12, 0x1d0, RZ ;  /* 0x000001d00c477824 */ /* 0x001fe200078e02ff */
[----:B------:R-:W-:Y:S01]  /*3720*/  IADD3 R90, P1, R91, R122, RZ ;  /* 0x0000007a5b5a7210 */ /* 0x000fe20007f3e0ff */
[----:B------:R-:W0:Y:S01]  /*3730*/  LDC R12, c[0x0][0x248] ;  /* 0x00009200ff0c7b82 */ /* 0x000e220000000800 */
[----:B-1----:R-:W-:Y:S01]  /*3740*/  IMAD R73, R73, 0x3a0, RZ ;  /* 0x000003a049497824 */ /* 0x002fe200078e02ff */
[----:B------:R1:W2:Y:S01]  /*3750*/  LDG.E.U16 R61, desc[UR60][R56.64] ;  /* 0x0000003c383d7981 */ /* 0x0002a2000c1e1500 */
[----:B------:R-:W-:-:S03]  /*3760*/  LEA.HI.X.SX32 R91, R67, R123, 0x1, P1 ;  /* 0x0000007b435b7211 */ /* 0x000fc600008f0eff */
[-C--:B------:R-:W-:Y:S01]  /*3770*/  IADD3 R70, P1, R73, R122.reuse, RZ ;  /* 0x0000007a49467210 */ /* 0x080fe20007f3e0ff */
[----:B------:R-:W2:Y:S01]  /*3780*/  LDG.E.U16 R55, desc[UR60][R54.64] ;  /* 0x0000003c36377981 */ /* 0x000ea2000c1e1500 */
[CC--:B-1----:R-:W-:Y:S01]  /*3790*/  IADD3 R56, P0, R71.reuse, R122.reuse, RZ ;  /* 0x0000007a47387210 */ /* 0x0c2fe20007f1e0ff */
[----:B---3--:R-:W-:Y:S01]  /*37a0*/  IMAD R67, R92, 0x1e0, RZ ;  /* 0x000001e05c437824 */ /* 0x008fe200078e02ff */
[-C--:B------:R-:W-:Y:S01]  /*37b0*/  LEA.HI.X.SX32 R71, R71, R123.reuse, 0x1, P1 ;  /* 0x0000007b47477211 */ /* 0x080fe200008f0eff */
[----:B------:R-:W-:Y:S01]  /*37c0*/  IMAD R95, R95, 0x3c0, RZ ;  /* 0x000003c05f5f7824 */ /* 0x000fe200078e02ff */
[-C--:B------:R-:W-:Y:S01]  /*37d0*/  LEA.HI.X.SX32 R57, R89, R123.reuse, 0x1, P0 ;  /* 0x0000007b59397211 */ /* 0x080fe200000f0eff */
[----:B------:R-:W-:Y:S01]  /*37e0*/  IMAD R89, R94, 0x3b0, RZ ;  /* 0x000003b05e597824 */ /* 0x000fe200078e02ff */
[-C--:B------:R-:W-:Y:S01]  /*37f0*/  LEA.HI.X.SX32 R23, R205, R123.reuse, 0x1, P2 ;  /* 0x0000007bcd177211 */ /* 0x080fe200010f0eff */
[----:B------:R1:W3:Y:S01]  /*3800*/  LDG.E.U16 R54, desc[UR60][R70.64] ;  /* 0x0000003c46367981 */ /* 0x0002e2000c1e1500 */
[-C--:B------:R-:W-:Y:S01]  /*3810*/  IADD3 R72, P2, R93, R122.reuse, RZ ;  /* 0x0000007a5d487210 */ /* 0x080fe20007f5e0ff */
[----:B------:R-:W-:Y:S01]  /*3820*/  IMAD R97, R97, 0x3d0, RZ ;  /* 0x000003d061617824 */ /* 0x000fe200078e02ff */
[-C--:B------:R-:W-:Y:S01]  /*3830*/  IADD3 R92, P0, R67, R122.reuse, RZ ;  /* 0x0000007a435c7210 */ /* 0x080fe20007f1e0ff */
[----:B------:R0:W3:Y:S01]  /*3840*/  LDG.E.U16 R51, desc[UR60][R90.64] ;  /* 0x0000003c5a337981 */ /* 0x0000e2000c1e1500 */
[----:B------:R-:W-:Y:S01]  /*3850*/  LEA.HI.X.SX32 R73, R204, R123, 0x1, P2 ;  /* 0x0000007bcc497211 */ /* 0x000fe200010f0eff */
[----:B------:R-:W0:Y:S02]  /*3860*/  LDC R94, c[0x0][0x248] ;  /* 0x00009200ff5e7b82 */ /* 0x000e240000000800 */
[----:B------:R-:W3:Y:S01]  /*3870*/  LDG.E.U16 R23, desc[UR60][R22.64] ;  /* 0x0000003c16177981 */ /* 0x000ee2000c1e1500 */
[----:B-1----:R-:W-:-:S02]  /*3880*/  IADD3 R70, P1, R89, R122, RZ ;  /* 0x0000007a59467210 */ /* 0x002fc40007f3e0ff */
[-C--:B------:R-:W-:Y:S01]  /*3890*/  LEA.HI.X.SX32 R93, R62, R123.reuse, 0x1, P0 ;  /* 0x0000007b3e5d7211 */ /* 0x080fe200000f0eff */
[----:B------:R-:W3:Y:S01]  /*38a0*/  LDG.E.U16 R57, desc[UR60][R56.64] ;  /* 0x0000003c38397981 */ /* 0x000ee2000c1e1500 */
[-C--:B------:R-:W-:Y:S02]  /*38b0*/  LEA.HI.X.SX32 R71, R213, R123.reuse, 0x1, P1 ;  /* 0x0000007bd5477211 */ /* 0x080fe400008f0eff */
[-C--:B0-----:R-:W-:Y:S01]  /*38c0*/  IADD3 R90, P1, R95, R122.reuse, RZ ;  /* 0x0000007a5f5a7210 */ /* 0x081fe20007f3e0ff */
[----:B------:R-:W-:Y:S01]  /*38d0*/  IMAD R89, R12, 0x1f0, RZ ;  /* 0x000001f00c597824 */ /* 0x000fe200078e02ff */
[----:B------:R0:W3:Y:S01]  /*38e0*/  LDG.E.U16 R22, desc[UR60][R72.64] ;  /* 0x0000003c48167981 */ /* 0x0000e2000c1e1500 */
[----:B------:R-:W1:Y:S01]  /*38f0*/  LDC R95, c[0x0][0x248] ;  /* 0x00009200ff5f7b82 */ /* 0x000e620000000800 */
[----:B------:R-:W-:Y:S02]  /*3900*/  LEA.HI.X.SX32 R91, R67, R123, 0x1, P1 ;  /* 0x0000007b435b7211 */ /* 0x000fe400008f0eff */
[----:B------:R0:W3:Y:S04]  /*3910*/  LDG.E.U16 R121, desc[UR60][R92.64] ;  /* 0x0000003c5c797981 */ /* 0x0000e8000c1e1500 */
[----:B------:R0:W3:Y:S02]  /*3920*/  LDG.E.U16 R56, desc[UR60][R70.64] ;  /* 0x0000003c46387981 */ /* 0x0000e4000c1e1500 */
[-C--:B0-----:R-:W-:Y:S01]  /*3930*/  IADD3 R72, P2, R97, R122.reuse, RZ ;  /* 0x0000007a61487210 */ /* 0x081fe20007f5e0ff */
[----:B------:R-:W-:Y:S01]  /*3940*/  IMAD R97, R98, 0x3e0, RZ ;  /* 0x000003e062617824 */ /* 0x000fe200078e02ff */
[----:B------:R0:W3:Y:S01]  /*3950*/  LDG.E.U16 R62, desc[UR60][R90.64] ;  /* 0x0000003c5a3e7981 */ /* 0x0000e2000c1e1500 */
[----:B------:R-:W-:Y:S01]  /*3960*/  IMAD R203, R203, 0x1e8, RZ ;  /* 0x000001e8cbcb7824 */ /* 0x000fe200078e02ff */
[----:B------:R-:W1:Y:S01]  /*3970*/  LDC R92, c[0x0][0x248] ;  /* 0x00009200ff5c7b82 */ /* 0x000e620000000800 */
[-C--:B------:R-:W-:Y:S01]  /*3980*/  IADD3 R70, P0, R89, R122.reuse, RZ ;  /* 0x0000007a59467210 */ /* 0x080fe20007f1e0ff */
[----:B------:R-:W-:Y:S01]  /*3990*/  IMAD R99, R99, 0x3f0, RZ ;  /* 0x000003f063637824 */ /* 0x000fe200078e02ff */
[----:B0-----:R-:W-:Y:S01]  /*39a0*/  IADD3 R90, P1, R97, R122, RZ ;  /* 0x0000007a615a7210 */ /* 0x001fe20007f3e0ff */
[----:B------:R-:W-:-:S04]  /*39b0*/  IMAD R212, R212, 0x1f8, RZ ;  /* 0x000001f8d4d47824 */ /* 0x000fc800078e02ff */
[----:B------:R-:W0:Y:S01]  /*39c0*/  LDC R97, c[0x0][0x248] ;  /* 0x00009200ff617b82 */ /* 0x000e220000000800 */
[-C--:B------:R-:W-:Y:S01]  /*39d0*/  LEA.HI.X.SX32 R71, R59, R123.reuse, 0x1, P0 ;  /* 0x0000007b3b477211 */ /* 0x080fe200000f0eff */
[----:B------:R-:W-:Y:S01]  /*39e0*/  IMAD R93, R96, 0x202, RZ ;  /* 0x00000202605d7824 */ /* 0x000fe200078e02ff */
[----:B------:R-:W-:-:S03]  /*39f0*/  LEA.HI.X.SX32 R73, R203, R123, 0x1, P2 ;  /* 0x0000007bcb497211 */ /* 0x000fc600010f0eff */
[----:B------:R1:W3:Y:S01]  /*3a00*/  LDG.E.U16 R59, desc[UR60][R70.64] ;  /* 0x0000003c463b7981 */ /* 0x0002e2000c1e1500 */
[----:B------:R-:W-:Y:S01]  /*3a10*/  LEA R67, R31, R31, 0x8 ;  /* 0x0000001f1f437211 */ /* 0x000fe200078e40ff */
[----:B------:R-:W0:Y:S01]  /*3a20*/  LDC R98, c[0x0][0x248] ;  /* 0x00009200ff627b82 */ /* 0x000e220000000800 */
[----:B------:R-:W-:Y:S01]  /*3a30*/  LEA.HI.X.SX32 R91, R89, R123, 0x1, P1 ;  /* 0x0000007b595b7211 */ /* 0x000fe200008f0eff */
[----:B------:R1:W3:Y:S02]  /*3a40*/  LDG.E.U16 R12, desc[UR60][R72.64] ;  /* 0x0000003c480c7981 */ /* 0x0002e4000c1e1500 */
[----:B-1----:R-:W-:-:S04]  /*3a50*/  IADD3 R70, P2, R99, R122, RZ ;  /* 0x0000007a63467210 */ /* 0x002fc80007f5e0ff */
[----:B------:R-:W1:Y:S01]  /*3a60*/  LDC R96, c[0x0][0x248] ;  /* 0x00009200ff607b82 */ /* 0x000e620000000800 */
[-C--:B------:R-:W-:Y:S02]  /*3a70*/  LEA.HI.X.SX32 R71, R212, R123.reuse, 0x1, P2 ;  /* 0x0000007bd4477211 */ /* 0x080fe400010f0eff */
[----:B------:R-:W-:Y:S01]  /*3a80*/  IADD3 R72, P0, R93, R122, RZ ;  /* 0x0000007a5d487210 */ /* 0x000fe20007f1e0ff */
[----:B------:R-:W-:Y:S02]  /*3a90*/  IMAD R93, R100, 0x212, RZ ;  /* 0x00000212645d7824 */ /* 0x000fe400078e02ff */
[----:B------:R0:W3:Y:S01]  /*3aa0*/  LDG.E.U16 R70, desc[UR60][R70.64] ;  /* 0x0000003c46467981 */ /* 0x0000e2000c1e1500 */
[----:B------:R-:W-:Y:S01]  /*3ab0*/  LEA.HI.X.SX32 R73, R67, R123, 0x1, P0 ;  /* 0x0000007b43497211 */ /* 0x000fe200000f0eff */
[----:B------:R-:W1:Y:S02]  /*3ac0*/  LDC R99, c[0x0][0x248] ;  /* 0x00009200ff637b82 */ /* 0x000e640000000800 */
[----:B------:R0:W3:Y:S01]  /*3ad0*/  LDG.E.U16 R67, desc[UR60][R90.64] ;  /* 0x0000003c5a437981 */ /* 0x0000e2000c1e1500 */
[----:B------:R-:W-:-:S03]  /*3ae0*/  IMAD R107, R92, 0x242, RZ ;  /* 0x000002425c6b7824 */ /* 0x000fc600078e02ff */
[----:B------:R0:W3:Y:S02]  /*3af0*/  LDG.E.U16 R120, desc[UR60][R72.64] ;  /* 0x0000003c48787981 */ /* 0x0000e4000c1e1500 */
[----:B0-----:R-:W-:Y:S01]  /*3b00*/  IMAD R71, R94, 0x111, RZ ;  /* 0x000001115e477824 */ /* 0x001fe200078e02ff */
[----:B------:R-:W-:Y:S01]  /*3b10*/  IADD3 R94, P0, R93, R122, RZ ;  /* 0x0000007a5d5e7210 */ /* 0x000fe20007f1e0ff */
[----:B------:R-:W-:Y:S01]  /*3b20*/  IMAD R93, R102, 0x232, RZ ;  /* 0x00000232665d7824 */ /* 0x000fe200078e02ff */
[----:B------:R-:W0:Y:S01]  /*3b30*/  LDC R89, c[0x0][0x248] ;  /* 0x00009200ff597b82 */ /* 0x000e220000000800 */
[----:B------:R-:W-:Y:S02]  /*3b40*/  IMAD R91, R31, 0x109, RZ ;  /* 0x000001091f5b7824 */ /* 0x000fe400078e02ff */
[----:B------:R-:W-:Y:S02]  /*3b50*/  IMAD R97, R97, 0x121, RZ ;  /* 0x0000012161617824 */ /* 0x000fe400078e02ff */
[----:B------:R-:W-:Y:S01]  /*3b60*/  IMAD R73, R95, 0x119, RZ ;  /* 0x000001195f497824 */ /* 0x000fe200078e02ff */
[----:B------:R-:W-:-:S02]  /*3b70*/  LEA.HI.X.SX32 R95, R91, R123, 0x1, P0 ;  /* 0x0000007b5b5f7211 */ /* 0x000fc400000f0eff */
[-C--:B------:R-:W-:Y:S01]  /*3b80*/  IADD3 R90, P0, R93, R122.reuse, RZ ;  /* 0x0000007a5d5a7210 */ /* 0x080fe20007f1e0ff */
[----:B------:R-:W0:Y:S01]  /*3b90*/  LDC R100, c[0x0][0x248] ;  /* 0x00009200ff647b82 */ /* 0x000e220000000800 */
[-C--:B------:R-:W-:Y:S01]  /*3ba0*/  IADD3 R72, P2, R107, R122.reuse, RZ ;  /* 0x0000007a6b487210 */ /* 0x080fe20007f5e0ff */
[----:B------:R-:W-:Y:S01]  /*3bb0*/  IMAD R101, R101, 0x222, RZ ;  /* 0x0000022265657824 */ /* 0x000fe200078e02ff */
[-C--:B------:R-:W-:Y:S01]  /*3bc0*/  LEA.HI.X.SX32 R91, R73, R123.reuse, 0x1, P0 ;  /* 0x0000007b495b7211 */ /* 0x080fe200000f0eff */
[----:B------:R-:W-:Y:S01]  /*3bd0*/  IMAD R103, R103, 0x252, RZ ;  /* 0x0000025267677824 */ /* 0x000fe200078e02ff */
[-C--:B------:R-:W-:Y:S01]  /*3be0*/  LEA.HI.X.SX32 R73, R97, R123.reuse, 0x1, P2 ;  /* 0x0000007b61497211 */ /* 0x080fe200010f0eff */
[----:B------:R-:W3:Y:S02]  /*3bf0*/  LDG.E.U16 R119, desc[UR60][R94.64] ;  /* 0x0000003c5e777981 */ /* 0x000ee4000c1e1500 */
[----:B------:R-:W0:Y:S01]  /*3c00*/  LDC R102, c[0x0][0x248] ;  /* 0x00009200ff667b82 */ /* 0x000e220000000800 */
[----:B------:R-:W-:Y:S01]  /*3c10*/  IADD3 R92, P1, R101, R122, RZ ;  /* 0x0000007a655c7210 */ /* 0x000fe20007f3e0ff */
[----:B------:R1:W3:Y:S06]  /*3c20*/  LDG.E.U16 R117, desc[UR60][R90.64] ;  /* 0x0000003c5a757981 */ /* 0x0002ec000c1e1500 */
[----:B------:R-:W4:Y:S01]  /*3c30*/  LDC R97, c[0x0][0x248] ;  /* 0x00009200ff617b82 */ /* 0x000f220000000800 */
[----:B------:R-:W-:Y:S01]  /*3c40*/  LEA.HI.X.SX32 R93, R71, R123, 0x1, P1 ;  /* 0x0000007b475d7211 */ /* 0x000fe200008f0eff */
[----:B------:R0:W3:Y:S01]  /*3c50*/  LDG.E.U16 R116, desc[UR60][R72.64] ;  /* 0x0000003c48747981 */ /* 0x0000e2000c1e1500 */
[----:B-1----:R-:W-:-:S03]  /*3c60*/  IMAD R91, R104, 0x262, RZ ;  /* 0x00000262685b7824 */ /* 0x002fc600078e02ff */
[----:B------:R1:W3:Y:S01]  /*3c70*/  LDG.E.U16 R118, desc[UR60][R92.64] ;  /* 0x0000003c5c767981 */ /* 0x0002e2000c1e1500 */
[----:B------:R-:W-:Y:S01]  /*3c80*/  IMAD R95, R96, 0x129, RZ ;  /* 0x00000129605f7824 */ /* 0x000fe200078e02ff */
[-C--:B------:R-:W-:Y:S01]  /*3c90*/  IADD3 R94, P0, R103, R122.reuse, RZ ;  /* 0x0000007a675e7210 */ /* 0x080fe20007f1e0ff */
[----:B------:R-:W-:Y:S01]  /*3ca0*/  IMAD R105, R105, 0x272, RZ ;  /* 0x0000027269697824 */ /* 0x000fe200078e02ff */
[----:B------:R-:W4:Y:S01]  /*3cb0*/  LDC R107, c[0x0][0x248] ;  /* 0x00009200ff6b7b82 */ /* 0x000f220000000800 */
[----:B0-----:R-:W-:Y:S02]  /*3cc0*/  IMAD R73, R99, 0x139, RZ ;  /* 0x0000013963497824 */ /* 0x001fe400078e02ff */
[----:B-1----:R-:W-:Y:S01]  /*3cd0*/  IMAD R93, R98, 0x131, RZ ;  /* 0x00000131625d7824 */ /* 0x002fe200078e02ff */
[-C--:B------:R-:W-:Y:S01]  /*3ce0*/  IADD3 R92, P1, R91, R122.reuse, RZ ;  /* 0x0000007a5b5c7210 */ /* 0x080fe20007f3e0ff */
[----:B------:R-:W-:Y:S01]  /*3cf0*/  IMAD R99, R89, 0x282, RZ ;  /* 0x0000028259637824 */ /* 0x000fe200078e02ff */
[-C--:B------:R-:W-:Y:S01]  /*3d00*/  IADD3 R90, P2, R105, R122.reuse, RZ ;  /* 0x0000007a695a7210 */ /* 0x080fe20007f5e0ff */
[----:B------:R-:W-:Y:S01]  /*3d10*/  IMAD R103, R102, 0x292, RZ ;  /* 0x0000029266677824 */ /* 0x000fe200078e02ff */
[-C--:B------:R-:W-:Y:S01]  /*3d20*/  LEA.HI.X.SX32 R93, R93, R123.reuse, 0x1, P1 ;  /* 0x0000007b5d5d7211 */ /* 0x080fe200008f0eff */
[----:B------:R-:W-:Y:S01]  /*3d30*/  IMAD R89, R100, 0x141, RZ ;  /* 0x0000014164597824 */ /* 0x000fe200078e02ff */
[-C--:B------:R-:W-:Y:S01]  /*3d40*/  LEA.HI.X.SX32 R95, R95, R123.reuse, 0x1, P0 ;  /* 0x0000007b5f5f7211 */ /* 0x080fe200000f0eff */
[----:B------:R-:W0:Y:S01]  /*3d50*/  LDC R101, c[0x0][0x248] ;  /* 0x00009200ff657b82 */ /* 0x000e220000000800 */
[----:B------:R-:W-:Y:S01]  /*3d60*/  IADD3 R72, P0, R99, R122, RZ ;  /* 0x0000007a63487210 */ /* 0x000fe20007f1e0ff */
[----:B------:R1:W3:Y:S01]  /*3d70*/  LDG.E.U16 R114, desc[UR60][R92.64] ;  /* 0x0000003c5c727981 */ /* 0x0002e2000c1e1500 */
[----:B------:R-:W-:-:S02]  /*3d80*/  LEA.HI.X.SX32 R91, R73, R123, 0x1, P2 ;  /* 0x0000007b495b7211 */ /* 0x000fc400010f0eff */
[----:B------:R-:W-:Y:S01]  /*3d90*/  LEA.HI.X.SX32 R73, R89, R123, 0x1, P0 ;  /* 0x0000007b59497211 */ /* 0x000fe200000f0eff */
[----:B------:R4:W3:Y:S02]  /*3da0*/  LDG.E.U16 R115, desc[UR60][R94.64] ;  /* 0x0000003c5e737981 */ /* 0x0008e4000c1e1500 */
[----:B------:R-:W5:Y:S02]  /*3db0*/  LDC R71, c[0x0][0x248] ;  /* 0x00009200ff477b82 */ /* 0x000f640000000800 */
[----:B------:R4:W3:Y:S01]  /*3dc0*/  LDG.E.U16 R113, desc[UR60][R90.64] ;  /* 0x0000003c5a717981 */ /* 0x0008e2000c1e1500 */
[----:B-1----:R-:W-:Y:S01]  /*3dd0*/  IMAD R93, R106, 0x2a2, RZ ;  /* 0x000002a26a5d7824 */ /* 0x002fe200078e02ff */
[-C--:B------:R-:W-:Y:S01]  /*3de0*/  IADD3 R92, P0, R103, R122.reuse, RZ ;  /* 0x0000007a675c7210 */ /* 0x080fe20007f1e0ff */
[----:B----4-:R-:W-:Y:S01]  /*3df0*/  IMAD R107, R107, 0x2b2, RZ ;  /* 0x000002b26b6b7824 */ /* 0x010fe200078e02ff */
[----:B------:R0:W4:Y:S01]  /*3e00*/  LDG.E.U16 R112, desc[UR60][R72.64] ;  /* 0x0000003c48707981 */ /* 0x000122000c1e1500 */
[----:B------:R-:W-:Y:S01]  /*3e10*/  IMAD R95, R97, 0x149, RZ ;  /* 0x00000149615f7824 */ /* 0x000fe200078e02ff */
[----:B------:R-:W1:Y:S01]  /*3e20*/  LDC R99, c[0x0][0x248] ;  /* 0x00009200ff637b82 */ /* 0x000e620000000800 */
[----:B------:R-:W-:-:S03]  /*3e30*/  IADD3 R90, P1, R93, R122, RZ ;  /* 0x0000007a5d5a7210 */ /* 0x000fc60007f3e0ff */
[----:B------:R-:W-:-:S04]  /*3e40*/  LEA.HI.X.SX32 R93, R95, R123, 0x1, P0 ;  /* 0x0000007b5f5d7211 */ /* 0x000fc800000f0eff */
[----:B------:R-:W1:Y:S08]  /*3e50*/  LDC R95, c[0x0][0x248] ;  /* 0x00009200ff5f7b82 */ /* 0x000e700000000800 */
[----:B------:R-:W1:Y:S08]  /*3e60*/  LDC R98, c[0x0][0x248] ;  /* 0x00009200ff627b82 */ /* 0x000e700000000800 */
[----:B------:R-:W2:Y:S08]  /*3e70*/  LDC R100, c[0x0][0x248] ;  /* 0x00009200ff647b82 */ /* 0x000eb00000000800 */
[----:B------:R-:W2:Y:S01]  /*3e80*/  LDC R89, c[0x0][0x248] ;  /* 0x00009200ff597b82 */ /* 0x000ea20000000800 */
[----:B0-----:R-:W-:Y:S01]  /*3e90*/  IMAD R73, R101, 0x151, RZ ;  /* 0x0000015165497824 */ /* 0x001fe200078e02ff */
[----:B------:R-:W-:Y:S01]  /*3ea0*/  IADD3 R72, P2, R107, R122, RZ ;  /* 0x0000007a6b487210 */ /* 0x000fe20007f5e0ff */
[----:B-----5:R-:W-:Y:S01]  /*3eb0*/  IMAD R71, R71, 0x159, RZ ;  /* 0x0000015947477824 */ /* 0x020fe200078e02ff */
[----:B------:R-:W5:Y:S04]  /*3ec0*/  LDG.E.U16 R111, desc[UR60][R92.64] ;  /* 0x0000003c5c6f7981 */ /* 0x000f68000c1e1500 */
[----:B------:R-:W0:Y:S01]  /*3ed0*/  LDC R105, c[0x0][0x248] ;  /* 0x00009200ff697b82 */ /* 0x000e220000000800 */
[-C--:B------:R-:W-:Y:S01]  /*3ee0*/  LEA.HI.X.SX32 R91, R73, R123.reuse, 0x1, P1 ;  /* 0x0000007b495b7211 */ /* 0x080fe200008f0eff */
[----:B-1----:R-:W-:Y:S01]  /*3ef0*/  IMAD R125, R95, 0x2f2, RZ ;  /* 0x000002f25f7d7824 */ /* 0x002fe200078e02ff */
[----:B------:R-:W-:-:S05]  /*3f00*/  LEA.HI.X.SX32 R73, R71, R123, 0x1, P2 ;  /* 0x0000007b47497211 */ /* 0x000fca00010f0eff */
[----:B------:R-:W1:Y:S01]  /*3f10*/  LDC R102, c[0x0][0x248] ;  /* 0x00009200ff667b82 */ /* 0x000e620000000800 */
[----:B------:R0:W5:Y:S07]  /*3f20*/  LDG.E.U16 R110, desc[UR60][R90.64] ;  /* 0x0000003c5a6e7981 */ /* 0x00016e000c1e1500 */
[----:B------:R-:W1:Y:S01]  /*3f30*/  LDC R96, c[0x0][0x248] ;  /* 0x00009200ff607b82 */ /* 0x000e620000000800 */
[----:B------:R-:W-:Y:S01]  /*3f40*/  IMAD R107, R108, 0x2c2, RZ ;  /* 0x000002c26c6b7824 */ /* 0x000fe200078e02ff */
[----:B------:R0:W5:Y:S02]  /*3f50*/  LDG.E.U16 R109, desc[UR60][R72.64] ;  /* 0x0000003c486d7981 */ /* 0x000164000c1e1500 */
[----:B0-----:R-:W-:-:S04]  /*3f60*/  IMAD R91, R99, 0x169, RZ ;  /* 0x00000169635b7824 */ /* 0x001fc800078e02ff */
[----:B------:R-:W0:Y:S01]  /*3f70*/  LDC R104, c[0x0][0x248] ;  /* 0x00009200ff687b82 */ /* 0x000e220000000800 */
[----:B------:R-:W-:-:S07]  /*3f80*/  IMAD R99, R124, 0x2d2, RZ ;  /* 0x000002d27c637824 */ /* 0x000fce00078e02ff */
[----:B------:R-:W0:Y:S01]  /*3f90*/  LDC R103, c[0x0][0x248] ;  /* 0x00009200ff677b82 */ /* 0x000e220000000800 */
[----:B------:R-:W-:-:S07]  /*3fa0*/  IADD3 R72, P2, R125, R122, RZ ;  /* 0x0000007a7d487210 */ /* 0x000fce0007f5e0ff */
[----:B------:R-:W0:Y:S01]  /*3fb0*/  LDC R101, c[0x0][0x248] ;  /* 0x00009200ff657b82 */ /* 0x000e220000000800 */
[----:B------:R-:W-:-:S07]  /*3fc0*/  IMAD R93, R98, 0x161, RZ ;  /* 0x00000161625d7824 */ /* 0x000fce00078e02ff */
[----:B------:R-:W0:Y:S01]  /*3fd0*/  LDC R71, c[0x0][0x248] ;  /* 0x00009200ff477b82 */ /* 0x000e220000000800 */
[-C--:B------:R-:W-:Y:S01]  /*3fe0*/  IADD3 R94, P0, R107, R122.reuse, RZ ;  /* 0x0000007a6b5e7210 */ /* 0x080fe20007f1e0ff */
[----:B--2---:R-:W-:Y:S01]  /*3ff0*/  IMAD R73, R100, 0x171, RZ ;  /* 0x0000017164497824 */ /* 0x004fe200078e02ff */
[----:B------:R-:W-:Y:S01]  /*4000*/  IADD3 R92, P1, R99, R122, RZ ;  /* 0x0000007a635c7210 */ /* 0x000fe20007f3e0ff */
[----:B------:R-:W-:-:S04]  /*4010*/  IMAD R107, R89, 0x2e2, RZ ;  /* 0x000002e2596b7824 */ /* 0x000fc800078e02ff */
[----:B------:R-:W2:Y:S01]  /*4020*/  LDC R97, c[0x0][0x248] ;  /* 0x00009200ff617b82 */ /* 0x000ea20000000800 */
[----:B------:R-:W-:-:S07]  /*4030*/  LEA.HI.X.SX32 R95, R93, R123, 0x1, P0 ;  /* 0x0000007b5d5f7211 */ /* 0x000fce00000f0eff */
[----:B------:R-:W2:Y:S01]  /*4040*/  LDC R125, c[0x0][0x248] ;  /* 0x00009200ff7d7b82 */ /* 0x000ea20000000800 */
[----:B------:R-:W-:Y:S01]  /*4050*/  IMAD R89, R105, 0x179, RZ ;  /* 0x0000017969597824 */ /* 0x000fe200078e02ff */
[----:B------:R-:W-:Y:S01]  /*4060*/  IADD3 R90, P0, R107, R122, RZ ;  /* 0x0000007a6b5a7210 */ /* 0x000fe20007f1e0ff */
[----:B-1----:R-:W-:Y:S01]  /*4070*/  IMAD R127, R102, 0x302, RZ ;  /* 0x00000302667f7824 */ /* 0x002fe200078e02ff */
[-C--:B------:R-:W-:Y:S01]  /*4080*/  LEA.HI.X.SX32 R93, R91, R123.reuse, 0x1, P1 ;  /* 0x0000007b5b5d7211 */ /* 0x080fe200008f0eff */
[----:B------:R1:W5:Y:S03]  /*4090*/  LDG.E.U16 R108, desc[UR60][R94.64] ;  /* 0x0000003c5e6c7981 */ /* 0x000366000c1e1500 */
[----:B------:R-:W2:Y:S01]  /*40a0*/  LDC R100, c[0x0][0x248] ;  /* 0x00009200ff647b82 */ /* 0x000ea20000000800 */
[-C--:B------:R-:W-:Y:S01]  /*40b0*/  LEA.HI.X.SX32 R91, R73, R123.reuse, 0x1, P0 ;  /* 0x0000007b495b7211 */ /* 0x080fe200000f0eff */
[----:B------:R1:W5:Y:S01]  /*40c0*/  LDG.E.U16 R107, desc[UR60][R92.64] ;  /* 0x0000003c5c6b7981 */ /* 0x000362000c1e1500 */
[----:B------:R-:W-:Y:S01]  /*40d0*/  LEA.HI.X.SX32 R73, R89, R123, 0x1, P2 ;  /* 0x0000007b59497211 */ /* 0x000fe200010f0eff */
[----:B0-----:R-:W-:-:S02]  /*40e0*/  IMAD R103, R103, 0x189, RZ ;  /* 0x0000018967677824 */ /* 0x001fc400078e02ff */
[----:B------:R-:W-:Y:S01]  /*40f0*/  IMAD R101, R101, 0x322, RZ ;  /* 0x0000032265657824 */ /* 0x000fe200078e02ff */
[----:B-1----:R-:W-:Y:S01]  /*4100*/  IADD3 R94, P0, R127, R122, RZ ;  /* 0x0000007a7f5e7210 */ /* 0x002fe20007f1e0ff */
[----:B------:R-:W0:Y:S01]  /*4110*/  LDC R99, c[0x0][0x248] ;  /* 0x00009200ff637b82 */ /* 0x000e220000000800 */
[----:B------:R-:W-:Y:S01]  /*4120*/  IMAD R95, R104, 0x181, RZ ;  /* 0x00000181685f7824 */ /* 0x000fe200078e02ff */
[----:B------:R1:W5:Y:S01]  /*4130*/  LDG.E.U16 R105, desc[UR60][R72.64] ;  /* 0x0000003c48697981 */ /* 0x000362000c1e1500 */
[----:B------:R-:W-:-:S05]  /*4140*/  IMAD R93, R96, 0x312, RZ ;  /* 0x00000312605d7824 */ /* 0x000fca00078e02ff */
[----:B------:R-:W0:Y:S01]  /*4150*/  LDC R124, c[0x0][0x248] ;  /* 0x00009200ff7c7b82 */ /* 0x000e220000000800 */
[----:B------:R-:W-:Y:S01]  /*4160*/  IADD3 R92, P1, R93, R122, RZ ;  /* 0x0000007a5d5c7210 */ /* 0x000fe20007f3e0ff */
[----:B------:R2:W5:Y:S01]  /*4170*/  LDG.E.U16 R106, desc[UR60][R90.64] ;  /* 0x0000003c5a6a7981 */ /* 0x000562000c1e1500 */
[----:B-1----:R-:W-:Y:S01]  /*4180*/  IMAD R73, R71, 0x332, RZ ;  /* 0x0000033247497824 */ /* 0x002fe200078e02ff */
[----:B------:R-:W-:Y:S01]  /*4190*/  LEA.HI.X.SX32 R95, R95, R123, 0x1, P0 ;  /* 0x0000007b5f5f7211 */ /* 0x000fe200000f0eff */
[----:B--2---:R-:W-:-:S03]  /*41a0*/  IMAD R97, R97, 0x191, RZ ;  /* 0x0000019161617824 */ /* 0x004fc600078e02ff */
[----:B------:R-:W1:Y:S01]  /*41b0*/  LDC R89, c[0x0][0x248] ;  /* 0x00009200ff597b82 */ /* 0x000e620000000800 */
[----:B------:R-:W-:Y:S01]  /*41c0*/  IMAD R71, R126, 0x199, RZ ;  /* 0x000001997e477824 */ /* 0x000fe200078e02ff */
[-C--:B------:R-:W-:Y:S01]  /*41d0*/  LEA.HI.X.SX32 R93, R103, R123.reuse, 0x1, P1 ;  /* 0x0000007b675d7211 */ /* 0x080fe200008f0eff */
[----:B------:R-:W-:Y:S01]  /*41e0*/  IMAD R125, R125, 0x342, RZ ;  /* 0x000003427d7d7824 */ /* 0x000fe200078e02ff */
[-C--:B------:R-:W-:Y:S01]  /*41f0*/  IADD3 R90, P2, R101, R122.reuse, RZ ;  /* 0x0000007a655a7210 */ /* 0x080fe20007f5e0ff */
[----:B------:R2:W5:Y:S01]  /*4200*/  LDG.E.U16 R104, desc[UR60][R94.64] ;  /* 0x0000003c5e687981 */ /* 0x000562000c1e1500 */
[----:B------:R-:W-:Y:S02]  /*4210*/  IADD3 R72, P0, R73, R122, RZ ;  /* 0x0000007a49487210 */ /* 0x000fe40007f1e0ff */
[----:B------:R-:W1:Y:S01]  /*4220*/  LDC R98, c[0x0][0x248] ;  /* 0x00009200ff627b82 */ /* 0x000e620000000800 */
[-C--:B------:R-:W-:Y:S01]  /*4230*/  LEA.HI.X.SX32 R91, R97, R123.reuse, 0x1, P2 ;  /* 0x0000007b615b7211 */ /* 0x080fe200010f0eff */
[----:B------:R2:W5:Y:S01]  /*4240*/  LDG.E.U16 R103, desc[UR60][R92.64] ;  /* 0x0000003c5c677981 */ /* 0x000562000c1e1500 */
[----:B------:R-:W-:Y:S01]  /*4250*/  LEA.HI.X.SX32 R73, R71, R123, 0x1, P0 ;  /* 0x0000007b47497211 */ /* 0x000fe200000f0eff */
[----:B0-----:R-:W-:-:S02]  /*4260*/  IMAD R99, R99, 0x362, RZ ;  /* 0x0000036263637824 */ /* 0x001fc400078e02ff */
[----:B------:R-:W5:Y:S01]  /*4270*/  LDG.E.U16 R102, desc[UR60][R90.64] ;  /* 0x0000003c5a667981 */ /* 0x000f62000c1e1500 */
[----:B--2---:R-:W-:Y:S01]  /*4280*/  IMAD R95, R100, 0x1a1, RZ ;  /* 0x000001a1645f7824 */ /* 0x004fe200078e02ff */
[----:B------:R-:W0:Y:S08]  /*4290*/  LDC R97, c[0x0][0x248] ;  /* 0x00009200ff617b82 */ /* 0x000e300000000800 */
[----:B------:R-:W2:Y:S01]  /*42a0*/  LDC R96, c[0x0][0x248] ;  /* 0x00009200ff607b82 */ /* 0x000ea20000000800 */
[----:B------:R-:W-:Y:S01]  /*42b0*/  IADD3 R92, P0, R125, R122, RZ ;  /* 0x0000007a7d5c7210 */ /* 0x000fe20007f1e0ff */
[----:B------:R-:W-:Y:S01]  /*42c0*/  IMAD R127, R124, 0x352, RZ ;  /* 0x000003527c7f7824 */ /* 0x000fe200078e02ff */
[----:B------:R1:W5:Y:S02]  /*42d0*/  LDG.E.U16 R101, desc[UR60][R72.64] ;  /* 0x0000003c48657981 */ /* 0x000364000c1e1500 */
[----:B------:R-:W-:-:S03]  /*42e0*/  LEA.HI.X.SX32 R93, R95, R123, 0x1, P0 ;  /* 0x0000007b5f5d7211 */ /* 0x000fc600000f0eff */
[----:B------:R-:W2:Y:S08]  /*42f0*/  LDC R71, c[0x0][0x248] ;  /* 0x00009200ff477b82 */ /* 0x000eb00000000800 */
[----:B------:R-:W2:Y:S01]  /*4300*/  LDC R94, c[0x0][0x248] ;  /* 0x00009200ff5e7b82 */ /* 0x000ea20000000800 */
[----:B-1----:R-:W-:Y:S01]  /*4310*/  IMAD R89, R89, 0x1b1, RZ ;  /* 0x000001b159597824 */ /* 0x002fe200078e02ff */
[-C--:B------:R-:W-:Y:S01]  /*4320*/  IADD3 R72, P2, R99, R122.reuse, RZ ;  /* 0x0000007a63487210 */ /* 0x080fe20007f5e0ff */
[----:B------:R-:W-:Y:S01]  /*4330*/  IMAD R91, R98, 0x1a9, RZ ;  /* 0x000001a9625b7824 */ /* 0x000fe200078e02ff */
[----:B------:R-:W-:-:S04]  /*4340*/  IADD3 R90, P1, R127, R122, RZ ;  /* 0x0000007a7f5a7210 */ /* 0x000fc80007f3e0ff */
[----:B------:R-:W1:Y:S08]  /*4350*/  LDC R126, c[0x0][0x248] ;  /* 0x00009200ff7e7b82 */ /* 0x000e700000000800 */
[----:B------:R-:W1:Y:S01]  /*4360*/  LDC R95, c[0x0][0x248] ;  /* 0x00009200ff5f7b82 */ /* 0x000e620000000800 */
[-C--:B------:R-:W-:Y:S01]  /*4370*/  LEA.HI.X.SX32 R73, R89, R123.reuse, 0x1, P2 ;  /* 0x0000007b59497211 */ /* 0x080fe200010f0eff */
[----:B------:R-:W-:Y:S01]  /*4380*/  IMAD R131, R131, 0x372, RZ ;  /* 0x0000037283837824 */ /* 0x000fe200078e02ff */
[----:B------:R-:W-:Y:S01]  /*4390*/  LEA.HI.X.SX32 R91, R91, R123, 0x1, P1 ;  /* 0x0000007b5b5b7211 */ /* 0x000fe200008f0eff */
[----:B0-----:R-:W-:Y:S01]  /*43a0*/  IMAD R97, R97, 0x382, RZ ;  /* 0x0000038261617824 */ /* 0x001fe200078e02ff */
[----:B------:R2:W5:Y:S03]  /*43b0*/  LDG.E.U16 R100, desc[UR60][R92.64] ;  /* 0x0000003c5c647981 */ /* 0x000566000c1e1500 */
[----:B------:R-:W0:Y:S01]  /*43c0*/  LDC R125, c[0x0][0x248] ;  /* 0x00009200ff7d7b82 */ /* 0x000e220000000800 */
[----:B------:R2:W5:Y:S04]  /*43d0*/  LDG.E.U16 R98, desc[UR60][R72.64] ;  /* 0x0000003c48627981 */ /* 0x000568000c1e1500 */
[----:B------:R2:W5:Y:S03]  /*43e0*/  LDG.E.U16 R99, desc[UR60][R90.64] ;  /* 0x0000003c5a637981 */ /* 0x000566000c1e1500 */
[----:B------:R-:W3:Y:S01]  /*43f0*/  LDC R124, c[0x0][0x248] ;  /* 0x00009200ff7c7b82 */ /* 0x000ee20000000800 */
[----:B--2---:R-:W-:-:S02]  /*4400*/  IMAD R93, R71, 0x1b9, RZ ;  /* 0x000001b9475d7824 */ /* 0x004fc400078e02ff */
[----:B------:R-:W-:Y:S01]  /*4410*/  IMAD R73, R94, 0x1c9, RZ ;  /* 0x000001c95e497824 */ /* 0x000fe200078e02ff */
[----:B------:R-:W-:-:S04]  /*4420*/  IADD3 R94, P0, R131, R122, RZ ;  /* 0x0000007a835e7210 */ /* 0x000fc80007f1e0ff */
[----:B------:R-:W2:Y:S01]  /*4430*/  LDC R89, c[0x0][0x248] ;  /* 0x00009200ff597b82 */ /* 0x000ea20000000800 */
[----:B------:R-:W-:Y:S01]  /*4440*/  IMAD R71, R96, 0x1c1, RZ ;  /* 0x000001c160477824 */ /* 0x000fe200078e02ff */
[----:B------:R-:W-:Y:S01]  /*4450*/  IADD3 R92, P1, R97, R122, RZ ;  /* 0x0000007a615c7210 */ /* 0x000fe20007f3e0ff */
[----:B------:R-:W-:-:S05]  /*4460*/  IMAD R91, R134, 0x392, RZ ;  /* 0x00000392865b7824 */ /* 0x000fca00078e02ff */
[----:B------:R-:W4:Y:S01]  /*4470*/  LDC R127, c[0x0][0x248] ;  /* 0x00009200ff7f7b82 */ /* 0x000f220000000800 */
[----:B-1----:R-:W-:Y:S01]  /*4480*/  IMAD R131, R95, 0x3a2, RZ ;  /* 0x000003a25f837824 */ /* 0x002fe200078e02ff */
[-C--:B------:R-:W-:Y:S01]  /*4490*/  LEA.HI.X.SX32 R95, R93, R123.reuse, 0x1, P0 ;  /* 0x0000007b5d5f7211 */ /* 0x080fe200000f0eff */
[----:B------:R-:W-:Y:S01]  /*44a0*/  IMAD R135, R135, 0x1d1, RZ ;  /* 0x000001d187877824 */ /* 0x000fe200078e02ff */
[-C--:B------:R-:W-:Y:S02]  /*44b0*/  IADD3 R90, P2, R91, R122.reuse, RZ ;  /* 0x0000007a5b5a7210 */ /* 0x080fe40007f5e0ff */
[-C--:B------:R-:W-:Y:S01]  /*44c0*/  LEA.HI.X.SX32 R93, R71, R123.reuse, 0x1, P1 ;  /* 0x0000007b475d7211 */ /* 0x080fe200008f0eff */
[----:B------:R-:W5:Y:S01]  /*44d0*/  LDG.E.U16 R97, desc[UR60][R94.64] ;  /* 0x0000003c5e617981 */ /* 0x000f62000c1e1500 */
[----:B------:R-:W-:Y:S01]  /*44e0*/  IADD3 R72, P0, R131, R122, RZ ;  /* 0x0000007a83487210 */ /* 0x000fe20007f1e0ff */
[----:B------:R-:W1:Y:S01]  /*44f0*/  LDC R71, c[0x0][0x248] ;  /* 0x00009200ff477b82 */ /* 0x000e620000000800 */
[-C--:B------:R-:W-:Y:S01]  /*4500*/  LEA.HI.X.SX32 R91, R73, R123.reuse, 0x1, P2 ;  /* 0x0000007b495b7211 */ /* 0x080fe200010f0eff */
[----:B------:R-:W-:Y:S01]  /*4510*/  IMAD R131, R126, 0x3b2, RZ ;  /* 0x000003b27e837824 */ /* 0x000fe200078e02ff */
[----:B------:R-:W-:Y:S01]  /*4520*/  LEA.HI.X.SX32 R73, R135, R123, 0x1, P0 ;  /* 0x0000007b87497211 */ /* 0x000fe200000f0eff */
[----:B------:R3:W5:Y:S01]  /*4530*/  LDG.E.U16 R96, desc[UR60][R92.64] ;  /* 0x0000003c5c607981 */ /* 0x000762000c1e1500 */
[----:B0-----:R-:W-:-:S03]  /*4540*/  IMAD R125, R125, 0x1d9, RZ ;  /* 0x000001d97d7d7824 */ /* 0x001fc600078e02ff */
[----:B------:R0:W5:Y:S01]  /*4550*/  LDG.E.U16 R94, desc[UR60][R72.64] ;  /* 0x0000003c485e7981 */ /* 0x000162000c1e1500 */
[----:B------:R-:W-:-:S03]  /*4560*/  IMAD R135, R128, 0x3c2, RZ ;  /* 0x000003c280877824 */ /* 0x000fc600078e02ff */
[----:B------:R2:W5:Y:S01]  /*4570*/  LDG.E.U16 R95, desc[UR60][R90.64] ;  /* 0x0000003c5a5f7981 */ /* 0x000562000c1e1500 */
[----:B---3--:R-:W-:Y:S01]  /*4580*/  IMAD R93, R130, 0x3d2, RZ ;  /* 0x000003d2825d7824 */ /* 0x008fe200078e02ff */
[-C--:B------:R-:W-:Y:S01]  /*4590*/  IADD3 R92, P0, R131, R122.reuse, RZ ;  /* 0x0000007a835c7210 */ /* 0x080fe20007f1e0ff */
[----:B0-----:R-:W-:Y:S02]  /*45a0*/  IMAD R73, R124, 0x3e2, RZ ;  /* 0x000003e27c497824 */ /* 0x001fe400078e02ff */
[----:B--2---:R-:W-:Y:S01]  /*45b0*/  IMAD R89, R89, 0x1f1, RZ ;  /* 0x000001f159597824 */ /* 0x004fe200078e02ff */
[-C--:B------:R-:W-:Y:S01]  /*45c0*/  IADD3 R90, P2, R93, R122.reuse, RZ ;  /* 0x0000007a5d5a7210 */ /* 0x080fe20007f5e0ff */
[----:B----4-:R-:W-:Y:S01]  /*45d0*/  IMAD R127, R127, 0x1e1, RZ ;  /* 0x000001e17f7f7824 */ /* 0x010fe200078e02ff */
[----:B------:R-:W-:Y:S01]  /*45e0*/  LEA.HI.X.SX32 R93, R125, R123, 0x1, P0 ;  /* 0x0000007b7d5d7211 */ /* 0x000fe200000f0eff */
[----:B------:R-:W-:Y:S01]  /*45f0*/  IMAD R129, R129, 0x1e9, RZ ;  /* 0x000001e981817824 */ /* 0x000fe200078e02ff */
[----:B------:R-:W-:-:S02]  /*4600*/  IADD3 R72, P0, R73, R122, RZ ;  /* 0x0000007a49487210 */ /* 0x000fc40007f1e0ff */
[-C--:B------:R-:W-:Y:S02]  /*4610*/  IADD3 R124, P1, R135, R122.reuse, RZ ;  /* 0x0000007a877c7210 */ /* 0x080fe40007f3e0ff */
[----:B------:R-:W-:Y:S01]  /*4620*/  SHF.L.U32 R148, R31, 0x1, RZ ;  /* 0x000000011f947819 */ /* 0x000fe200000006ff */
[----:B------:R-:W-:Y:S01]  /*4630*/  IMAD R152, R152, 0x122, RZ ;  /* 0x0000012298987824 */ /* 0x000fe200078e02ff */
[-C--:B------:R-:W-:Y:S01]  /*4640*/  LEA.HI.X.SX32 R73, R89, R123.reuse, 0x1, P0 ;  /* 0x0000007b59497211 */ /* 0x080fe200000f0eff */
[----:B------:R-:W-:Y:S01]  /*4650*/  IMAD R154, R154, 0x132, RZ ;  /* 0x000001329a9a7824 */ /* 0x000fe200078e02ff */
[-C--:B------:R-:W-:Y:S01]  /*4660*/  LEA.HI.X.SX32 R125, R127, R123.reuse, 0x1, P1 ;  /* 0x0000007b7f7d7211 */ /* 0x080fe200008f0eff */
[----:B------:R-:W2:Y:S01]  /*4670*/  LDG.E.U16 R93, desc[UR60][R92.64] ;  /* 0x0000003c5c5d7981 */ /* 0x000ea2000c1e1500 */
[-C--:B------:R-:W-:Y:S02]  /*4680*/  IADD3 R128, P0, R148, R122.reuse, RZ ;  /* 0x0000007a94807210 */ /* 0x080fe40007f1e0ff */
[-C--:B------:R-:W-:Y:S01]  /*4690*/  LEA.HI.X.SX32 R91, R129, R123.reuse, 0x1, P2 ;  /* 0x0000007b815b7211 */ /* 0x080fe200010f0eff */
[----:B------:R-:W-:Y:S01]  /*46a0*/  IMAD R89, R31, 0x91, RZ ;  /* 0x000000911f597824 */ /* 0x000fe200078e02ff */
[----:B-1----:R-:W-:Y:S01]  /*46b0*/  LEA.HI.X.SX32 R129, R71, R123, 0x1, P0 ;  /* 0x0000007b47817211 */ /* 0x002fe200000f0eff */
[----:B------:R-:W-:Y:S01]  /*46c0*/  IMAD R149, R149, 0x112, RZ ;  /* 0x0000011295957824 */ /* 0x000fe200078e02ff */
[----:B------:R-:W-:Y:S01]  /*46d0*/  IADD3 R126, P2, R152, R122, RZ ;  /* 0x0000007a987e7210 */ /* 0x000fe20007f5e0ff */
[----:B------:R-:W-:Y:S01]  /*46e0*/  IMAD R71, R31, 0x99, RZ ;  /* 0x000000991f477824 */ /* 0x000fe200078e02ff */
[----:B------:R-:W3:Y:S01]  /*46f0*/  LDG.E.U16 R91, desc[UR60][R90.64] ;  /* 0x0000003c5a5b7981 */ /* 0x000ee2000c1e1500 */
[----:B------:R-:W-:-:S03]  /*4700*/  IMAD R164, R164, 0x162, RZ ;  /* 0x00000162a4a47824 */ /* 0x000fc600078e02ff */
[----:B------:R0:W4:Y:S01]  /*4710*/  LDG.E.U16 R92, desc[UR60][R124.64] ;  /* 0x0000003c7c5c7981 */ /* 0x000122000c1e1500 */
[----:B------:R-:W-:Y:S01]  /*4720*/  LEA.HI.X.SX32 R127, R89, R123, 0x1, P2 ;  /* 0x0000007b597f7211 */ /* 0x000fe200010f0eff */
[----:B------:R-:W-:Y:S02]  /*4730*/  IMAD R158, R158, 0x142, RZ ;  /* 0x000001429e9e7824 */ /* 0x000fe400078e02ff */
[----:B------:R1:W3:Y:S04]  /*4740*/  LDG.E.U16 R89, desc[UR60][R128.64] ;  /* 0x0000003c80597981 */ /* 0x0002e8000c1e1500 */
[----:B------:R1:W3:Y:S01]  /*4750*/  LDG.E.U16 R90, desc[UR60][R72.64] ;  /* 0x0000003c485a7981 */ /* 0x0002e2000c1e1500 */
[----:B0-----:R-:W-:-:S04]  /*4760*/  IADD3 R124, P0, R154, R122, RZ ;  /* 0x0000007a9a7c7210 */ /* 0x001fc80007f1e0ff */
[-C--:B------:R-:W-:Y:S01]  /*4770*/  LEA.HI.X.SX32 R125, R71, R123.reuse, 0x1, P0 ;  /* 0x0000007b477d7211 */ /* 0x080fe200000f0eff */
[C---:B-1----:R-:W-:Y:S02]  /*4780*/  IMAD R129, R31.reuse, 0xb1, RZ ;  /* 0x000000b11f817824 */ /* 0x042fe400078e02ff */
[----:B------:R-:W-:Y:S01]  /*4790*/  IMAD R73, R31, 0x89, RZ ;  /* 0x000000891f497824 */ /* 0x000fe200078e02ff */
[-C--:B------:R-:W-:Y:S01]  /*47a0*/  IADD3 R72, P1, R149, R122.reuse, RZ ;  /* 0x0000007a95487210 */ /* 0x080fe20007f3e0ff */
[----:B------:R0:W3:Y:S01]  /*47b0*/  LDG.E.U16 R71, desc[UR60][R124.64] ;  /* 0x0000003c7c477981 */ /* 0x0000e2000c1e1500 */
[----:B------:R-:W-:Y:S02]  /*47c0*/  IADD3 R128, P2, R164, R122, RZ ;  /* 0x0000007aa4807210 */ /* 0x000fe40007f5e0ff */
[-C--:B------:R-:W-:Y:S01]  /*47d0*/  LEA.HI.X.SX32 R73, R73, R123.reuse, 0x1, P1 ;  /* 0x0000007b49497211 */ /* 0x080fe200008f0eff */
[----:B------:R-:W-:Y:S01]  /*47e0*/  IMAD R165, R165, 0x172, RZ ;  /* 0x00000172a5a57824 */ /* 0x000fe200078e02ff */
[----:B------:R-:W-:Y:S01]  /*47f0*/  LEA.HI.X.SX32 R129, R129, R123, 0x1, P2 ;  /* 0x0000007b81817211 */ /* 0x000fe200010f0eff */
[----:B------:R-:W-:-:S02]  /*4800*/  IMAD R160, R160, 0x152, RZ ;  /* 0x00000152a0a07824 */ /* 0x000fc400078e02ff */
[----:B------:R-:W-:Y:S01]  /*4810*/  IMAD R172, R172, 0x1a2, RZ ;  /* 0x000001a2acac7824 */ /* 0x000fe200078e02ff */
[----:B------:R-:W3:Y:S01]  /*4820*/  LDG.E.U16 R73, desc[UR60][R72.64] ;  /* 0x0000003c48497981 */ /* 0x000ee2000c1e1500 */
[C---:B0-----:R-:W-:Y:S01]  /*4830*/  IMAD R125, R31.reuse, 0xa1, RZ ;  /* 0x000000a11f7d7824 */ /* 0x041fe200078e02ff */
[-C--:B------:R-:W-:Y:S01]  /*4840*/  IADD3 R124, P0, R158, R122.reuse, RZ ;  /* 0x0000007a9e7c7210 */ /* 0x080fe20007f1e0ff */
[----:B------:R-:W-:Y:S01]  /*4850*/  IMAD R131, R31, 0xb9, RZ ;  /* 0x000000b91f837824 */ /* 0x000fe200078e02ff */
[----:B------:R0:W3:Y:S02]  /*4860*/  LDG.E.U16 R136, desc[UR60][R128.64] ;  /* 0x0000003c80887981 */ /* 0x0000e4000c1e1500 */
[----:B------:R-:W-:Y:S01]  /*4870*/  LEA.HI.X.SX32 R125, R125, R123, 0x1, P0 ;  /* 0x0000007b7d7d7211 */ /* 0x000fe200000f0eff */
[----:B------:R-:W-:Y:S01]  /*4880*/  IMAD R168, R168, 0x182, RZ ;  /* 0x00000182a8a87824 */ /* 0x000fe200078e02ff */
[-C--:B------:R-:W-:Y:S01]  /*4890*/  IADD3 R130, P0, R165, R122.reuse, RZ ;  /* 0x0000007aa5827210 */ /* 0x080fe20007f1e0ff */
[----:B------:R1:W3:Y:S01]  /*48a0*/  LDG.E.U16 R72, desc[UR60][R126.64] ;  /* 0x0000003c7e487981 */ /* 0x0002e2000c1e1500 */
[----:B0-----:R-:W-:Y:S01]  /*48b0*/  IMAD R129, R31, 0xd1, RZ ;  /* 0x000000d11f817824 */ /* 0x001fe200078e02ff */
[----:B------:R-:W-:-:S02]  /*48c0*/  IADD3 R128, P2, R172, R122, RZ ;  /* 0x0000007aac807210 */ /* 0x000fc40007f5e0ff */
[----:B------:R0:W3:Y:S01]  /*48d0*/  LDG.E.U16 R134, desc[UR60][R124.64] ;  /* 0x0000003c7c867981 */ /* 0x0000e2000c1e1500 */
[----:B-1----:R-:W-:Y:S01]  /*48e0*/  IMAD R127, R31, 0xa9, RZ ;  /* 0x000000a91f7f7824 */ /* 0x002fe200078e02ff */
[-C--:B------:R-:W-:Y:S02]  /*48f0*/  IADD3 R126, P1, R160, R122.reuse, RZ ;  /* 0x0000007aa07e7210 */ /* 0x080fe40007f3e0ff */
[-C--:B------:R-:W-:Y:S01]  /*4900*/  LEA.HI.X.SX32 R131, R131, R123.reuse, 0x1, P0 ;  /* 0x0000007b83837211 */ /* 0x080fe200000f0eff */
[----:B------:R-:W-:Y:S01]  /*4910*/  IMAD R173, R173, 0x1b2, RZ ;  /* 0x000001b2adad7824 */ /* 0x000fe200078e02ff */
[-C--:B------:R-:W-:Y:S01]  /*4920*/  LEA.HI.X.SX32 R127, R127, R123.reuse, 0x1, P1 ;  /* 0x0000007b7f7f7211 */ /* 0x080fe200008f0eff */
[----:B0-----:R-:W-:Y:S01]  /*4930*/  IMAD R125, R31, 0xc1, RZ ;  /* 0x000000c11f7d7824 */ /* 0x001fe200078e02ff */
[-C--:B------:R-:W-:Y:S01]  /*4940*/  LEA.HI.X.SX32 R129, R129, R123.reuse, 0x1, P2 ;  /* 0x0000007b81817211 */ /* 0x080fe200010f0eff */
[----:B------:R-:W-:Y:S01]  /*4950*/  IMAD R169, R169, 0x192, RZ ;  /* 0x00000192a9a97824 */ /* 0x000fe200078e02ff */
[----:B------:R-:W-:Y:S01]  /*4960*/  IADD3 R124, P0, R168, R122, RZ ;  /* 0x0000007aa87c7210 */ /* 0x000fe20007f1e0ff */
[----:B------:R-:W-:Y:S01]  /*4970*/  IMAD R180, R180, 0x1e2, RZ ;  /* 0x000001e2b4b47824 */ /* 0x000fe200078e02ff */
[----:B------:R0:W3:Y:S02]  /*4980*/  LDG.E.U16 R138, desc[UR60][R130.64] ;  /* 0x0000003c828a7981 */ /* 0x0000e4000c1e1500 */
[----:B------:R-:W-:-:S02]  /*4990*/  LEA.HI.X.SX32 R125, R125, R123, 0x1, P0 ;  /* 0x0000007b7d7d7211 */ /* 0x000fc400000f0eff */
[----:B------:R1:W3:Y:S01]  /*49a0*/  LDG.E.U16 R135, desc[UR60][R126.64] ;  /* 0x0000003c7e877981 */ /* 0x0002e2000c1e1500 */
[----:B------:R-:W-:-:S03]  /*49b0*/  IMAD R175, R175, 0x1c2, RZ ;  /* 0x000001c2afaf7824 */ /* 0x000fc600078e02ff */
[----:B------:R1:W3:Y:S01]  /*49c0*/  LDG.E.U16 R141, desc[UR60][R128.64] ;  /* 0x0000003c808d7981 */ /* 0x0002e2000c1e1500 */
[----:B0-----:R-:W-:Y:S01]  /*49d0*/  IMAD R131, R31, 0xd9, RZ ;  /* 0x000000d91f837824 */ /* 0x001fe200078e02ff */
[-C--:B------:R-:W-:Y:S02]  /*49e0*/  IADD3 R130, P0, R173, R122.reuse, RZ ;  /* 0x0000007aad827210 */ /* 0x080fe40007f1e0ff */
[----:B------:R0:W3:Y:S01]  /*49f0*/  LDG.E.U16 R139, desc[UR60][R124.64] ;  /* 0x0000003c7c8b7981 */ /* 0x0000e2000c1e1500 */
[----:B-1----:R-:W-:Y:S01]  /*4a00*/  IMAD R127, R31, 0xc9, RZ ;  /* 0x000000c91f7f7824 */ /* 0x002fe200078e02ff */
[-C--:B------:R-:W-:Y:S01]  /*4a10*/  IADD3 R126, P1, R169, R122.reuse, RZ ;  /* 0x0000007aa97e7210 */ /* 0x080fe20007f3e0ff */
[----:B------:R-:W-:Y:S01]  /*4a20*/  IMAD R129, R31, 0xf1, RZ ;  /* 0x000000f11f817824 */ /* 0x000fe200078e02ff */
[-C--:B------:R-:W-:Y:S02]  /*4a30*/  IADD3 R128, P2, R180, R122.reuse, RZ ;  /* 0x0000007ab4807210 */ /* 0x080fe40007f5e0ff */
[-C--:B------:R-:W-:Y:S01]  /*4a40*/  LEA.HI.X.SX32 R131, R131, R123.reuse, 0x1, P0 ;  /* 0x0000007b83837211 */ /* 0x080fe200000f0eff */
[----:B0-----:R-:W-:Y:S01]  /*4a50*/  IMAD R125, R31, 0xe1, RZ ;  /* 0x000000e11f7d7824 */ /* 0x001fe200078e02ff */
[-C--:B------:R-:W-:Y:S01]  /*4a60*/  LEA.HI.X.SX32 R127, R127, R123.reuse, 0x1, P1 ;  /* 0x0000007b7f7f7211 */ /* 0x080fe200008f0eff */
[----:B------:R-:W-:Y:S01]  /*4a70*/  IMAD R179, R179, 0x1f2, RZ ;  /* 0x000001f2b3b37824 */ /* 0x000fe200078e02ff */
[-C--:B------:R-:W-:Y:S01]  /*4a80*/  LEA.HI.X.SX32 R129, R129, R123.reuse, 0x1, P2 ;  /* 0x0000007b81817211 */ /* 0x080fe200010f0eff */
[----:B------:R-:W-:Y:S01]  /*4a90*/  IMAD R176, R176, 0x1d2, RZ ;  /* 0x000001d2b0b07824 */ /* 0x000fe200078e02ff */
[-C--:B------:R-:W-:Y:S01]  /*4aa0*/  IADD3 R124, P0, R175, R122.reuse, RZ ;  /* 0x0000007aaf7c7210 */ /* 0x080fe20007f1e0ff */
[----:B------:R0:W3:Y:S03]  /*4ab0*/  LDG.E.U16 R142, desc[UR60][R130.64] ;  /* 0x0000003c828e7981 */ /* 0x0000e6000c1e1500 */
[----:B------:R-:W-:Y:S01]  /*4ac0*/  LEA.HI.X.SX32 R125, R125, R123, 0x1, P0 ;  /* 0x0000007b7d7d7211 */ /* 0x000fe200000f0eff */
[----:B------:R1:W3:Y:S04]  /*4ad0*/  LDG.E.U16 R140, desc[UR60][R126.64] ;  /* 0x0000003c7e8c7981 */ /* 0x0002e8000c1e1500 */
[----:B------:R1:W3:Y:S01]  /*4ae0*/  LDG.E.U16 R145, desc[UR60][R128.64] ;  /* 0x0000003c80917981 */ /* 0x0002e2000c1e1500 */
[----:B0-----:R-:W-:Y:S01]  /*4af0*/  IMAD R131, R31, 0xf9, RZ ;  /* 0x000000f91f837824 */ /* 0x001fe200078e02ff */
[----:B------:R-:W-:-:S02]  /*4b00*/  IADD3 R130, P0, R179, R122, RZ ;  /* 0x0000007ab3827210 */ /* 0x000fc40007f1e0ff */
[----:B------:R0:W3:Y:S01]  /*4b10*/  LDG.E.U16 R143, desc[UR60][R124.64] ;  /* 0x0000003c7c8f7981 */ /* 0x0000e2000c1e1500 */
[----:B-1----:R-:W-:Y:S01]  /*4b20*/  IMAD R127, R31, 0xe9, RZ ;  /* 0x000000e91f7f7824 */ /* 0x002fe200078e02ff */
[-C--:B------:R-:W-:Y:S01]  /*4b30*/  IADD3 R126, P1, R176, R122.reuse, RZ ;  /* 0x0000007ab07e7210 */ /* 0x080fe20007f3e0ff */
[----:B------:R-:W-:Y:S02]  /*4b40*/  IMAD R128, R156, 0x204, RZ ;  /* 0x000002049c807824 */ /* 0x000fe400078e02ff */
[----:B------:R-:W1:Y:S01]  /*4b50*/  LDC R156, c[0x0][0x248] ;  /* 0x00009200ff9c7b82 */ /* 0x000e620000000800 */
[-C--:B------:R-:W-:Y:S01]  /*4b60*/  LEA.HI.X.SX32 R131, R131, R123.reuse, 0x1, P0 ;  /* 0x0000007b83837211 */ /* 0x080fe200000f0eff */
[----:B0-----:R-:W-:Y:S01]  /*4b70*/  IMAD R124, R151, 0x3f2, RZ ;  /* 0x000003f2977c7824 */ /* 0x001fe200078e02ff */
[-C--:B------:R-:W-:Y:S01]  /*4b80*/  LEA.HI.X.SX32 R127, R127, R123.reuse, 0x1, P1 ;  /* 0x0000007b7f7f7211 */ /* 0x080fe200008f0eff */
[----:B------:R-:W-:Y:S01]  /*4b90*/  IMAD R125, R162, 0x1f9, RZ ;  /* 0x000001f9a27d7824 */ /* 0x000fe200078e02ff */
[-C--:B------:R-:W-:Y:S01]  /*4ba0*/  IADD3 R128, P1, R128, R122.reuse, RZ ;  /* 0x0000007a80807210 */ /* 0x080fe20007f3e0ff */
[----:B------:R0:W3:Y:S01]  /*4bb0*/  LDG.E.U16 R146, desc[UR60][R130.64] ;  /* 0x0000003c82927981 */ /* 0x0000e2000c1e1500 */
[----:B------:R-:W-:Y:S01]  /*4bc0*/  IADD3 R124, P2, R124, R122, RZ ;  /* 0x0000007a7c7c7210 */ /* 0x000fe20007f5e0ff */
[----:B------:R-:W1:Y:S02]  /*4bd0*/  LDC R162, c[0x0][0x248] ;  /* 0x00009200ffa27b82 */ /* 0x000e640000000800 */
[----:B------:R0:W3:Y:S01]  /*4be0*/  LDG.E.U16 R144, desc[UR60][R126.64] ;  /* 0x0000003c7e907981 */ /* 0x0000e2000c1e1500 */
[-C--:B------:R-:W-:Y:S01]  /*4bf0*/  LEA.HI.X.SX32 R129, R150, R123.reuse, 0x1, P1 ;  /* 0x0000007b96817211 */ /* 0x080fe200008f0eff */
[----:B0-----:R-:W-:Y:S01]  /*4c00*/  IMAD R130, R167, 0x224, RZ ;  /* 0x00000224a7827824 */ /* 0x001fe200078e02ff */
[----:B------:R-:W-:-:S03]  /*4c10*/  LEA.HI.X.SX32 R125, R125, R123, 0x1, P2 ;  /* 0x0000007b7d7d7211 */ /* 0x000fc600010f0eff */
[----:B------:R-:W0:Y:S01]  /*4c20*/  LDC R167, c[0x0][0x248] ;  /* 0x00009200ffa77b82 */ /* 0x000e220000000800 */
[----:B------:R1:W3:Y:S01]  /*4c30*/  LDG.E.U16 R150, desc[UR60][R128.64] ;  /* 0x0000003c80967981 */ /* 0x0002e2000c1e1500 */
[-C--:B------:R-:W-:Y:S02]  /*4c40*/  LEA R126, P0, R170, R122.reuse, 0x2 ;  /* 0x0000007aaa7e7211 */ /* 0x080fe400078010ff */
[----:B------:R-:W-:Y:S02]  /*4c50*/  IADD3 R130, P2, R130, R122, RZ ;  /* 0x0000007a82827210 */ /* 0x000fe40007f5e0ff */
[-C--:B------:R-:W-:Y:S02]  /*4c60*/  LEA.HI.X.SX32 R127, R148, R123.reuse, 0x1, P0 ;  /* 0x0000007b947f7211 */ /* 0x080fe400000f0eff */
[----:B------:R1:W3:Y:S01]  /*4c70*/  LDG.E.U16 R148, desc[UR60][R124.64] ;  /* 0x0000003c7c947981 */ /* 0x0002e2000c1e1500 */
[----:B------:R-:W-:Y:S01]  /*4c80*/  LEA.HI.X.SX32 R131, R149, R123, 0x1, P2 ;  /* 0x0000007b95837211 */ /* 0x000fe200010f0eff */
[----:B------:R-:W-:Y:S01]  /*4c90*/  IMAD R201, R201, 0x11a, RZ ;  /* 0x0000011ac9c97824 */ /* 0x000fe200078e02ff */
[----:B------:R-:W0:Y:S01]  /*4ca0*/  LDC R170, c[0x0][0x248] ;  /* 0x00009200ffaa7b82 */ /* 0x000e220000000800 */
[----:B-1----:R-:W-:Y:S01]  /*4cb0*/  IMAD R128, R163, 0x254, RZ ;  /* 0x00000254a3807824 */ /* 0x002fe200078e02ff */
[----:B------:R1:W3:Y:S04]  /*4cc0*/  LDG.E.U16 R149, desc[UR60][R126.64] ;  /* 0x0000003c7e957981 */ /* 0x0002e8000c1e1500 */
[----:B------:R1:W3:Y:S01]  /*4cd0*/  LDG.E.U16 R151, desc[UR60][R130.64] ;  /* 0x0000003c82977981 */ /* 0x0002e2000c1e1500 */
[----:B------:R-:W-:Y:S01]  /*4ce0*/  IMAD R124, R155, 0x234, RZ ;  /* 0x000002349b7c7824 */ /* 0x000fe200078e02ff */
[----:B------:R-:W0:Y:S01]  /*4cf0*/  LDC R163, c[0x0][0x248] ;  /* 0x00009200ffa37b82 */ /* 0x000e220000000800 */
[----:B-1----:R-:W-:-:S03]  /*4d00*/  IMAD R126, R166, 0x244, RZ ;  /* 0x00000244a67e7824 */ /* 0x002fc600078e02ff */
[-C--:B------:R-:W-:Y:S01]  /*4d10*/  IADD3 R124, P0, R124, R122.reuse, RZ ;  /* 0x0000007a7c7c7210 */ /* 0x080fe20007f1e0ff */
[----:B------:R-:W-:Y:S01]  /*4d20*/  IMAD R130, R156, 0x264, RZ ;  /* 0x000002649c827824 */ /* 0x000fe200078e02ff */
[-C--:B------:R-:W-:Y:S02]  /*4d30*/  IADD3 R126, P1, R126, R122.reuse, RZ ;  /* 0x0000007a7e7e7210 */ /* 0x080fe40007f3e0ff */
[----:B------:R-:W1:Y:S01]  /*4d40*/  LDC R166, c[0x0][0x248] ;  /* 0x00009200ffa67b82 */ /* 0x000e620000000800 */
[-C--:B------:R-:W-:Y:S02]  /*4d50*/  LEA.HI.X.SX32 R125, R201, R123.reuse, 0x1, P0 ;  /* 0x0000007bc97d7211 */ /* 0x080fe400000f0eff */
[-C--:B------:R-:W-:Y:S02]  /*4d60*/  IADD3 R130, P0, R130, R122.reuse, RZ ;  /* 0x0000007a82827210 */ /* 0x080fe40007f1e0ff */
[-C--:B------:R-:W-:Y:S01]  /*4d70*/  LEA.HI.X.SX32 R127, R152, R123.reuse, 0x1, P1 ;  /* 0x0000007b987f7211 */ /* 0x080fe200008f0eff */
[----:B------:R-:W-:Y:S01]  /*4d80*/  IMAD R202, R202, 0x12a, RZ ;  /* 0x0000012acaca7824 */ /* 0x000fe200078e02ff */
[----:B------:R-:W-:Y:S01]  /*4d90*/  LEA.HI.X.SX32 R131, R154, R123, 0x1, P0 ;  /* 0x0000007b9a837211 */ /* 0x000fe200000f0eff */
[----:B------:R0:W3:Y:S01]  /*4da0*/  LDG.E.U16 R152, desc[UR60][R124.64] ;  /* 0x0000003c7c987981 */ /* 0x0000e2000c1e1500 */
[----:B------:R-:W-:-:S03]  /*4db0*/  IADD3 R128, P2, R128, R122, RZ ;  /* 0x0000007a80807210 */ /* 0x000fc60007f5e0ff */
[----:B------:R0:W3:Y:S01]  /*4dc0*/  LDG.E.U16 R154, desc[UR60][R126.64] ;  /* 0x0000003c7e9a7981 */ /* 0x0000e2000c1e1500 */
[-C--:B------:R-:W-:Y:S01]  /*4dd0*/  LEA.HI.X.SX32 R129, R202, R123.reuse, 0x1, P2 ;  /* 0x0000007bca817211 */ /* 0x080fe200010f0eff */
[----:B------:R-:W-:Y:S02]  /*4de0*/  IMAD R200, R200, 0x13a, RZ ;  /* 0x0000013ac8c87824 */ /* 0x000fe400078e02ff */
[----:B------:R0:W3:Y:S02]  /*4df0*/  LDG.E.U16 R156, desc[UR60][R130.64] ;  /* 0x0000003c829c7981 */ /* 0x0000e4000c1e1500 */
[----:B0-----:R-:W-:Y:S02]  /*4e00*/  IMAD R124, R162, 0x274, RZ ;  /* 0x00000274a27c7824 */ /* 0x001fe400078e02ff */
[----:B------:R0:W3:Y:S01]  /*4e10*/  LDG.E.U16 R155, desc[UR60][R128.64] ;  /* 0x0000003c809b7981 */ /* 0x0000e2000c1e1500 */
[----:B------:R-:W-:Y:S02]  /*4e20*/  IMAD R126, R167, 0x284, RZ ;  /* 0x00000284a77e7824 */ /* 0x000fe400078e02ff */
[----:B------:R-:W1:Y:S01]  /*4e30*/  LDC R167, c[0x0][0x248] ;  /* 0x00009200ffa77b82 */ /* 0x000e620000000800 */
[-C--:B------:R-:W-:Y:S01]  /*4e40*/  IADD3 R124, P0, R124, R122.reuse, RZ ;  /* 0x0000007a7c7c7210 */ /* 0x080fe20007f1e0ff */
[----:B------:R-:W-:Y:S01]  /*4e50*/  IMAD R130, R163, 0x2a4, RZ ;  /* 0x000002a4a3827824 */ /* 0x000fe200078e02ff */
[-C--:B------:R-:W-:Y:S01]  /*4e60*/  IADD3 R126, P1, R126, R122.reuse, RZ ;  /* 0x0000007a7e7e7210 */ /* 0x080fe20007f3e0ff */
[----:B0-----:R-:W-:Y:S01]  /*4e70*/  IMAD R128, R171, 0x294, RZ ;  /* 0x00000294ab807824 */ /* 0x001fe200078e02ff */
[-C--:B------:R-:W-:Y:S01]  /*4e80*/  LEA.HI.X.SX32 R125, R200, R123.reuse, 0x1, P0 ;  /* 0x0000007bc87d7211 */ /* 0x080fe200000f0eff */
[----:B------:R-:W-:Y:S01]  /*4e90*/  IMAD R248, R248, 0x14a, RZ ;  /* 0x0000014af8f87824 */ /* 0x000fe200078e02ff */
[----:B------:R-:W-:Y:S01]  /*4ea0*/  IADD3 R130, P0, R130, R122, RZ ;  /* 0x0000007a82827210 */ /* 0x000fe20007f1e0ff */
[----:B------:R-:W0:Y:S01]  /*4eb0*/  LDC R171, c[0x0][0x248] ;  /* 0x00009200ffab7b82 */ /* 0x000e220000000800 */
[----:B------:R-:W-:-:S02]  /*4ec0*/  LEA.HI.X.SX32 R127, R158, R123, 0x1, P1 ;  /* 0x0000007b9e7f7211 */ /* 0x000fc400008f0eff */
[----:B------:R-:W-:Y:S01]  /*4ed0*/  IADD3 R128, P2, R128, R122, RZ ;  /* 0x0000007a80807210 */ /* 0x000fe20007f5e0ff */
[----:B------:R1:W3:Y:S01]  /*4ee0*/  LDG.E.U16 R158, desc[UR60][R124.64] ;  /* 0x0000003c7c9e7981 */ /* 0x0002e2000c1e1500 */
[-C--:B------:R-:W-:Y:S02]  /*4ef0*/  LEA.HI.X.SX32 R131, R160, R123.reuse, 0x1, P0 ;  /* 0x0000007ba0837211 */ /* 0x080fe400000f0eff */
[----:B------:R-:W-:Y:S01]  /*4f00*/  LEA.HI.X.SX32 R129, R248, R123, 0x1, P2 ;  /* 0x0000007bf8817211 */ /* 0x000fe200010f0eff */
[----:B------:R1:W3:Y:S01]  /*4f10*/  LDG.E.U16 R160, desc[UR60][R126.64] ;  /* 0x0000003c7ea07981 */ /* 0x0002e2000c1e1500 */
[----:B------:R-:W-:-:S03]  /*4f20*/  IMAD R246, R246, 0x15a, RZ ;  /* 0x0000015af6f67824 */ /* 0x000fc600078e02ff */
[----:B------:R1:W3:Y:S02]  /*4f30*/  LDG.E.U16 R162, desc[UR60][R128.64] ;  /* 0x0000003c80a27981 */ /* 0x0002e4000c1e1500 */
[----:B-1----:R-:W-:Y:S02]  /*4f40*/  IMAD R124, R166, 0x2b4, RZ ;  /* 0x000002b4a67c7824 */ /* 0x002fe400078e02ff */
[----:B------:R1:W3:Y:S01]  /*4f50*/  LDG.E.U16 R163, desc[UR60][R130.64] ;  /* 0x0000003c82a37981 */ /* 0x0002e2000c1e1500 */
[----:B------:R-:W-:Y:S02]  /*4f60*/  IMAD R126, R170, 0x2c4, RZ ;  /* 0x000002c4aa7e7824 */ /* 0x000fe400078e02ff */
[----:B------:R-:W5:Y:S01]  /*4f70*/  LDC R170, c[0x0][0x248] ;  /* 0x00009200ffaa7b82 */ /* 0x000f620000000800 */
[-C--:B------:R-:W-:Y:S01]  /*4f80*/  IADD3 R124, P0, R124, R122.reuse, RZ ;  /* 0x0000007a7c7c7210 */ /* 0x080fe20007f1e0ff */
[----:B------:R-:W-:Y:S01]  /*4f90*/  IMAD R128, R174, 0x2d4, RZ ;  /* 0x000002d4ae807824 */ /* 0x000fe200078e02ff */
[-C--:B------:R-:W-:Y:S01]  /*4fa0*/  IADD3 R126, P1, R126, R122.reuse, RZ ;  /* 0x0000007a7e7e7210 */ /* 0x080fe20007f3e0ff */
[----:B-1----:R-:W-:Y:S01]  /*4fb0*/  IMAD R130, R167, 0x2e4, RZ ;  /* 0x000002e4a7827824 */ /* 0x002fe200078e02ff */
[----:B------:R-:W-:Y:S01]  /*4fc0*/  LEA.HI.X.SX32 R125, R246, R123, 0x1, P0 ;  /* 0x0000007bf67d7211 */ /* 0x000fe200000f0eff */
[----:B------:R-:W-:Y:S01]  /*4fd0*/  IMAD R244, R244, 0x16a, RZ ;  /* 0x0000016af4f47824 */ /* 0x000fe200078e02ff */
[-C--:B------:R-:W-:Y:S01]  /*4fe0*/  IADD3 R128, P2, R128, R122.reuse, RZ ;  /* 0x0000007a80807210 */ /* 0x080fe20007f5e0ff */
[----:B------:R-:W1:Y:S01]  /*4ff0*/  LDC R174, c[0x0][0x248] ;  /* 0x00009200ffae7b82 */ /* 0x000e620000000800 */
[----:B------:R-:W-:-:S02]  /*5000*/  IADD3 R130, P0, R130, R122, RZ ;  /* 0x0000007a82827210 */ /* 0x000fc40007f1e0ff */
[-C--:B------:R-:W-:Y:S02]  /*5010*/  LEA.HI.X.SX32 R127, R164, R123.reuse, 0x1, P1 ;  /* 0x0000007ba47f7211 */ /* 0x080fe400008f0eff */
[-C--:B------:R-:W-:Y:S01]  /*5020*/  LEA.HI.X.SX32 R129, R244, R123.reuse, 0x1, P2 ;  /* 0x0000007bf4817211 */ /* 0x080fe200010f0eff */
[----:B------:R0:W3:Y:S01]  /*5030*/  LDG.E.U16 R164, desc[UR60][R124.64] ;  /* 0x0000003c7ca47981 */ /* 0x0000e2000c1e1500 */
[----:B------:R-:W-:-:S03]  /*5040*/  LEA.HI.X.SX32 R131, R165, R123, 0x1, P0 ;  /* 0x0000007ba5837211 */ /* 0x000fc600000f0eff */
[----:B------:R0:W3:Y:S04]  /*5050*/  LDG.E.U16 R165, desc[UR60][R126.64] ;  /* 0x0000003c7ea57981 */ /* 0x0000e8000c1e1500 */
[----:B------:R0:W3:Y:S02]  /*5060*/  LDG.E.U16 R166, desc[UR60][R128.64] ;  /* 0x0000003c80a67981 */ /* 0x0000e4000c1e1500 */
[----:B0-----:R-:W-:Y:S02]  /*5070*/  IMAD R124, R171, 0x2f4, RZ ;  /* 0x000002f4ab7c7824 */ /* 0x001fe400078e02ff */
[----:B------:R5:W3:Y:S01]  /*5080*/  LDG.E.U16 R167, desc[UR60][R130.64] ;  /* 0x0000003c82a77981 */ /* 0x000ae2000c1e1500 */
[----:B------:R-:W-:Y:S02]  /*5090*/  IMAD R126, R177, 0x304, RZ ;  /* 0x00000304b17e7824 */ /* 0x000fe400078e02ff */
[----:B------:R-:W0:Y:S01]  /*50a0*/  LDC R177, c[0x0][0x248] ;  /* 0x00009200ffb17b82 */ /* 0x000e220000000800 */
[----:B------:R-:W-:Y:S01]  /*50b0*/  IMAD R128, R178, 0x314, RZ ;  /* 0x00000314b2807824 */ /* 0x000fe200078e02ff */
[-C--:B------:R-:W-:Y:S01]  /*50c0*/  IADD3 R124, P0, R124, R122.reuse, RZ ;  /* 0x0000007a7c7c7210 */ /* 0x080fe20007f1e0ff */
[----:B------:R-:W-:Y:S01]  /*50d0*/  IMAD R242, R242, 0x17a, RZ ;  /* 0x0000017af2f27824 */ /* 0x000fe200078e02ff */
[-C--:B------:R-:W-:Y:S01]  /*50e0*/  IADD3 R126, P1, R126, R122.reuse, RZ ;  /* 0x0000007a7e7e7210 */ /* 0x080fe20007f3e0ff */
[----:B------:R-:W-:Y:S01]  /*50f0*/  IMAD R240, R240, 0x18a, RZ ;  /* 0x0000018af0f07824 */ /* 0x000fe200078e02ff */
[----:B------:R-:W-:Y:S01]  /*5100*/  IADD3 R128, P2, R128, R122, RZ ;  /* 0x0000007a80807210 */ /* 0x000fe20007f5e0ff */
[----:B-----5:R-:W-:Y:S01]  /*5110*/  IMAD R130, R170, 0x324, RZ ;  /* 0x00000324aa827824 */ /* 0x020fe200078e02ff */
[----:B------:R-:W5:Y:S01]  /*5120*/  LDC R178, c[0x0][0x248] ;  /* 0x00009200ffb27b82 */ /* 0x000f620000000800 */
[----:B------:R-:W-:-:S02]  /*5130*/  LEA.HI.X.SX32 R125, R242, R123, 0x1, P0 ;  /* 0x0000007bf27d7211 */ /* 0x000fc400000f0eff */
[-C--:B------:R-:W-:Y:S02]  /*5140*/  LEA.HI.X.SX32 R127, R168, R123.reuse, 0x1, P1 ;  /* 0x0000007ba87f7211 */ /* 0x080fe400008f0eff */
[----:B------:R-:W-:Y:S01]  /*5150*/  IADD3 R130, P0, R130, R122, RZ ;  /* 0x0000007a82827210 */ /* 0x000fe20007f1e0ff */
[----:B------:R1:W3:Y:S01]  /*5160*/  LDG.E.U16 R168, desc[UR60][R124.64] ;  /* 0x0000003c7ca87981 */ /* 0x0002e2000c1e1500 */
[-C--:B------:R-:W-:Y:S02]  /*5170*/  LEA.HI.X.SX32 R129, R240, R123.reuse, 0x1, P2 ;  /* 0x0000007bf0817211 */ /* 0x080fe400010f0eff */
[----:B------:R-:W-:Y:S02]  /*5180*/  LEA.HI.X.SX32 R131, R169, R123, 0x1, P0 ;  /* 0x0000007ba9837211 */ /* 0x000fe400000f0eff */
[----:B------:R2:W3:Y:S04]  /*5190*/  LDG.E.U16 R169, desc[UR60][R126.64] ;  /* 0x0000003c7ea97981 */ /* 0x0004e8000c1e1500 */
[----:B------:R4:W3:Y:S01]  /*51a0*/  LDG.E.U16 R170, desc[UR60][R128.64] ;  /* 0x0000003c80aa7981 */ /* 0x0008e2000c1e1500 */
[----:B-1----:R-:W-:-:S02]  /*51b0*/  IMAD R124, R174, 0x334, RZ ;  /* 0x00000334ae7c7824 */ /* 0x002fc400078e02ff */
[----:B------:R-:W-:Y:S01]  /*51c0*/  IMAD R236, R236, 0x1aa, RZ ;  /* 0x000001aaecec7824 */ /* 0x000fe200078e02ff */
[----:B------:R0:W3:Y:S01]  /*51d0*/  LDG.E.U16 R171, desc[UR60][R130.64] ;  /* 0x0000003c82ab7981 */ /* 0x0000e2000c1e1500 */
[----:B--2---:R-:W-:Y:S02]  /*51e0*/  IMAD R126, R181, 0x344, RZ ;  /* 0x00000344b57e7824 */ /* 0x004fe400078e02ff */
[----:B------:R-:W1:Y:S01]  /*51f0*/  LDC R181, c[0x0][0x248] ;  /* 0x00009200ffb57b82 */ /* 0x000e620000000800 */
[----:B----4-:R-:W-:Y:S01]  /*5200*/  IMAD R128, R215, 0x354, RZ ;  /* 0x00000354d7807824 */ /* 0x010fe200078e02ff */
[-C--:B------:R-:W-:Y:S01]  /*5210*/  IADD3 R124, P0, R124, R122.reuse, RZ ;  /* 0x0000007a7c7c7210 */ /* 0x080fe20007f1e0ff */
[----:B------:R-:W-:Y:S01]  /*5220*/  IMAD R238, R238, 0x19a, RZ ;  /* 0x0000019aeeee7824 */ /* 0x000fe200078e02ff */
[-C--:B------:R-:W-:Y:S01]  /*5230*/  IADD3 R126, P1, R126, R122.reuse, RZ ;  /* 0x0000007a7e7e7210 */ /* 0x080fe20007f3e0ff */
[----:B0-----:R-:W-:Y:S01]  /*5240*/  IMAD R130, R177, 0x364, RZ ;  /* 0x00000364b1827824 */ /* 0x001fe200078e02ff */
[----:B------:R-:W-:-:S02]  /*5250*/  IADD3 R128, P2, R128, R122, RZ ;  /* 0x0000007a80807210 */ /* 0x000fc40007f5e0ff */
[----:B------:R-:W0:Y:S01]  /*5260*/  LDC R177, c[0x0][0x248] ;  /* 0x00009200ffb17b82 */ /* 0x000e220000000800 */
[-C--:B------:R-:W-:Y:S02]  /*5270*/  LEA.HI.X.SX32 R125, R238, R123.reuse, 0x1, P0 ;  /* 0x0000007bee7d7211 */ /* 0x080fe400000f0eff */
[-C--:B------:R-:W-:Y:S02]  /*5280*/  LEA.HI.X.SX32 R129, R236, R123.reuse, 0x1, P2 ;  /* 0x0000007bec817211 */ /* 0x080fe400010f0eff */
[----:B------:R-:W-:Y:S02]  /*5290*/  IADD3 R130, P0, R130, R122, RZ ;  /* 0x0000007a82827210 */ /* 0x000fe40007f1e0ff */
[-C--:B------:R-:W-:Y:S01]  /*52a0*/  LEA.HI.X.SX32 R127, R172, R123.reuse, 0x1, P1 ;  /* 0x0000007bac7f7211 */ /* 0x080fe200008f0eff */
[----:B------:R5:W2:Y:S01]  /*52b0*/  LDG.E.U16 R174, desc[UR60][R128.64] ;  /* 0x0000003c80ae7981 */ /* 0x000aa2000c1e1500 */
[----:B------:R-:W-:Y:S01]  /*52c0*/  LEA.HI.X.SX32 R131, R173, R123, 0x1, P0 ;  /* 0x0000007bad837211 */ /* 0x000fe200000f0eff */
[----:B------:R-:W-:Y:S01]  /*52d0*/  IMAD R234, R234, 0x1ba, RZ ;  /* 0x000001baeaea7824 */ /* 0x000fe200078e02ff */
[----:B------:R-:W4:Y:S01]  /*52e0*/  LDC R215, c[0x0][0x248] ;  /* 0x00009200ffd77b82 */ /* 0x000f220000000800 */
[----:B------:R5:W2:Y:S04]  /*52f0*/  LDG.E.U16 R173, desc[UR60][R126.64] ;  /* 0x0000003c7ead7981 */ /* 0x000aa8000c1e1500 */
[----:B------:R1:W2:Y:S01]  /*5300*/  LDG.E.U16 R172, desc[UR60][R124.64] ;  /* 0x0000003c7cac7981 */ /* 0x0002a2000c1e1500 */
[----:B-----5:R-:W-:-:S02]  /*5310*/  IMAD R128, R178, 0x374, RZ ;  /* 0x00000374b2807824 */ /* 0x020fc400078e02ff */
[----:B------:R-:W5:Y:S01]  /*5320*/  LDC R178, c[0x0][0x248] ;  /* 0x00009200ffb27b82 */ /* 0x000f620000000800 */
[----:B------:R-:W-:Y:S01]  /*5330*/  IMAD R232, R232, 0x1ca, RZ ;  /* 0x000001cae8e87824 */ /* 0x000fe200078e02ff */
[----:B------:R-:W2:Y:S01]  /*5340*/  LDG.E.U16 R130, desc[UR60][R130.64] ;  /* 0x0000003c82827981 */ /* 0x000ea2000c1e1500 */
[----:B------:R-:W-:Y:S01]  /*5350*/  IMAD R126, R199, 0x384, RZ ;  /* 0x00000384c77e7824 */ /* 0x000fe200078e02ff */
[----:B------:R-:W-:Y:S01]  /*5360*/  IADD3 R128, P0, R128, R122, RZ ;  /* 0x0000007a80807210 */ /* 0x000fe20007f1e0ff */
[----:B-1----:R-:W-:-:S03]  /*5370*/  IMAD R124, R228, 0x394, RZ ;  /* 0x00000394e47c7824 */ /* 0x002fc600078e02ff */
[-C--:B------:R-:W-:Y:S01]  /*5380*/  IADD3 R126, P1, R126, R122.reuse, RZ ;  /* 0x0000007a7e7e7210 */ /* 0x080fe20007f3e0ff */
[----:B------:R-:W-:Y:S01]  /*5390*/  IMAD R125, R181, 0x3a4, RZ ;  /* 0x000003a4b57d7824 */ /* 0x000fe200078e02ff */
[-C--:B------:R-:W-:Y:S01]  /*53a0*/  LEA.HI.X.SX32 R129, R234, R123.reuse, 0x1, P0 ;  /* 0x0000007bea817211 */ /* 0x080fe200000f0eff */
[----:B------:R-:W1:Y:S01]  /*53b0*/  LDC R181, c[0x0][0x248] ;  /* 0x00009200ffb57b82 */ /* 0x000e620000000800 */
[----:B------:R-:W-:Y:S02]  /*53c0*/  LEA.HI.X.SX32 R127, R175, R123, 0x1, P1 ;  /* 0x0000007baf7f7211 */ /* 0x000fe400008f0eff */
[-C--:B------:R-:W-:Y:S01]  /*53d0*/  IADD3 R124, P0, R124, R122.reuse, RZ ;  /* 0x0000007a7c7c7210 */ /* 0x080fe20007f1e0ff */
[----:B------:R0:W2:Y:S04]  /*53e0*/  LDG.E.U16 R131, desc[UR60][R128.64] ;  /* 0x0000003c80837981 */ /* 0x0000a8000c1e1500 */
[----:B------:R0:W2:Y:S01]  /*53f0*/  LDG.E.U16 R175, desc[UR60][R126.64] ;  /* 0x0000003c7eaf7981 */ /* 0x0000a2000c1e1500 */
[----:B------:R-:W-:Y:S01]  /*5400*/  IMAD R230, R230, 0x1da, RZ ;  /* 0x000001dae6e67824 */ /* 0x000fe200078e02ff */
[----:B------:R-:W4:Y:S01]  /*5410*/  LDC R228, c[0x0][0x248] ;  /* 0x00009200ffe47b82 */ /* 0x000f220000000800 */
[----:B0-----:R-:W-:-:S02]  /*5420*/  IADD3 R128, P1, R125, R122, RZ ;  /* 0x0000007a7d807210 */ /* 0x001fc40007f3e0ff */
[-C--:B------:R-:W-:Y:S01]  /*5430*/  LEA.HI.X.SX32 R125, R232, R123.reuse, 0x1, P0 ;  /* 0x0000007be87d7211 */ /* 0x080fe200000f0eff */
[----:B------:R-:W-:Y:S01]  /*5440*/  IMAD R126, R177, 0x3b4, RZ ;  /* 0x000003b4b17e7824 */ /* 0x000fe200078e02ff */
[----:B------:R-:W-:-:S03]  /*5450*/  LEA.HI.X.SX32 R129, R176, R123, 0x1, P1 ;  /* 0x0000007bb0817211 */ /* 0x000fc600008f0eff */
[----:B------:R-:W0:Y:S01]  /*5460*/  LDC R199, c[0x0][0x248] ;  /* 0x00009200ffc77b82 */ /* 0x000e220000000800 */
[----:B------:R5:W2:Y:S04]  /*5470*/  LDG.E.U16 R176, desc[UR60][R124.64] ;  /* 0x0000003c7cb07981 */ /* 0x000aa8000c1e1500 */
[----:B------:R5:W2:Y:S02]  /*5480*/  LDG.E.U16 R177, desc[UR60][R128.64] ;  /* 0x0000003c80b17981 */ /* 0x000aa4000c1e1500 */
[----:B-----5:R-:W-:Y:S01]  /*5490*/  IADD3 R124, P0, R126, R122, RZ ;  /* 0x0000007a7e7c7210 */ /* 0x020fe20007f1e0ff */
[----:B------:R-:W-:-:S03]  /*54a0*/  IMAD R126, R223, 0x3c4, RZ ;  /* 0x000003c4df7e7824 */ /* 0x000fc600078e02ff */
[----:B------:R-:W-:Y:S01]  /*54b0*/  LEA.HI.X.SX32 R125, R230, R123, 0x1, P0 ;  /* 0x0000007be67d7211 */ /* 0x000fe200000f0eff */
[----:B------:R-:W-:-:S04]  /*54c0*/  IMAD R128, R178, 0x3e4, RZ ;  /* 0x000003e4b2807824 */ /* 0x000fc800078e02ff */
[----:B------:R5:W2:Y:S01]  /*54d0*/  LDG.E.U16 R178, desc[UR60][R124.64] ;  /* 0x0000003c7cb27981 */ /* 0x000aa2000c1e1500 */
[-C--:B------:R-:W-:Y:S01]  /*54e0*/  IADD3 R128, P2, R128, R122.reuse, RZ ;  /* 0x0000007a80807210 */ /* 0x080fe20007f5e0ff */
[----:B-1----:R-:W-:Y:S02]  /*54f0*/  IMAD R181, R181, 0x214, RZ ;  /* 0x00000214b5b57824 */ /* 0x002fe400078e02ff */
[----:B------:R-:W-:Y:S01]  /*5500*/  IMAD R127, R229, 0x3d4, RZ ;  /* 0x000003d4e57f7824 */ /* 0x000fe200078e02ff */
[----:B-----5:R-:W-:Y:S01]  /*5510*/  IADD3 R124, P0, R126, R122, RZ ;  /* 0x0000007a7e7c7210 */ /* 0x020fe20007f1e0ff */
[----:B------:R-:W1:Y:S03]  /*5520*/  LDC R229, c[0x0][0x248] ;  /* 0x00009200ffe57b82 */ /* 0x000e660000000800 */
[-C--:B------:R-:W-:Y:S02]  /*5530*/  LEA.HI.X.SX32 R125, R180, R123.reuse, 0x1, P0 ;  /* 0x0000007bb47d7211 */ /* 0x080fe400000f0eff */
[----:B------:R-:W-:Y:S01]  /*5540*/  LEA.HI.X.SX32 R129, R179, R123, 0x1, P2 ;  /* 0x0000007bb3817211 */ /* 0x000fe200010f0eff */
[----:B----4-:R-:W-:-:S02]  /*5550*/  IMAD R215, R215, 0x114, RZ ;  /* 0x00000114d7d77824 */ /* 0x010fc400078e02ff */
[----:B------:R4:W5:Y:S01]  /*5560*/  LDG.E.U16 R179, desc[UR60][R124.64] ;  /* 0x0000003c7cb37981 */ /* 0x000962000c1e1500 */
[----:B------:R-:W-:Y:S02]  /*5570*/  IMAD R237, R235, 0x134, RZ ;  /* 0x00000134ebed7824 */ /* 0x000fe400078e02ff */
[----:B------:R-:W0:Y:S01]  /*5580*/  LDC R235, c[0x0][0x248] ;  /* 0x00009200ffeb7b82 */ /* 0x000e220000000800 */
[-C--:B----4-:R-:W-:Y:S02]  /*5590*/  IADD3 R124, P0, R181, R122.reuse, RZ ;  /* 0x0000007ab57c7210 */ /* 0x090fe40007f1e0ff */
[----:B------:R4:W5:Y:S02]  /*55a0*/  LDG.E.U16 R181, desc[UR60][R128.64] ;  /* 0x0000003c80b57981 */ /* 0x000964000c1e1500 */
[----:B------:R-:W-:Y:S01]  /*55b0*/  LEA.HI.X.SX32 R125, R182, R123, 0x1, P0 ;  /* 0x0000007bb67d7211 */ /* 0x000fe200000f0eff */
[----:B------:R-:W-:Y:S01]  /*55c0*/  IMAD R228, R228, 0x1ea, RZ ;  /* 0x000001eae4e47824 */ /* 0x000fe200078e02ff */
[----:B------:R-:W-:Y:S01]  /*55d0*/  IADD3 R126, P1, R127, R122, RZ ;  /* 0x0000007a7f7e7210 */ /* 0x000fe20007f3e0ff */
[----:B------:R-:W-:-:S02]  /*55e0*/  IMAD R223, R231, 0x124, RZ ;  /* 0x00000124e7df7824 */ /* 0x000fc400078e02ff */
[----:B------:R4:W5:Y:S01]  /*55f0*/  LDG.E.U16 R182, desc[UR60][R124.64] ;  /* 0x0000003c7cb67981 */ /* 0x000962000c1e1500 */
[----:B------:R-:W-:Y:S01]  /*5600*/  IMAD R233, R233, 0x144, RZ ;  /* 0x00000144e9e97824 */ /* 0x000fe200078e02ff */
[----:B------:R-:W0:Y:S01]  /*5610*/  LDC R231, c[0x0][0x248] ;  /* 0x00009200ffe77b82 */ /* 0x000e220000000800 */
[----:B----4-:R-:W-:-:S04]  /*5620*/  IADD3 R128, P0, R215, R122, RZ ;  /* 0x0000007ad7807210 */ /* 0x010fc80007f1e0ff */
[-C--:B------:R-:W-:Y:S02]  /*5630*/  LEA.HI.X.SX32 R129, R185, R123.reuse, 0x1, P0 ;  /* 0x0000007bb9817211 */ /* 0x080fe400000f0eff */
[-C--:B------:R-:W-:Y:S02]  /*5640*/  IADD3 R124, P2, R237, R122.reuse, RZ ;  /* 0x0000007aed7c7210 */ /* 0x080fe40007f5e0ff */
[-C--:B------:R-:W-:Y:S02]  /*5650*/  LEA.HI.X.SX32 R127, R228, R123.reuse, 0x1, P1 ;  /* 0x0000007be47f7211 */ /* 0x080fe400008f0eff */
[----:B------:R-:W-:Y:S02]  /*5660*/  LEA.HI.X.SX32 R125, R183, R123, 0x1, P2 ;  /* 0x0000007bb77d7211 */ /* 0x000fe400010f0eff */
[----:B------:R4:W5:Y:S01]  /*5670*/  LDG.E.U16 R183, desc[UR60][R128.64] ;  /* 0x0000003c80b77981 */ /* 0x000962000c1e1500 */
[----:B-1----:R-:W-:Y:S02]  /*5680*/  IMAD R237, R229, 0x154, RZ ;  /* 0x00000154e5ed7824 */ /* 0x002fe400078e02ff */
[----:B0-----:R-:W-:Y:S01]  /*5690*/  IMAD R199, R199, 0x164, RZ ;  /* 0x00000164c7c77824 */ /* 0x001fe200078e02ff */
[----:B------:R0:W5:Y:S01]  /*56a0*/  LDG.E.U16 R180, desc[UR60][R126.64] ;  /* 0x0000003c7eb47981 */ /* 0x000162000c1e1500 */
[----:B------:R-:W1:Y:S03]  /*56b0*/  LDC R229, c[0x0][0x248] ;  /* 0x00009200ffe57b82 */ /* 0x000e660000000800 */
[----:B------:R-:W5:Y:S01]  /*56c0*/  LDG.E.U16 R185, desc[UR60][R124.64] ;  /* 0x0000003c7cb97981 */ /* 0x000f62000c1e1500 */
[----:B----4-:R-:W-:-:S04]  /*56d0*/  IADD3 R128, P0, R233, R122, RZ ;  /* 0x0000007ae9807210 */ /* 0x010fc80007f1e0ff */
[----:B------:R-:W4:Y:S01]  /*56e0*/  LDC R233, c[0x0][0x248] ;  /* 0x00009200ffe97b82 */ /* 0x000f220000000800 */
[----:B0-----:R-:W-:Y:S02]  /*56f0*/  IADD3 R126, P1, R223, R122, RZ ;  /* 0x0000007adf7e7210 */ /* 0x001fe40007f3e0ff */
[-C--:B------:R-:W-:Y:S02]  /*5700*/  LEA.HI.X.SX32 R129, R186, R123.reuse, 0x1, P0 ;  /* 0x0000007bba817211 */ /* 0x080fe400000f0eff */
[----:B------:R-:W-:-:S03]  /*5710*/  LEA.HI.X.SX32 R127, R184, R123, 0x1, P1 ;  /* 0x0000007bb87f7211 */ /* 0x000fc600008f0eff */
[----:B------:R0:W5:Y:S04]  /*5720*/  LDG.E.U16 R186, desc[UR60][R128.64] ;  /* 0x0000003c80ba7981 */ /* 0x000168000c1e1500 */
[----:B------:R0:W5:Y:S02]  /*5730*/  LDG.E.U16 R184, desc[UR60][R126.64] ;  /* 0x0000003c7eb87981 */ /* 0x000164000c1e1500 */
[-C--:B0-----:R-:W-:Y:S01]  /*5740*/  IADD3 R128, P0, R237, R122.reuse, RZ ;  /* 0x0000007aed807210 */ /* 0x081fe20007f1e0ff */
[----:B------:R-:W-:Y:S01]  /*5750*/  IMAD R124, R231, 0x174, RZ ;  /* 0x00000174e77c7824 */ /* 0x000fe200078e02ff */
[----:B------:R-:W0:Y:S01]  /*5760*/  LDC R237, c[0x0][0x248] ;  /* 0x00009200ffed7b82 */ /* 0x000e220000000800 */
[----:B------:R-:W-:Y:S01]  /*5770*/  IADD3 R126, P1, R199, R122, RZ ;  /* 0x0000007ac77e7210 */ /* 0x000fe20007f3e0ff */
[----:B------:R-:W-:Y:S01]  /*5780*/  IMAD R199, R235, 0x184, RZ ;  /* 0x00000184ebc77824 */ /* 0x000fe200078e02ff */
[----:B------:R-:W-:-:S02]  /*5790*/  LEA.HI.X.SX32 R129, R187, R123, 0x1, P0 ;  /* 0x0000007bbb817211 */ /* 0x000fc400000f0eff */
[----:B------:R-:W-:-:S03]  /*57a0*/  LEA.HI.X.SX32 R127, R188, R123, 0x1, P1 ;  /* 0x0000007bbc7f7211 */ /* 0x000fc600008f0eff */
[----:B------:R-:W0:Y:S01]  /*57b0*/  LDC R235, c[0x0][0x248] ;  /* 0x00009200ffeb7b82 */ /* 0x000e220000000800 */
[----:B------:R1:W5:Y:S01]  /*57c0*/  LDG.E.U16 R187, desc[UR60][R128.64] ;  /* 0x0000003c80bb7981 */ /* 0x000362000c1e1500 */
[-C--:B------:R-:W-:Y:S01]  /*57d0*/  IADD3 R124, P0, R124, R122.reuse, RZ ;  /* 0x0000007a7c7c7210 */ /* 0x080fe20007f1e0ff */
[----:B-1----:R-:W-:Y:S02]  /*57e0*/  IMAD R229, R229, 0x1a4, RZ ;  /* 0x000001a4e5e57824 */ /* 0x002fe400078e02ff */
[----:B------:R-:W2:Y:S03]  /*57f0*/  LDG.E.U16 R188, desc[UR60][R126.64] ;  /* 0x0000003c7ebc7981 */ /* 0x000ea6000c1e1500 */
[----:B------:R-:W1:Y:S01]  /*5800*/  LDC R231, c[0x0][0x248] ;  /* 0x00009200ffe77b82 */ /* 0x000e620000000800 */
[----:B------:R-:W-:Y:S01]  /*5810*/  IADD3 R128, P1, R199, R122, RZ ;  /* 0x0000007ac7807210 */ /* 0x000fe20007f3e0ff */
[----:B----4-:R-:W-:-:S03]  /*5820*/  IMAD R199, R233, 0x194, RZ ;  /* 0x00000194e9c77824 */ /* 0x010fc600078e02ff */
[-C--:B------:R-:W-:Y:S02]  /*5830*/  LEA.HI.X.SX32 R129, R190, R123.reuse, 0x1, P1 ;  /* 0x0000007bbe817211 */ /* 0x080fe400008f0eff */
[----:B------:R-:W-:-:S03]  /*5840*/  LEA.HI.X.SX32 R125, R189, R123, 0x1, P0 ;  /* 0x0000007bbd7d7211 */ /* 0x000fc600000f0eff */
[----:B------:R4:W5:Y:S04]  /*5850*/  LDG.E.U16 R190, desc[UR60][R128.64] ;  /* 0x0000003c80be7981 */ /* 0x000968000c1e1500 */
[----:B------:R4:W5:Y:S02]  /*5860*/  LDG.E.U16 R189, desc[UR60][R124.64] ;  /* 0x0000003c7cbd7981 */ /* 0x000964000c1e1500 */
[-C--:B----4-:R-:W-:Y:S02]  /*5870*/  IADD3 R128, P0, R199, R122.reuse, RZ ;  /* 0x0000007ac7807210 */ /* 0x090fe40007f1e0ff */
[----:B------:R-:W4:Y:S01]  /*5880*/  LDC R199, c[0x0][0x248] ;  /* 0x00009200ffc77b82 */ /* 0x000f220000000800 */
[----:B------:R-:W-:Y:S01]  /*5890*/  IMAD R124, R239, 0x1b4, RZ ;  /* 0x000001b4ef7c7824 */ /* 0x000fe200078e02ff */
[----:B------:R-:W-:Y:S01]  /*58a0*/  LEA.HI.X.SX32 R129, R191, R123, 0x1, P0 ;  /* 0x0000007bbf817211 */ /* 0x000fe200000f0eff */
[----:B------:R-:W-:Y:S01]  /*58b0*/  IMAD R233, R241, 0x1c4, RZ ;  /* 0x000001c4f1e97824 */ /* 0x000fe200078e02ff */
[----:B------:R-:W-:-:S02]  /*58c0*/  IADD3 R126, P1, R229, R122, RZ ;  /* 0x0000007ae57e7210 */ /* 0x000fc40007f3e0ff */
[----:B------:R-:W-:Y:S02]  /*58d0*/  IADD3 R124, P0, R124, R122, RZ ;  /* 0x0000007a7c7c7210 */ /* 0x000fe40007f1e0ff */
[----:B------:R-:W3:Y:S01]  /*58e0*/  LDC R229, c[0x0][0x248] ;  /* 0x00009200ffe57b82 */ /* 0x000ee20000000800 */
[-C--:B------:R-:W-:Y:S01]  /*58f0*/  LEA.HI.X.SX32 R127, R192, R123.reuse, 0x1, P1 ;  /* 0x0000007bc07f7211 */ /* 0x080fe200008f0eff */
[----:B------:R1:W5:Y:S01]  /*5900*/  LDG.E.U16 R191, desc[UR60][R128.64] ;  /* 0x0000003c80bf7981 */ /* 0x000362000c1e1500 */
[----:B0-----:R-:W-:Y:S01]  /*5910*/  IMAD R237, R237, 0x1d4, RZ ;  /* 0x000001d4eded7824 */ /* 0x001fe200078e02ff */
[----:B------:R-:W-:Y:S02]  /*5920*/  LEA.HI.X.SX32 R125, R193, R123, 0x1, P0 ;  /* 0x0000007bc17d7211 */ /* 0x000fe400000f0eff */
[----:B------:R0:W5:Y:S01]  /*5930*/  LDG.E.U16 R192, desc[UR60][R126.64] ;  /* 0x0000003c7ec07981 */ /* 0x000162000c1e1500 */
[----:B-1----:R-:W-:-:S03]  /*5940*/  IMAD R231, R231, 0x1f4, RZ ;  /* 0x000001f4e7e77824 */ /* 0x002fc600078e02ff */
[----:B------:R1:W5:Y:S01]  /*5950*/  LDG.E.U16 R193, desc[UR60][R124.64] ;  /* 0x0000003c7cc17981 */ /* 0x000362000c1e1500 */
[----:B------:R-:W-:Y:S01]  /*5960*/  IADD3 R128, P1, R233, R122, RZ ;  /* 0x0000007ae9807210 */ /* 0x000fe20007f3e0ff */
[----:B------:R-:W-:-:S03]  /*5970*/  IMAD R233, R235, 0x1e4, RZ ;  /* 0x000001e4ebe97824 */ /* 0x000fc600078e02ff */
[-C--:B------:R-:W-:Y:S02]  /*5980*/  LEA.HI.X.SX32 R129, R194, R123.reuse, 0x1, P1 ;  /* 0x0000007bc2817211 */ /* 0x080fe400008f0eff */
[-C--:B0-----:R-:W-:Y:S02]  /*5990*/  IADD3 R126, P0, R237, R122.reuse, RZ ;  /* 0x0000007aed7e7210 */ /* 0x081fe40007f1e0ff */
[----:B-1----:R-:W-:Y:S01]  /*59a0*/  IADD3 R124, P1, R233, R122, RZ ;  /* 0x0000007ae97c7210 */ /* 0x002fe20007f3e0ff */
[----:B------:R4:W2:Y:S01]  /*59b0*/  LDG.E.U16 R194, desc[UR60][R128.64] ;  /* 0x0000003c80c27981 */ /* 0x0008a2000c1e1500 */
[-C--:B------:R-:W-:Y:S02]  /*59c0*/  LEA.HI.X.SX32 R127, R195, R123.reuse, 0x1, P0 ;  /* 0x0000007bc37f7211 */ /* 0x080fe400000f0eff */
[----:B------:R-:W-:-:S03]  /*59d0*/  LEA.HI.X.SX32 R125, R196, R123, 0x1, P1 ;  /* 0x0000007bc47d7211 */ /* 0x000fc600008f0eff */
[----:B------:R0:W5:Y:S01]  /*59e0*/  LDG.E.U16 R195, desc[UR60][R126.64] ;  /* 0x0000003c7ec37981 */ /* 0x000162000c1e1500 */
[----:B----4-:R-:W-:Y:S01]  /*59f0*/  IMAD R129, R199, 0x3f4, RZ ;  /* 0x000003f4c7817824 */ /* 0x010fe200078e02ff */
[-C--:B------:R-:W-:Y:S02]  /*5a00*/  IADD3 R128, P0, R231, R122.reuse, RZ ;  /* 0x0000007ae7807210 */ /* 0x080fe40007f1e0ff */
[----:B------:R1:W4:Y:S02]  /*5a10*/  LDG.E.U16 R196, desc[UR60][R124.64] ;  /* 0x0000003c7cc47981 */ /* 0x000324000c1e1500 */
[-C--:B0-----:R-:W-:Y:S02]  /*5a20*/  IADD3 R126, P1, R129, R122.reuse, RZ ;  /* 0x0000007a817e7210 */ /* 0x081fe40007f3e0ff */
[----:B------:R-:W-:Y:S02]  /*5a30*/  LEA.HI.X.SX32 R129, R214, R123, 0x1, P0 ;  /* 0x0000007bd6817211 */ /* 0x000fe400000f0eff */
[----:B-1----:R-:W-:Y:S01]  /*5a40*/  IADD3 R124, P0, R197, R122, RZ ;  /* 0x0000007ac57c7210 */ /* 0x002fe20007f1e0ff */
[----:B---3--:R-:W-:-:S02]  /*5a50*/  IMAD R199, R229, 0x1fa, RZ ;  /* 0x000001fae5c77824 */ /* 0x008fc400078e02ff */
[----:B------:R0:W3:Y:S01]  /*5a60*/  LDG.E.U16 R197, desc[UR60][R128.64] ;  /* 0x0000003c80c57981 */ /* 0x0000e2000c1e1500 */
[-C--:B------:R-:W-:Y:S02]  /*5a70*/  LEA.HI.X.SX32 R125, R216, R123.reuse, 0x1, P0 ;  /* 0x0000007bd87d7211 */ /* 0x080fe400000f0eff */
[----:B------:R-:W-:-:S03]  /*5a80*/  LEA.HI.X.SX32 R127, R199, R123, 0x1, P1 ;  /* 0x0000007bc77f7211 */ /* 0x000fc600008f0eff */
[----:B------:R1:W2:Y:S01]  /*5a90*/  LDG.E.U16 R214, desc[UR60][R124.64] ;  /* 0x0000003c7cd67981 */ /* 0x0002a2000c1e1500 */
[----:B0-----:R-:W-:-:S03]  /*5aa0*/  IADD3 R128, P1, R198, R122, RZ ;  /* 0x0000007ac6807210 */ /* 0x001fc60007f3e0ff */
[----:B------:R0:W-:Y:S01]  /*5ab0*/  STS.U16 [R132+0x5400], R6 ;  /* 0x0054000684007388 */ /* 0x0001e20000000400 */
[----:B-1----:R-:W-:-:S03]  /*5ac0*/  IADD3 R124, P0, R211, R122, RZ ;  /* 0x0000007ad37c7210 */ /* 0x002fc60007f1e0ff */
[----:B------:R1:W-:Y:S01]  /*5ad0*/  STS.U16 [R132+0x4c00], R7 ;  /* 0x004c000784007388 */ /* 0x0003e20000000400 */
[-C--:B------:R-:W-:Y:S02]  /*5ae0*/  LEA.HI.X.SX32 R129, R218, R123.reuse, 0x1, P1 ;  /* 0x0000007bda817211 */ /* 0x080fe400008f0eff */
[----:B------:R-:W-:Y:S01]  /*5af0*/  LEA.HI.X.SX32 R125, R217, R123, 0x1, P0 ;  /* 0x0000007bd97d7211 */ /* 0x000fe200000f0eff */
[----:B------:R1:W-:Y:S04]  /*5b00*/  STS.U16 [R132+0x13000], R44 ;  /* 0x0130002c84007388 */ /* 0x0003e80000000400 */
[----:B------:R-:W5:Y:S04]  /*5b10*/  LDG.E.U16 R128, desc[UR60][R128.64] ;  /* 0x0000003c80807981 */ /* 0x000f68000c1e1500 */
[----:B------:R-:W4:Y:S01]  /*5b20*/  LDG.E.U16 R125, desc[UR60][R124.64] ;  /* 0x0000003c7c7d7981 */ /* 0x000f22000c1e1500 */
[----:B0-----:R-:W-:-:S03]  /*5b30*/  IADD3 R6, P0, R210, R122, RZ ;  /* 0x0000007ad2067210 */ /* 0x001fc60007f1e0ff */
[----:B------:R0:W3:Y:S01]  /*5b40*/  LDG.E.U16 R198, desc[UR60][R126.64] ;  /* 0x0000003c7ec67981 */ /* 0x0000e2000c1e1500 */
[----:B-1----:R-:W-:-:S05]  /*5b50*/  LEA.HI.X.SX32 R7, R220, R123, 0x1, P0 ;  /* 0x0000007bdc077211 */ /* 0x002fca00000f0eff */
[----:B------:R1:W3:Y:S01]  /*5b60*/  LDG.E.U16 R44, desc[UR60][R6.64] ;  /* 0x0000003c062c7981 */ /* 0x0002e2000c1e1500 */
[-C--:B0-----:R-:W-:Y:S02]  /*5b70*/  IADD3 R126, P1, R209, R122.reuse, RZ ;  /* 0x0000007ad17e7210 */ /* 0x081fe40007f3e0ff */
[----:B-1----:R-:W-:-:S04]  /*5b80*/  IADD3 R6, P0, R206, R122, RZ ;  /* 0x0000007ace067210 */ /* 0x002fc80007f1e0ff */
[-C--:B------:R-:W-:Y:S01]  /*5b90*/  LEA.HI.X.SX32 R7, R219, R123.reuse, 0x1, P0 ;  /* 0x0000007bdb077211 */ /* 0x080fe200000f0eff */
[----:B------:R0:W-:Y:S01]  /*5ba0*/  STS.U16 [R132+0x11c00], R15 ;  /* 0x011c000f84007388 */ /* 0x0001e20000000400 */
[----:B------:R-:W-:-:S03]  /*5bb0*/  LEA.HI.X.SX32 R127, R221, R123, 0x1, P1 ;  /* 0x0000007bdd7f7211 */ /* 0x000fc600008f0eff */
[----:B------:R1:W-:Y:S04]  /*5bc0*/  STS.U16 [R132+0x12400], R26 ;  /* 0x0124001a84007388 */ /* 0x0003e80000000400 */
[----:B------:R1:W-:Y:S04]  /*5bd0*/  STS.U16 [R132+0x12800], R27 ;  /* 0x0128001b84007388 */ /* 0x0003e80000000400 */
[----:B0-----:R0:W3:Y:S01]  /*5be0*/  LDG.E.U16 R15, desc[UR60][R6.64] ;  /* 0x0000003c060f7981 */ /* 0x0010e2000c1e1500 */
[----:B-1----:R-:W-:-:S03]  /*5bf0*/  IADD3 R26, P1, R208, R122, RZ ;  /* 0x0000007ad01a7210 */ /* 0x002fc60007f3e0ff */
[----:B------:R1:W-:Y:S01]  /*5c00*/  STS.U16 [R132+0x12000], R16 ;  /* 0x0120001084007388 */ /* 0x0003e20000000400 */
[----:B------:R-:W-:-:S03]  /*5c10*/  LEA.HI.X.SX32 R27, R224, R123, 0x1, P1 ;  /* 0x0000007be01b7211 */ /* 0x000fc600008f0eff */
[----:B------:R1:W-:Y:S01]  /*5c20*/  STS.U16 [R132+0x6400], R17 ;  /* 0x0064001184007388 */ /* 0x0003e20000000400 */
[----:B0-----:R-:W-:-:S03]  /*5c30*/  IADD3 R6, P0, R205, R122, RZ ;  /* 0x0000007acd067210 */ /* 0x001fc60007f1e0ff */
[----:B------:R0:W-:Y:S01]  /*5c40*/  STS.U16 [R132+0x13800], R10 ;  /* 0x0138000a84007388 */ /* 0x0001e20000000400 */
[-C--:B-1----:R-:W-:Y:S02]  /*5c50*/  IADD3 R16, P1, R207, R122.reuse, RZ ;  /* 0x0000007acf107210 */ /* 0x082fe40007f3e0ff */
[-C--:B------:R-:W-:Y:S01]  /*5c60*/  LEA.HI.X.SX32 R7, R222, R123.reuse, 0x1, P0 ;  /* 0x0000007bde077211 */ /* 0x080fe200000f0eff */
[----:B------:R1:W-:Y:S01]  /*5c70*/  STS.U16 [R132+0x14400], R8 ;  /* 0x0144000884007388 */ /* 0x0003e20000000400 */
[----:B------:R-:W-:Y:S02]  /*5c80*/  LEA.HI.X.SX32 R17, R225, R123, 0x1, P1 ;  /* 0x0000007be1117211 */ /* 0x000fe400008f0eff */
[----:B------:R-:W3:Y:S01]  /*5c90*/  LDC R225, c[0x0][0x248] ;  /* 0x00009200ffe17b82 */ /* 0x000ee20000000800 */
[----:B------:R1:W-:Y:S04]  /*5ca0*/  STS.U16 [R132+0x12c00], R9 ;  /* 0x012c000984007388 */ /* 0x0003e80000000400 */
[----:B0-----:R0:W3:Y:S01]  /*5cb0*/  LDG.E.U16 R10, desc[UR60][R6.64] ;  /* 0x0000003c060a7981 */ /* 0x0010e2000c1e1500 */
[----:B-1----:R-:W-:-:S03]  /*5cc0*/  IADD3 R8, P1, R204, R122, RZ ;  /* 0x0000007acc087210 */ /* 0x002fc60007f3e0ff */
[----:B------:R1:W3:Y:S01]  /*5cd0*/  LDG.E.U16 R124, desc[UR60][R126.64] ;  /* 0x0000003c7e7c7981 */ /* 0x0002e2000c1e1500 */
[-C--:B------:R-:W-:Y:S02]  /*5ce0*/  LEA.HI.X.SX32 R9, R226, R123.reuse, 0x1, P1 ;  /* 0x0000007be2097211 */ /* 0x080fe400008f0eff */
[----:B0-----:R-:W-:Y:S01]  /*5cf0*/  IADD3 R6, P0, R203, R122, RZ ;  /* 0x0000007acb067210 */ /* 0x001fe20007f1e0ff */
[----:B------:R0:W-:Y:S03]  /*5d00*/  STS.U16 [R132+0x11800], R25 ;  /* 0x0118001984007388 */ /* 0x0001e60000000400 */
[----:B------:R-:W-:Y:S01]  /*5d10*/  LEA.HI.X.SX32 R7, R227, R123, 0x1, P0 ;  /* 0x0000007be3077211 */ /* 0x000fe200000f0eff */
[----:B------:R2:W-:Y:S01]  /*5d20*/  STS.U16 [R132+0x13c00], R13 ;  /* 0x013c000d84007388 */ /* 0x0005e20000000400 */
[----:B-1----:R-:W1:Y:S03]  /*5d30*/  LDC R127, c[0x0][0x248] ;  /* 0x00009200ff7f7b82 */ /* 0x002e660000000800 */
[----:B------:R5:W3:Y:S04]  /*5d40*/  LDG.E.U16 R8, desc[UR60][R8.64] ;  /* 0x0000003c08087981 */ /* 0x000ae8000c1e1500 */
[----:B0-----:R0:W3:Y:S04]  /*5d50*/  LDG.E.U16 R25, desc[UR60][R26.64] ;  /* 0x0000003c1a197981 */ /* 0x0010e8000c1e1500 */
[----:B--2---:R-:W-:Y:S04]  /*5d60*/  STL [R1+0x28], R214 ;  /* 0x000028d601007387 */ /* 0x004fe80000100800 */
[----:B------:R-:W-:Y:S04]  /*5d70*/  STS.U16 [R132+0x3000], R11 ;  /* 0x0030000b84007388 */ /* 0x000fe80000000400 */
[----:B------:R2:W-:Y:S04]  /*5d80*/  STS.U16 [R132+0x4800], R4 ;  /* 0x0048000484007388 */ /* 0x0005e80000000400 */
[----:B------:R-:W-:Y:S04]  /*5d90*/  STS.U16 [R132+0x13400], R47 ;  /* 0x0134002f84007388 */ /* 0x000fe80000000400 */
[----:B------:R-:W-:Y:S04]  /*5da0*/  STS.U16 [R132+0x5c00], R48 ;  /* 0x005c003084007388 */ /* 0x000fe80000000400 */
[----:B------:R-:W-:Y:S04]  /*5db0*/  STS.U16 [R132+0x14000], R50 ;  /* 0x0140003284007388 */ /* 0x000fe80000000400 */
[----:B------:R-:W-:Y:S04]  /*5dc0*/  STS.U16 [R132+0x14800], R21 ;  /* 0x0148001584007388 */ /* 0x000fe80000000400 */
[----:B------:R-:W-:Y:S04]  /*5dd0*/  STS.U16 [R132+0x14c00], R14 ;  /* 0x014c000e84007388 */ /* 0x000fe80000000400 */
[----:B------:R1:W-:Y:S04]  /*5de0*/  STS.U16 [R132+0x15000], R49 ;  /* 0x0150003184007388 */ /* 0x0003e80000000400 */
[----:B------:R3:W-:Y:S04]  /*5df0*/  STS.U16 [R132+0x15400], R53 ;  /* 0x0154003584007388 */ /* 0x0007e80000000400 */
[----:B------:R-:W-:Y:S04]  /*5e00*/  STS.U16 [R132+0x6c00], R46 ;  /* 0x006c002e84007388 */ /* 0x000fe80000000400 */
        /* <DEDUP_REMOVED lines=27> */
[----:B------:R-:W-:Y:S01]  /*5fc0*/  STS.U16 [R132+0x7800], R121 ;  /* 0x0078007984007388 */ /* 0x000fe20000000400 */
[C---:B------:R-:W-:Y:S01]  /*5fd0*/  IMAD R129, R31.reuse, 0x104, RZ ;  /* 0x000001041f817824 */ /* 0x040fe200078e02ff */
[----:B------:R-:W3:Y:S02]  /*5fe0*/  LDC R126, c[0x0][0x248] ;  /* 0x00009200ff7e7b82 */ /* 0x000ee40000000800 */
[----:B------:R-:W3:Y:S04]  /*5ff0*/  LDG.E.U16 R13, desc[UR60][R16.64] ;  /* 0x0000003c100d7981 */ /* 0x000ee8000c1e1500 */
[----:B------:R3:W3:Y:S04]  /*6000*/  LDG.E.U16 R6, desc[UR60][R6.64] ;  /* 0x0000003c06067981 */ /* 0x0006e8000c1e1500 */
[----:B-----5:R-:W-:Y:S01]  /*6010*/  STL [R1+0x24], R128 ;  /* 0x0000248001007387 */ /* 0x020fe20000100800 */
[----:B------:R-:W-:Y:S01]  /*6020*/  IMAD R9, R31, 0x95, RZ ;  /* 0x000000951f097824 */ /* 0x000fe200078e02ff */
[----:B--2---:R-:W-:Y:S01]  /*6030*/  LOP3.LUT R4, R3, 0x10, RZ, 0x3c, !PT ;  /* 0x0000001003047812 */ /* 0x004fe200078e3cff */
[C---:B------:R-:W-:Y:S01]  /*6040*/  IMAD R11, R31.reuse, 0x9d, RZ ;  /* 0x0000009d1f0b7824 */ /* 0x040fe200078e02ff */
[----:B----4-:R-:W-:Y:S01]  /*6050*/  STL [R1+0x20], R125 ;  /* 0x0000207d01007387 */ /* 0x010fe20000100800 */
[C---:B0-----:R-:W-:Y:S01]  /*6060*/  IMAD R27, R31.reuse, 0xa6, RZ ;  /* 0x000000a61f1b7824 */ /* 0x041fe200078e02ff */
[----:B-1----:R-:W0:Y:S02]  /*6070*/  LDC R49, c[0x0][0x248] ;  /* 0x00009200ff317b82 */ /* 0x002e240000000800 */
[----:B------:R-:W2:Y:S04]  /*6080*/  LDL R214, [R1+0x1968] ;  /* 0x0019680001d67983 */ /* 0x000ea80000100800 */
[----:B---3--:R-:W-:Y:S01]  /*6090*/  STL [R1+0x1c], R124 ;  /* 0x00001c7c01007387 */ /* 0x008fe20000100800 */
[C---:B------:R-:W-:Y:S01]  /*60a0*/  IMAD R7, R31.reuse, 0x8d, RZ ;  /* 0x0000008d1f077824 */ /* 0x040fe200078e02ff */
[----:B------:R-:W1:Y:S02]  /*60b0*/  LDC R48, c[0x0][0x248] ;  /* 0x00009200ff307b82 */ /* 0x000e640000000800 */
[----:B------:R-:W-:Y:S04]  /*60c0*/  STL [R1+0x18], R44 ;  /* 0x0000182c01007387 */ /* 0x000fe80000100800 */
[----:B------:R3:W-:Y:S01]  /*60d0*/  STL [R1+0x14], R25 ;  /* 0x0000141901007387 */ /* 0x0007e20000100800 */
[C---:B------:R-:W-:Y:S01]  /*60e0*/  IMAD R17, R31.reuse, 0xb6, RZ ;  /* 0x000000b61f117824 */ /* 0x040fe200078e02ff */
[----:B------:R-:W4:Y:S02]  /*60f0*/  LDC R53, c[0x0][0x248] ;  /* 0x00009200ff357b82 */ /* 0x000f240000000800 */
[----:B------:R-:W-:Y:S01]  /*6100*/  STL [R1+0x10], R15 ;  /* 0x0000100f01007387 */ /* 0x000fe20000100800 */
[----:B------:R-:W-:-:S02]  /*6110*/  IMAD R21, R31, 0xbe, RZ ;  /* 0x000000be1f157824 */ /* 0x000fc400078e02ff */
[C---:B------:R-:W-:Y:S02]  /*6120*/  IMAD R14, R31.reuse, 0xd6, RZ ;  /* 0x000000d61f0e7824 */ /* 0x040fe400078e02ff */
[C---:B---3--:R-:W-:Y:S01]  /*6130*/  IMAD R25, R31.reuse, 0xae, RZ ;  /* 0x000000ae1f197824 */ /* 0x048fe200078e02ff */
[----:B------:R-:W3:Y:S01]  /*6140*/  LDC R44, c[0x0][0x248] ;  /* 0x00009200ff2c7b82 */ /* 0x000ee20000000800 */
[C---:B------:R-:W-:Y:S02]  /*6150*/  IMAD R16, R31.reuse, 0xce, RZ ;  /* 0x000000ce1f107824 */ /* 0x040fe400078e02ff */
[C---:B------:R-:W-:Y:S02]  /*6160*/  IMAD R23, R31.reuse, 0xf6, RZ ;  /* 0x000000f61f177824 */ /* 0x040fe400078e02ff */
[C---:B------:R-:W-:Y:S02]  /*6170*/  IMAD R22, R31.reuse, 0xee, RZ ;  /* 0x000000ee1f167824 */ /* 0x040fe400078e02ff */
[----:B------:R-:W-:Y:S01]  /*6180*/  IMAD R19, R31, 0xe6, RZ ;  /* 0x000000e61f137824 */ /* 0x000fe200078e02ff */
[----:B------:R-:W5:Y:S08]  /*6190*/  LDC R60, c[0x0][0x248] ;  /* 0x00009200ff3c7b82 */ /* 0x000f700000000800 */
[----:B------:R-:W5:Y:S08]  /*61a0*/  LDC R57, c[0x0][0x248] ;  /* 0x00009200ff397b82 */ /* 0x000f700000000800 */
[----:B------:R-:W5:Y:S01]  /*61b0*/  LDC R68, c[0x0][0x248] ;  /* 0x00009200ff447b82 */ /* 0x000f620000000800 */
[----:B---3--:R-:W-:-:S02]  /*61c0*/  IMAD R44, R44, 0x116, RZ ;  /* 0x000001162c2c7824 */ /* 0x008fc400078e02ff */
[----:B0-----:R-:W-:Y:S02]  /*61d0*/  IMAD R49, R49, 0x11e, RZ ;  /* 0x0000011e31317824 */ /* 0x001fe400078e02ff */
[----:B-1----:R-:W-:-:S03]  /*61e0*/  IMAD R48, R48, 0x11c, RZ ;  /* 0x0000011c30307824 */ /* 0x002fc600078e02ff */
[----:B------:R-:W0:Y:S01]  /*61f0*/  LDC R69, c[0x0][0x248] ;  /* 0x00009200ff457b82 */ /* 0x000e220000000800 */
[----:B----4-:R-:W-:Y:S02]  /*6200*/  IMAD R53, R53, 0x126, RZ ;  /* 0x0000012635357824 */ /* 0x010fe400078e02ff */
[----:B-----5:R-:W-:Y:S02]  /*6210*/  IMAD R60, R60, 0x12e, RZ ;  /* 0x0000012e3c3c7824 */ /* 0x020fe400078e02ff */
[----:B------:R-:W-:-:S03]  /*6220*/  IMAD R57, R57, 0x12c, RZ ;  /* 0x0000012c39397824 */ /* 0x000fc600078e02ff */
[----:B------:R-:W1:Y:S01]  /*6230*/  LDC R46, c[0x0][0x248] ;  /* 0x00009200ff2e7b82 */ /* 0x000e620000000800 */
[----:B------:R-:W-:-:S07]  /*6240*/  IMAD R68, R68, 0x13c, RZ ;  /* 0x0000013c44447824 */ /* 0x000fce00078e02ff */
[----:B------:R-:W3:Y:S01]  /*6250*/  LDC R45, c[0x0][0x248] ;  /* 0x00009200ff2d7b82 */ /* 0x000ee20000000800 */
[----:B0-----:R-:W-:-:S07]  /*6260*/  IMAD R69, R69, 0x13e, RZ ;  /* 0x0000013e45457824 */ /* 0x001fce00078e02ff */
[----:B------:R-:W0:Y:S01]  /*6270*/  LDC R50, c[0x0][0x248] ;  /* 0x00009200ff327b82 */ /* 0x000e220000000800 */
[----:B------:R-:W-:-:S07]  /*6280*/  IMAD R127, R127, 0x196, RZ ;  /* 0x000001967f7f7824 */ /* 0x000fce00078e02ff */
[----:B------:R-:W4:Y:S08]  /*6290*/  LDC R56, c[0x0][0x248] ;  /* 0x00009200ff387b82 */ /* 0x000f300000000800 */
[----:B------:R-:W5:Y:S08]  /*62a0*/  LDC R58, c[0x0][0x248] ;  /* 0x00009200ff3a7b82 */ /* 0x000f700000000800 */
[----:B------:R-:W1:Y:S08]  /*62b0*/  LDC R55, c[0x0][0x248] ;  /* 0x00009200ff377b82 */ /* 0x000e700000000800 */
[----:B------:R-:W5:Y:S08]  /*62c0*/  LDC R54, c[0x0][0x248] ;  /* 0x00009200ff367b82 */ /* 0x000f700000000800 */
[----:B------:R-:W5:Y:S08]  /*62d0*/  LDC R52, c[0x0][0x248] ;  /* 0x00009200ff347b82 */ /* 0x000f700000000800 */
[----:B------:R-:W0:Y:S08]  /*62e0*/  LDC R61, c[0x0][0x248] ;  /* 0x00009200ff3d7b82 */ /* 0x000e300000000800 */
[----:B------:R-:W5:Y:S08]  /*62f0*/  LDC R62, c[0x0][0x248] ;  /* 0x00009200ff3e7b82 */ /* 0x000f700000000800 */
        /* <DEDUP_REMOVED lines=8> */
[----:B------:R-:W5:Y:S01]  /*6380*/  LDC R132, c[0x0][0x248] ;  /* 0x00009200ff847b82 */ /* 0x000f620000000800 */
[----:B------:R-:W-:Y:S04]  /*6390*/  STL [R1+0xc], R13 ;  /* 0x00000c0d01007387 */ /* 0x000fe80000100800 */
[----:B------:R-:W-:Y:S04]  /*63a0*/  STL [R1+0x8], R10 ;  /* 0x0000080a01007387 */ /* 0x000fe80000100800 */
[----:B------:R-:W-:Y:S04]  /*63b0*/  STL [R1+0x4], R8 ;  /* 0x0000040801007387 */ /* 0x000fe80000100800 */
[----:B------:R4:W-:Y:S02]  /*63c0*/  STL [R1], R6 ;  /* 0x0000000601007387 */ /* 0x0009e40000100800 */
[----:B----4-:R-:W-:-:S04]  /*63d0*/  IADD3 R6, P0, R201, R122, RZ ;  /* 0x0000007ac9067210 */ /* 0x010fc80007f1e0ff */
[----:B------:R-:W-:Y:S02]  /*63e0*/  LEA.HI.X.SX32 R7, R7, R123, 0x1, P0 ;  /* 0x0000007b07077211 */ /* 0x000fe400000f0eff */
[----:B------:R-:W-:-:S03]  /*63f0*/  IADD3 R8, P1, R202, R122, RZ ;  /* 0x0000007aca087210 */ /* 0x000fc60007f3e0ff */
[----:B------:R4:W5:Y:S01]  /*6400*/  LDG.E.U16 R252, desc[UR60][R6.64] ;  /* 0x0000003c06fc7981 */ /* 0x000962000c1e1500 */
[----:B--2---:R-:W-:Y:S02]  /*6410*/  IADD3 R13, R214, R4, RZ ;  /* 0x00000004d60d7210 */ /* 0x004fe40007ffe0ff */
[-C--:B------:R-:W-:Y:S02]  /*6420*/  LEA.HI.X.SX32 R9, R9, R123.reuse, 0x1, P1 ;  /* 0x0000007b09097211 */ /* 0x080fe400008f0eff */
[-C--:B----4-:R-:W-:Y:S01]  /*6430*/  IADD3 R6, P0, R200, R122.reuse, RZ ;  /* 0x0000007ac8067210 */ /* 0x090fe20007f1e0ff */
[----:B------:R2:W-:Y:S03]  /*6440*/  STS.U16 [R13+0x10080], R120 ;  /* 0x010080780d007388 */ /* 0x0005e60000000400 */
[----:B------:R-:W-:Y:S01]  /*6450*/  LEA.HI.X.SX32 R7, R11, R123, 0x1, P0 ;  /* 0x0000007b0b077211 */ /* 0x000fe200000f0eff */
[----:B------:R-:W-:Y:S01]  /*6460*/  IMAD R11, R31, 0xad, RZ ;  /* 0x000000ad1f0b7824 */ /* 0x000fe200078e02ff */
[-C--:B------:R-:W-:Y:S01]  /*6470*/  IADD3 R246, P0, R246, R122.reuse, RZ ;  /* 0x0000007af6f67210 */ /* 0x080fe20007f1e0ff */
[----:B------:R-:W-:Y:S01]  /*6480*/  STS.U16 [R13+0x10480], R119 ;  /* 0x010480770d007388 */ /* 0x000fe20000000400 */
[----:B------:R-:W-:-:S02]  /*6490*/  IADD3 R248, P1, R248, R122, RZ ;  /* 0x0000007af8f87210 */ /* 0x000fc40007f3e0ff */
[-C--:B------:R-:W-:Y:S01]  /*64a0*/  LEA.HI.X.SX32 R247, R11, R123.reuse, 0x1, P0 ;  /* 0x0000007b0bf77211 */ /* 0x080fe200000f0eff */
[----:B------:R-:W-:Y:S01]  /*64b0*/  STS.U16 [R13+0x10880], R118 ;  /* 0x010880760d007388 */ /* 0x000fe20000000400 */
[----:B------:R-:W-:Y:S01]  /*64c0*/  IADD3 R244, P0, R244, R122, RZ ;  /* 0x0000007af4f47210 */ /* 0x000fe20007f1e0ff */
[----:B--2---:R-:W2:Y:S02]  /*64d0*/  LDC R120, c[0x0][0x248] ;  /* 0x00009200ff787b82 */ /* 0x004ea40000000800 */
        /* <DEDUP_REMOVED lines=60> */
[----:B------:R4:W-:Y:S04]  /*68a0*/  STS.U16 [R13+0x4080], R64 ;  /* 0x004080400d007388 */ /* 0x0009e80000000400 */
[----:B------:R1:W5:Y:S04]  /*68b0*/  LDG.E.U16 R251, desc[UR60][R8.64] ;  /* 0x0000003c08fb7981 */ /* 0x000368000c1e1500 */
[----:B------:R0:W5:Y:S01]  /*68c0*/  LDG.E.U16 R250, desc[UR60][R6.64] ;  /* 0x0000003c06fa7981 */ /* 0x000162000c1e1500 */
[----:B------:R-:W-:Y:S01]  /*68d0*/  LOP3.LUT R4, R3, 0x20, RZ, 0x3c, !PT ;  /* 0x0000002003047812 */ /* 0x000fe200078e3cff */
[C---:B----4-:R-:W-:Y:S01]  /*68e0*/  IMAD R13, R31.reuse, 0xa5, RZ ;  /* 0x000000a51f0d7824 */ /* 0x050fe200078e02ff */
[----:B------:R-:W4:Y:S01]  /*68f0*/  LDC R64, c[0x0][0x248] ;  /* 0x00009200ff407b82 */ /* 0x000f220000000800 */
[C---:B------:R-:W-:Y:S01]  /*6900*/  IMAD R11, R31.reuse, 0x7e, RZ ;  /* 0x0000007e1f0b7824 */ /* 0x040fe200078e02ff */
[----:B------:R-:W5:Y:S01]  /*6910*/  LDG.E.U16 R246, desc[UR60][R246.64] ;  /* 0x0000003cf6f67981 */ /* 0x000f62000c1e1500 */
[----:B-1----:R-:W-:Y:S01]  /*6920*/  IMAD R9, R31, 0xb5, RZ ;  /* 0x000000b51f097824 */ /* 0x002fe200078e02ff */
[----:B------:R-:W-:-:S02]  /*6930*/  LEA.HI.X.SX32 R249, R13, R123, 0x1, P1 ;  /* 0x0000007b0df97211 */ /* 0x000fc400008f0eff */
[-C--:B------:R-:W-:Y:S01]  /*6940*/  IADD3 R242, P1, R242, R122.reuse, RZ ;  /* 0x0000007af2f27210 */ /* 0x080fe20007f3e0ff */
[----:B0-----:R-:W-:Y:S01]  /*6950*/  IMAD R7, R31, 0xbd, RZ ;  /* 0x000000bd1f077824 */ /* 0x001fe200078e02ff */
[-C--:B------:R-:W-:Y:S01]  /*6960*/  LEA.HI.X.SX32 R245, R9, R123.reuse, 0x1, P0 ;  /* 0x0000007b09f57211 */ /* 0x080fe200000f0eff */
[----:B------:R-:W-:Y:S01]  /*6970*/  IMAD R9, R31, 0xc5, RZ ;  /* 0x000000c51f097824 */ /* 0x000fe200078e02ff */
[----:B------:R-:W-:Y:S01]  /*6980*/  IADD3 R240, P0, R240, R122, RZ ;  /* 0x0000007af0f07210 */ /* 0x000fe20007f1e0ff */
[----:B------:R-:W0:Y:S01]  /*6990*/  LDC R77, c[0x0][0x248] ;  /* 0x00009200ff4d7b82 */ /* 0x000e220000000800 */
[-C--:B------:R-:W-:Y:S01]  /*69a0*/  LEA.HI.X.SX32 R243, R7, R123.reuse, 0x1, P1 ;  /* 0x0000007b07f37211 */ /* 0x080fe200008f0eff */
[----:B------:R-:W-:Y:S01]  /*69b0*/  IMAD R7, R31, 0xcd, RZ ;  /* 0x000000cd1f077824 */ /* 0x000fe200078e02ff */
[-C--:B------:R-:W-:Y:S02]  /*69c0*/  LEA.HI.X.SX32 R241, R9, R123.reuse, 0x1, P0 ;  /* 0x0000007b09f17211 */ /* 0x080fe400000f0eff */
[----:B------:R-:W-:Y:S01]  /*69d0*/  IADD3 R15, R214, R4, RZ ;  /* 0x00000004d60f7210 */ /* 0x000fe20007ffe0ff */
[C---:B------:R-:W-:Y:S01]  /*69e0*/  IMAD R13, R31.reuse, 0xfc, RZ ;  /* 0x000000fc1f0d7824 */ /* 0x040fe200078e02ff */
[-C--:B------:R-:W-:Y:S01]  /*69f0*/  IADD3 R238, P0, R238, R122.reuse, RZ ;  /* 0x0000007aeeee7210 */ /* 0x080fe20007f1e0ff */
[----:B------:R-:W-:Y:S01]  /*6a00*/  IMAD R9, R31, 0xd5, RZ ;  /* 0x000000d51f097824 */ /* 0x000fe200078e02ff */
[-C--:B------:R-:W-:Y:S01]  /*6a10*/  IADD3 R236, P1, R236, R122.reuse, RZ ;  /* 0x0000007aecec7210 */ /* 0x080fe20007f3e0ff */
[----:B------:R-:W1:Y:S01]  /*6a20*/  LDC R73, c[0x0][0x248] ;  /* 0x00009200ff497b82 */ /* 0x000e620000000800 */
[----:B------:R-:W-:Y:S01]  /*6a30*/  LEA.HI.X.SX32 R239, R7, R123, 0x1, P0 ;  /* 0x0000007b07ef7211 */ /* 0x000fe200000f0eff */
[----:B------:R-:W-:Y:S01]  /*6a40*/  IMAD R7, R31, 0xdd, RZ ;  /* 0x000000dd1f077824 */ /* 0x000fe200078e02ff */
[----:B------:R-:W-:-:S02]  /*6a50*/  IADD3 R234, P0, R234, R122, RZ ;  /* 0x0000007aeaea7210 */ /* 0x000fc40007f1e0ff */
[----:B------:R-:W-:-:S03]  /*6a60*/  IADD3 R8, P2, R213, R122, RZ ;  /* 0x0000007ad5087210 */ /* 0x000fc60007f5e0ff */
[----:B------:R-:W1:Y:S01]  /*6a70*/  LDC R80, c[0x0][0x248] ;  /* 0x00009200ff507b82 */ /* 0x000e620000000800 */
[-C--:B------:R-:W-:Y:S01]  /*6a80*/  LEA.HI.X.SX32 R235, R7, R123.reuse, 0x1, P0 ;  /* 0x0000007b07eb7211 */ /* 0x080fe200000f0eff */
[----:B------:R-:W-:Y:S01]  /*6a90*/  IMAD R7, R31, 0xe5, RZ ;  /* 0x000000e51f077824 */ /* 0x000fe200078e02ff */
[----:B------:R-:W-:Y:S01]  /*6aa0*/  IADD3 R232, P0, R232, R122, RZ ;  /* 0x0000007ae8e87210 */ /* 0x000fe20007f1e0ff */
[----:B----4-:R-:W-:Y:S01]  /*6ab0*/  IMAD R64, R64, 0x136, RZ ;  /* 0x0000013640407824 */ /* 0x010fe200078e02ff */
[----:B------:R-:W-:-:S03]  /*6ac0*/  LEA.HI.X.SX32 R237, R9, R123, 0x1, P1 ;  /* 0x0000007b09ed7211 */ /* 0x000fc600008f0eff */
[----:B------:R-:W4:Y:S01]  /*6ad0*/  LDC R89, c[0x0][0x248] ;  /* 0x00009200ff597b82 */ /* 0x000f220000000800 */
[----:B------:R-:W-:Y:S01]  /*6ae0*/  LEA.HI.X.SX32 R233, R7, R123, 0x1, P0 ;  /* 0x0000007b07e97211 */ /* 0x000fe200000f0eff */
[C---:B------:R-:W-:Y:S01]  /*6af0*/  IMAD R7, R31.reuse, 0xf5, RZ ;  /* 0x000000f51f077824 */ /* 0x040fe200078e02ff */
[-C--:B------:R-:W-:Y:S01]  /*6b00*/  IADD3 R228, P0, R228, R122.reuse, RZ ;  /* 0x0000007ae4e47210 */ /* 0x080fe20007f1e0ff */
[----:B------:R-:W-:Y:S01]  /*6b10*/  IMAD R9, R31, 0xed, RZ ;  /* 0x000000ed1f097824 */ /* 0x000fe200078e02ff */
[----:B------:R-:W-:-:S03]  /*6b20*/  IADD3 R230, P1, R230, R122, RZ ;  /* 0x0000007ae6e67210 */ /* 0x000fc60007f3e0ff */
[----:B------:R-:W4:Y:S01]  /*6b30*/  LDC R84, c[0x0][0x248] ;  /* 0x00009200ff547b82 */ /* 0x000f220000000800 */
[-C--:B------:R-:W-:Y:S01]  /*6b40*/  LEA.HI.X.SX32 R229, R7, R123.reuse, 0x1, P0 ;  /* 0x0000007b07e57211 */ /* 0x080fe200000f0eff */
[----:B------:R-:W-:Y:S01]  /*6b50*/  IMAD R7, R31, 0xfd, RZ ;  /* 0x000000fd1f077824 */ /* 0x000fe200078e02ff */
[----:B------:R-:W-:Y:S01]  /*6b60*/  LEA.HI.X.SX32 R231, R9, R123, 0x1, P1 ;  /* 0x0000007b09e77211 */ /* 0x000fe200008f0eff */
[----:B------:R-:W-:Y:S01]  /*6b70*/  IMAD R9, R31, 0xec, RZ ;  /* 0x000000ec1f097824 */ /* 0x000fe200078e02ff */
[----:B------:R-:W-:-:S03]  /*6b80*/  IADD3 R226, P0, R199, R122, RZ ;  /* 0x0000007ac7e27210 */ /* 0x000fc60007f1e0ff */
[----:B------:R-:W4:Y:S01]  /*6b90*/  LDC R88, c[0x0][0x248] ;  /* 0x00009200ff587b82 */ /* 0x000f220000000800 */
[----:B------:R-:W-:Y:S01]  /*6ba0*/  LOP3.LUT R4, R3, 0x30, RZ, 0x3c, !PT ;  /* 0x0000003003047812 */ /* 0x000fe200078e3cff */
[----:B------:R3:W-:Y:S01]  /*6bb0*/  STS.U16 [R15+0x1d00], R37 ;  /* 0x001d00250f007388 */ /* 0x0007e20000000400 */
[----:B------:R-:W-:Y:S02]  /*6bc0*/  LEA.HI.X.SX32 R227, R7, R123, 0x1, P0 ;  /* 0x0000007b07e37211 */ /* 0x000fe400000f0eff */
[----:B------:R-:W-:Y:S01]  /*6bd0*/  IADD3 R4, R214, R4, RZ ;  /* 0x00000004d6047210 */ /* 0x000fe20007ffe0ff */
[----:B------:R2:W-:Y:S01]  /*6be0*/  STS.U16 [R15+0x7100], R194 ;  /* 0x007100c20f007388 */ /* 0x0005e20000000400 */
[C---:B------:R-:W-:Y:S01]  /*6bf0*/  LEA R7, R31.reuse, -R31, 0x6 ;  /* 0x8000001f1f077211 */ /* 0x040fe200078e30ff */
[----:B------:R-:W-:Y:S01]  /*6c00*/  IMAD R214, R31, 0x76, RZ ;  /* 0x000000761fd67824 */ /* 0x000fe200078e02ff */
[-C--:B------:R-:W-:Y:S01]  /*6c10*/  IADD3 R6, P0, R11, R122.reuse, RZ ;  /* 0x0000007a0b067210 */ /* 0x080fe20007f1e0ff */
[----:B------:R0:W-:Y:S01]  /*6c20*/  STS.U16 [R15+0x7500], R195 ;  /* 0x007500c30f007388 */ /* 0x0001e20000000400 */
[----:B------:R-:W4:Y:S01]  /*6c30*/  LDC R93, c[0x0][0x248] ;  /* 0x00009200ff5d7b82 */ /* 0x000f220000000800 */
[----:B---3--:R-:W-:Y:S01]  /*6c40*/  IMAD R37, R31, 0x86, RZ ;  /* 0x000000861f257824 */ /* 0x008fe200078e02ff */
[----:B------:R-:W-:Y:S01]  /*6c50*/  LEA.HI.X.SX32 R7, R7, R123, 0x1, P0 ;  /* 0x0000007b07077211 */ /* 0x000fe200000f0eff */
[----:B------:R3:W-:Y:S01]  /*6c60*/  STS.U16 [R15+0x4100], R5 ;  /* 0x004100050f007388 */ /* 0x0007e20000000400 */
[----:B--2---:R-:W-:-:S03]  /*6c70*/  IADD3 R194, P1, R9, R122, RZ ;  /* 0x0000007a09c27210 */ /* 0x004fc60007f3e0ff */
[----:B------:R2:W-:Y:S01]  /*6c80*/  STS.U16 [R15+0x2500], R35 ;  /* 0x002500230f007388 */ /* 0x0005e20000000400 */
[-C--:B------:R-:W-:Y:S01]  /*6c90*/  LEA.HI.X.SX32 R9, R9, R123.reuse, 0x1, P2 ;  /* 0x0000007b09097211 */ /* 0x080fe200010f0eff */
[----:B------:R-:W4:Y:S01]  /*6ca0*/  LDC R97, c[0x0][0x248] ;  /* 0x00009200ff617b82 */ /* 0x000f220000000800 */
[----:B0-----:R-:W-:Y:S01]  /*6cb0*/  LEA.HI.X.SX32 R195, R214, R123, 0x1, P1 ;  /* 0x0000007bd6c37211 */ /* 0x001fe200008f0eff */
[----:B------:R0:W-:Y:S01]  /*6cc0*/  STS.U16 [R15+0x5900], R188 ;  /* 0x005900bc0f007388 */ /* 0x0001e20000000400 */
[-C--:B------:R-:W-:Y:S01]  /*6cd0*/  IADD3 R212, P2, R212, R122.reuse, RZ ;  /* 0x0000007ad4d47210 */ /* 0x080fe20007f5e0ff */
[----:B---3--:R-:W-:Y:S01]  /*6ce0*/  IMAD R5, R31, 0x43, RZ ;  /* 0x000000431f057824 */ /* 0x008fe200078e02ff */
[-C--:B------:R-:W-:Y:S01]  /*6cf0*/  IADD3 R220, P0, R37, R122.reuse, RZ ;  /* 0x0000007a25dc7210 */ /* 0x080fe20007f1e0ff */
[----:B------:R3:W-:Y:S01]  /*6d00*/  STS.U16 [R15+0x1500], R39 ;  /* 0x001500270f007388 */ /* 0x0007e20000000400 */
[----:B--2---:R-:W-:Y:S01]  /*6d10*/  IMAD R35, R31, 0x96, RZ ;  /* 0x000000961f237824 */ /* 0x004fe200078e02ff */
[----:B------:R-:W2:Y:S02]  /*6d20*/  LDC R108, c[0x0][0x248] ;  /* 0x00009200ff6c7b82 */ /* 0x000ea40000000800 */
[----:B------:R1:W-:Y:S01]  /*6d30*/  STS.U16 [R15+0x2d00], R33 ;  /* 0x002d00210f007388 */ /* 0x0003e20000000400 */
[----:B0-----:R-:W-:-:S03]  /*6d40*/  IADD3 R188, P1, R13, R122, RZ ;  /* 0x0000007a0dbc7210 */ /* 0x001fc60007f3e0ff */
[----:B------:R-:W-:Y:S01]  /*6d50*/  STS.U16 [R15+0x100], R149 ;  /* 0x000100950f007388 */ /* 0x000fe20000000400 */
[C---:B---3--:R-:W-:Y:S01]  /*6d60*/  IMAD R39, R31.reuse, 0x8e, RZ ;  /* 0x0000008e1f277824 */ /* 0x048fe200078e02ff */
[----:B------:R-:W0:Y:S02]  /*6d70*/  LDC R100, c[0x0][0x248] ;  /* 0x00009200ff647b82 */ /* 0x000e240000000800 */
[----:B------:R-:W-:Y:S01]  /*6d80*/  STS.U16 [R15+0x10100], R150 ;  /* 0x010100960f007388 */ /* 0x000fe20000000400 */
[----:B-1----:R-:W-:-:S03]  /*6d90*/  IMAD R33, R31, 0x9e, RZ ;  /* 0x0000009e1f217824 */ /* 0x002fc600078e02ff */
[----:B------:R-:W-:Y:S01]  /*6da0*/  STS.U16 [R15+0x10900], R151 ;  /* 0x010900970f007388 */ /* 0x000fe20000000400 */
[-C--:B------:R-:W-:Y:S01]  /*6db0*/  LEA.HI.X.SX32 R213, R13, R123.reuse, 0x1, P2 ;  /* 0x0000007b0dd57211 */ /* 0x080fe200010f0eff */
[----:B------:R-:W1:Y:S02]  /*6dc0*/  LDC R104, c[0x0][0x248] ;  /* 0x00009200ff687b82 */ /* 0x000e640000000800 */
[----:B------:R-:W-:Y:S01]  /*6dd0*/  STS.U16 [R15+0x10d00], R152 ;  /* 0x010d00980f007388 */ /* 0x000fe20000000400 */
[----:B------:R-:W-:-:S03]  /*6de0*/  LEA.HI.X.SX32 R221, R5, R123, 0x1, P0 ;  /* 0x0000007b05dd7211 */ /* 0x000fc600000f0eff */
[----:B------:R-:W-:Y:S02]  /*6df0*/  STS.U16 [R15+0x11100], R154 ;  /* 0x0111009a0f007388 */ /* 0x000fe40000000400 */
[----:B------:R-:W3:Y:S02]  /*6e00*/  LDC R109, c[0x0][0x248] ;  /* 0x00009200ff6d7b82 */ /* 0x000ee40000000800 */
[----:B------:R-:W-:Y:S04]  /*6e10*/  STS.U16 [R15+0x11500], R155 ;  /* 0x0115009b0f007388 */ /* 0x000fe80000000400 */
        /* <DEDUP_REMOVED lines=12> */
[----:B------:R-:W-:Y:S01]  /*6ee0*/  STS.U16 [R15+0x13900], R167 ;  /* 0x013900a70f007388 */ /* 0x000fe20000000400 */
[----:B------:R-:W-:-:S02]  /*6ef0*/  IMAD R120, R120, 0x18e, RZ ;  /* 0x0000018e78787824 */ /* 0x000fc400078e02ff */
[----:B------:R-:W-:Y:S01]  /*6f00*/  IMAD R45, R45, 0x10d, RZ ;  /* 0x0000010d2d2d7824 */ /* 0x000fe200078e02ff */
[----:B------:R-:W-:Y:S01]  /*6f10*/  STS.U16 [R15+0x13d00], R168 ;  /* 0x013d00a80f007388 */ /* 0x000fe20000000400 */
[----:B------:R-:W-:Y:S01]  /*6f20*/  IMAD R59, R56, 0x226, RZ ;  /* 0x00000226383b7824 */ /* 0x000fe200078e02ff */
[----:B------:R-:W3:Y:S02]  /*6f30*/  LDC R72, c[0x0][0x248] ;  /* 0x00009200ff487b82 */ /* 0x000ee40000000800 */
[----:B------:R-:W-:Y:S04]  /*6f40*/  STS.U16 [R15+0x14100], R169 ;  /* 0x014100a90f007388 */ /* 0x000fe80000000400 */
        /* <DEDUP_REMOVED lines=9> */
[----:B-----5:R-:W-:Y:S01]  /*6fe0*/  IMAD R62, R62, 0x24c, RZ ;  /* 0x0000024c3e3e7824 */ /* 0x020fe200078e02ff */
[----:B------:R-:W5:Y:S02]  /*6ff0*/  LDC R79, c[0x0][0x248] ;  /* 0x00009200ff4f7b82 */ /* 0x000f640000000800 */
[----:B------:R-:W-:Y:S04]  /*7000*/  STS.U16 [R15+0x15900], R130 ;  /* 0x015900820f007388 */ /* 0x000fe80000000400 */
[----:B------:R-:W-:Y:S01]  /*7010*/  STS.U16 [R15+0x15d00], R131 ;  /* 0x015d00830f007388 */ /* 0x000fe20000000400 */
[----:B------:R-:W-:Y:S01]  /*7020*/  IMAD R66, R66, 0x127, RZ ;  /* 0x0000012742427824 */ /* 0x000fe200078e02ff */
        /* <DEDUP_REMOVED lines=10> */
[----:B------:R-:W-:Y:S02]  /*70d0*/  STS.U16 [R15+0x17500], R180 ;  /* 0x017500b40f007388 */ /* 0x000fe40000000400 */
        /* <DEDUP_REMOVED lines=28> */
[----:B------:R4:W-:Y:S04]  /*72a0*/  STS.U16 [R15+0x5d00], R189 ;  /* 0x005d00bd0f007388 */ /* 0x0009e80000000400 */
[----:B------:R-:W-:Y:S02]  /*72b0*/  STS.U16 [R15+0x6100], R190 ;  /* 0x006100be0f007388 */ /* 0x000fe40000000400 */
[----:B------:R-:W5:Y:S02]  /*72c0*/  LDC R95, c[0x0][0x248] ;  /* 0x00009200ff5f7b82 */ /* 0x000f640000000800 */
[----:B------:R-:W-:Y:S04]  /*72d0*/  STS.U16 [R15+0x6500], R191 ;  /* 0x006500bf0f007388 */ /* 0x000fe80000000400 */
[----:B------:R-:W-:Y:S01]  /*72e0*/  STS.U16 [R15+0x6900], R192 ;  /* 0x006900c00f007388 */ /* 0x000fe20000000400 */
[----:B----4-:R-:W-:Y:S01]  /*72f0*/  LEA.HI.X.SX32 R189, R11, R123, 0x1, P1 ;  /* 0x0000007b0bbd7211 */ /* 0x010fe200008f0eff */
[----:B------:R-:W4:Y:S02]  /*7300*/  LDC R98, c[0x0][0x248] ;  /* 0x00009200ff627b82 */ /* 0x000f240000000800 */
[----:B------:R-:W-:Y:S04]  /*7310*/  STS.U16 [R15+0x6d00], R193 ;  /* 0x006d00c10f007388 */ /* 0x000fe80000000400 */
[----:B------:R-:W-:Y:S02]  /*7320*/  STS.U16 [R15+0x7900], R196 ;  /* 0x007900c40f007388 */ /* 0x000fe40000000400 */
[----:B------:R-:W4:Y:S02]  /*7330*/  LDC R101, c[0x0][0x248] ;  /* 0x00009200ff657b82 */ /* 0x000f240000000800 */
[----:B------:R-:W-:Y:S04]  /*7340*/  STS.U16 [R15+0x7d00], R197 ;  /* 0x007d00c50f007388 */ /* 0x000fe80000000400 */
[----:B------:R-:W-:Y:S01]  /*7350*/  STS.U16 [R15+0x17d00], R198 ;  /* 0x017d00c60f007388 */ /* 0x000fe20000000400 */
[----:B------:R-:W-:Y:S01]  /*7360*/  IMAD R11, R31, 0x47, RZ ;  /* 0x000000471f0b7824 */ /* 0x000fe200078e02ff */
[-C--:B------:R-:W-:Y:S01]  /*7370*/  IADD3 R216, P2, R35, R122.reuse, RZ ;  /* 0x0000007a23d87210 */ /* 0x080fe20007f5e0ff */
[C---:B------:R-:W-:Y:S01]  /*7380*/  IMAD R5, R31.reuse, 0x4f, RZ ;  /* 0x0000004f1f057824 */ /* 0x040fe200078e02ff */
[----:B------:R-:W-:Y:S01]  /*7390*/  STS.U16 [R4+0x180], R161 ;  /* 0x000180a104007388 */ /* 0x000fe20000000400 */
[----:B------:R-:W2:Y:S03]  /*73a0*/  LDC R41, c[0x0][0x248] ;  /* 0x00009200ff297b82 */ /* 0x000ea60000000800 */
[----:B------:R-:W-:Y:S04]  /*73b0*/  STS.U16 [R4+0x580], R159 ;  /* 0x0005809f04007388 */ /* 0x000fe80000000400 */
[----:B------:R-:W-:Y:S01]  /*73c0*/  STS.U16 [R4+0x980], R157 ;  /* 0x0009809d04007388 */ /* 0x000fe20000000400 */
[C---:B------:R-:W-:Y:S01]  /*73d0*/  IMAD R13, R31.reuse, 0x67, RZ ;  /* 0x000000671f0d7824 */ /* 0x040fe200078e02ff */
[----:B------:R-:W5:Y:S02]  /*73e0*/  LDC R130, c[0x0][0x248] ;  /* 0x00009200ff827b82 */ /* 0x000f640000000800 */
[----:B------:R-:W-:Y:S04]  /*73f0*/  STS.U16 [R4+0xd80], R153 ;  /* 0x000d809904007388 */ /* 0x000fe80000000400 */
[----:B------:R-:W-:Y:S01]  /*7400*/  STS.U16 [R4+0x1180], R147 ;  /* 0x0011809304007388 */ /* 0x000fe20000000400 */
[C---:B------:R-:W-:Y:S01]  /*7410*/  IMAD R29, R31.reuse, 0xfe, RZ ;  /* 0x000000fe1f1d7824 */ /* 0x040fe200078e02ff */
[----:B------:R-:W4:Y:S02]  /*7420*/  LDC R150, c[0x0][0x248] ;  /* 0x00009200ff967b82 */ /* 0x000f240000000800 */
[----:B------:R-:W-:Y:S04]  /*7430*/  STS.U16 [R4+0x1580], R137 ;  /* 0x0015808904007388 */ /* 0x000fe80000000400 */
[----:B------:R0:W-:Y:S01]  /*7440*/  STS.U16 [R4+0x1980], R2 ;  /* 0x0019800204007388 */ /* 0x0001e20000000400 */
[----:B------:R-:W-:Y:S01]  /*7450*/  IMAD R40, R31, 0x10c, RZ ;  /* 0x0000010c1f287824 */ /* 0x000fe200078e02ff */
[----:B------:R-:W4:Y:S02]  /*7460*/  LDC R166, c[0x0][0x248] ;  /* 0x00009200ffa67b82 */ /* 0x000f240000000800 */
[----:B------:R1:W-:Y:S01]  /*7470*/  STS.U16 [R4+0x1d80], R0 ;  /* 0x001d800004007388 */ /* 0x0003e20000000400 */
[----:B------:R-:W-:-:S03]  /*7480*/  IADD3 R218, P1, R39, R122, RZ ;  /* 0x0000007a27da7210 */ /* 0x000fc60007f3e0ff */
[----:B------:R3:W4:Y:S01]  /*7490*/  LDG.E.U16 R222, desc[UR60][R6.64] ;  /* 0x0000003c06de7981 */ /* 0x000722000c1e1500 */
[-C--:B------:R-:W-:Y:S01]  /*74a0*/  LEA.HI.X.SX32 R219, R11, R123.reuse, 0x1, P1 ;  /* 0x0000007b0bdb7211 */ /* 0x080fe200008f0eff */
[----:B------:R-:W4:Y:S02]  /*74b0*/  LDC R99, c[0x0][0x248] ;  /* 0x00009200ff637b82 */ /* 0x000f240000000800 */
[----:B0-----:R0:W4:Y:S04]  /*74c0*/  LDG.E.U16 R2, desc[UR60][R8.64] ;  /* 0x0000003c08027981 */ /* 0x001128000c1e1500 */
[----:B-1----:R1:W4:Y:S01]  /*74d0*/  LDG.E.U16 R0, desc[UR60][R212.64] ;  /* 0x0000003cd4007981 */ /* 0x002322000c1e1500 */
[----:B---3--:R-:W-:Y:S01]  /*74e0*/  IMAD R7, R31, 0x4b, RZ ;  /* 0x0000004b1f077824 */ /* 0x008fe200078e02ff */
[-C--:B------:R-:W-:Y:S01]  /*74f0*/  IADD3 R6, P0, R33, R122.reuse, RZ ;  /* 0x0000007a21067210 */ /* 0x080fe20007f1e0ff */
[C---:B------:R-:W-:Y:S01]  /*7500*/  IMAD R15, R31.reuse, 0xde, RZ ;  /* 0x000000de1f0f7824 */ /* 0x040fe200078e02ff */
[----:B------:R3:W4:Y:S01]  /*7510*/  LDG.E.U16 R236, desc[UR60][R236.64] ;  /* 0x0000003cecec7981 */ /* 0x000722000c1e1500 */
[----:B0-----:R-:W-:Y:S01]  /*7520*/  IMAD R9, R31, 0x53, RZ ;  /* 0x000000531f097824 */ /* 0x001fe200078e02ff */
[-C--:B------:R-:W-:Y:S01]  /*7530*/  LEA.HI.X.SX32 R217, R7, R123.reuse, 0x1, P2 ;  /* 0x0000007b07d97211 */ /* 0x080fe200010f0eff */
[----:B------:R-:W-:Y:S01]  /*7540*/  IMAD R77, R77, 0x14c, RZ ;  /* 0x0000014c4d4d7824 */ /* 0x000fe200078e02ff */
[-C--:B------:R-:W-:Y:S01]  /*7550*/  LEA.HI.X.SX32 R7, R5, R123.reuse, 0x1, P0 ;  /* 0x0000007b05077211 */ /* 0x080fe200000f0eff */
[----:B------:R-:W-:Y:S01]  /*7560*/  IMAD R5, R31, 0x5b, RZ ;  /* 0x0000005b1f057824 */ /* 0x000fe200078e02ff */
[-C--:B-1----:R-:W-:Y:S01]  /*7570*/  IADD3 R212, P1, R27, R122.reuse, RZ ;  /* 0x0000007a1bd47210 */ /* 0x082fe20007f3e0ff */
[----:B------:R-:W-:Y:S01]  /*7580*/  IMAD R11, R31, 0x57, RZ ;  /* 0x000000571f0b7824 */ /* 0x000fe200078e02ff */
[-C--:B------:R-:W-:Y:S01]  /*7590*/  IADD3 R208, P0, R17, R122.reuse, RZ ;  /* 0x0000007a11d07210 */ /* 0x080fe20007f1e0ff */
[----:B------:R0:W4:Y:S01]  /*75a0*/  LDG.E.U16 R214, desc[UR60][R6.64] ;  /* 0x0000003c06d67981 */ /* 0x000122000c1e1500 */
[-C--:B------:R-:W-:Y:S01]  /*75b0*/  LEA.HI.X.SX32 R213, R9, R123.reuse, 0x1, P1 ;  /* 0x0000007b09d57211 */ /* 0x080fe200008f0eff */
[----:B------:R-:W-:Y:S01]  /*75c0*/  IMAD R9, R31, 0x5f, RZ ;  /* 0x0000005f1f097824 */ /* 0x000fe200078e02ff */
[-C--:B------:R-:W-:Y:S01]  /*75d0*/  LEA.HI.X.SX32 R209, R5, R123.reuse, 0x1, P0 ;  /* 0x0000007b05d17211 */ /* 0x080fe200000f0eff */
[----:B---3--:R-:W-:Y:S01]  /*75e0*/  IMAD R237, R31, 0x106, RZ ;  /* 0x000001061fed7824 */ /* 0x008fe200078e02ff */
[-C--:B------:R-:W-:Y:S01]  /*75f0*/  IADD3 R206, P0, R21, R122.reuse, RZ ;  /* 0x0000007a15ce7210 */ /* 0x080fe20007f1e0ff */
[----:B--2---:R-:W-:Y:S01]  /*7600*/  IMAD R41, R41, 0x10e, RZ ;  /* 0x0000010e29297824 */ /* 0x004fe200078e02ff */
[-C--:B------:R-:W-:Y:S01]  /*7610*/  IADD3 R210, P2, R25, R122.reuse, RZ ;  /* 0x0000007a19d27210 */ /* 0x080fe20007f5e0ff */
[----:B------:R-:W-:Y:S01]  /*7620*/  IMAD R73, R73, 0x146, RZ ;  /* 0x0000014649497824 */ /* 0x000fe200078e02ff */
[-C--:B------:R-:W-:Y:S01]  /*7630*/  LEA.HI.X.SX32 R207, R9, R123.reuse, 0x1, P0 ;  /* 0x0000007b09cf7211 */ /* 0x080fe200000f0eff */
[C---:B0-----:R-:W-:Y:S01]  /*7640*/  IMAD R7, R31.reuse, 0x6b, RZ ;  /* 0x0000006b1f077824 */ /* 0x041fe200078e02ff */
[-C--:B------:R-:W-:Y:S01]  /*7650*/  IADD3 R200, P0, R14, R122.reuse, RZ ;  /* 0x0000007a0ec87210 */ /* 0x080fe20007f1e0ff */
[----:B------:R-:W-:Y:S01]  /*7660*/  IMAD R5, R31, 0xc6, RZ ;  /* 0x000000c61f057824 */ /* 0x000fe200078e02ff */
[-C--:B------:R-:W-:Y:S01]  /*7670*/  LEA.HI.X.SX32 R211, R11, R123.reuse, 0x1, P2 ;  /* 0x0000007b0bd37211 */ /* 0x080fe200010f0eff */
[----:B------:R-:W-:Y:S01]  /*7680*/  IMAD R9, R31, 0x73, RZ ;  /* 0x000000731f097824 */ /* 0x000fe200078e02ff */
[-C--:B------:R-:W-:Y:S01]  /*7690*/  LEA.HI.X.SX32 R201, R7, R123.reuse, 0x1, P0 ;  /* 0x0000007b07c97211 */ /* 0x080fe200000f0eff */
[----:B------:R-:W-:Y:S01]  /*76a0*/  IMAD R7, R31, 0x6f, RZ ;  /* 0x0000006f1f077824 */ /* 0x000fe200078e02ff */
[-C--:B------:R-:W-:Y:S01]  /*76b0*/  IADD3 R198, P0, R15, R122.reuse, RZ ;  /* 0x0000007a0fc67210 */ /* 0x080fe20007f1e0ff */
[----:B------:R-:W-:Y:S01]  /*76c0*/  IMAD R11, R31, 0x63, RZ ;  /* 0x000000631f0b7824 */ /* 0x000fe200078e02ff */
[-C--:B------:R-:W-:Y:S01]  /*76d0*/  IADD3 R204, P1, R5, R122.reuse, RZ ;  /* 0x0000007a05cc7210 */ /* 0x080fe20007f3e0ff */
        /* <DEDUP_REMOVED lines=13> */
[----:B------:R-:W-:Y:S01]  /*77b0*/  LEA.HI.X.SX32 R191, R7, R123, 0x1, P0 ;  /* 0x0000007b07bf7211 */ /* 0x000fe200000f0eff */
[----:B------:R-:W-:Y:S01]  /*77c0*/  IMAD R97, R97, 0x16c, RZ ;  /* 0x0000016c61617824 */ /* 0x000fe200078e02ff */
[-C--:B------:R-:W-:Y:S01]  /*77d0*/  IADD3 R196, P1, R19, R122.reuse, RZ ;  /* 0x0000007a13c47210 */ /* 0x080fe20007f3e0ff */
[----:B------:R-:W-:Y:S01]  /*77e0*/  IMAD R108, R108, 0x17c, RZ ;  /* 0x0000017c6c6c7824 */ /* 0x000fe200078e02ff */
[----:B------:R-:W-:Y:S01]  /*77f0*/  LEA R7, R31, -R31, 0x7 ;  /* 0x8000001f1f077211 */ /* 0x000fe200078e38ff */
        /* <DEDUP_REMOVED lines=9> */
[-C--:B------:R-:W-:Y:S01]  /*7890*/  LEA.HI.X.SX32 R187, R7, R123.reuse, 0x1, P0 ;  /* 0x0000007b07bb7211 */ /* 0x080fe200000f0eff */
[C---:B------:R-:W-:Y:S01]  /*78a0*/  IMAD R11, R31.reuse, 0x83, RZ ;  /* 0x000000831f0b7824 */ /* 0x040fe200078e02ff */
[----:B------:R-:W-:Y:S01]  /*78b0*/  SHF.L.U32 R9, R31, 0x2, RZ ;  /* 0x000000021f097819 */ /* 0x000fe200000006ff */
[----:B------:R0:W2:Y:S01]  /*78c0*/  LDG.E.U16 R188, desc[UR60][R188.64] ;  /* 0x0000003cbcbc7981 */ /* 0x0000a2000c1e1500 */
[-C--:B------:R-:W-:Y:S01]  /*78d0*/  LEA R224, P0, R225, R122.reuse, 0x3 ;  /* 0x0000007ae1e07211 */ /* 0x080fe200078018ff */
[----:B------:R-:W1:Y:S01]  /*78e0*/  LDC R152, c[0x0][0x248] ;  /* 0x00009200ff987b82 */ /* 0x000e620000000800 */
[-C--:B------:R-:W-:Y:S01]  /*78f0*/  LEA.HI.X.SX32 R7, R37, R123.reuse, 0x1, P2 ;  /* 0x0000007b25077211 */ /* 0x080fe200010f0eff */
[----:B------:R-:W-:Y:S01]  /*7900*/  IMAD R134, R134, 0x19e, RZ ;  /* 0x0000019e86867824 */ /* 0x000fe200078e02ff */
[-C--:B------:R-:W-:Y:S01]  /*7910*/  LEA.HI.X.SX32 R225, R9, R123.reuse, 0x1, P0 ;  /* 0x0000007b09e17211 */ /* 0x080fe200000f0eff */
[----:B------:R-:W-:Y:S01]  /*7920*/  IMAD R9, R31, 0x87, RZ ;  /* 0x000000871f097824 */ /* 0x000fe200078e02ff */
[-C--:B------:R-:W-:Y:S01]  /*7930*/  IADD3 R184, P1, R237, R122.reuse, RZ ;  /* 0x0000007aedb87210 */ /* 0x080fe20007f3e0ff */
[----:B------:R3:W2:Y:S01]  /*7940*/  LDG.E.U16 R181, desc[UR60][R6.64] ;  /* 0x0000003c06b57981 */ /* 0x0006a2000c1e1500 */
[-C--:B------:R-:W-:Y:S01]  /*7950*/  IADD3 R12, P0, R41, R122.reuse, RZ ;  /* 0x0000007a290c7210 */ /* 0x080fe20007f1e0ff */
[----:B------:R-:W-:Y:S01]  /*7960*/  IMAD R37, R31, 0x8f, RZ ;  /* 0x0000008f1f257824 */ /* 0x000fe200078e02ff */
[-C--:B------:R-:W-:Y:S01]  /*7970*/  LEA.HI.X.SX32 R185, R11, R123.reuse, 0x1, P1 ;  /* 0x0000007b0bb97211 */ /* 0x080fe200008f0eff */
[----:B0-----:R-:W0:Y:S01]  /*7980*/  LDC R189, c[0x0][0x248] ;  /* 0x00009200ffbd7b82 */ /* 0x001e220000000800 */
[-C--:B------:R-:W-:Y:S01]  /*7990*/  IADD3 R10, P1, R44, R122.reuse, RZ ;  /* 0x0000007a2c0a7210 */ /* 0x080fe20007f3e0ff */
[----:B------:R5:W2:Y:S01]  /*79a0*/  LDG.E.U16 R186, desc[UR60][R186.64] ;  /* 0x0000003cbaba7981 */ /* 0x000aa2000c1e1500 */
[----:B------:R-:W-:Y:S01]  /*79b0*/  LEA.HI.X.SX32 R13, R9, R123, 0x1, P0 ;  /* 0x0000007b090d7211 */ /* 0x000fe200000f0eff */
[----:B---3--:R-:W-:Y:S01]  /*79c0*/  IMAD R7, R31, 0x8b, RZ ;  /* 0x0000008b1f077824 */ /* 0x008fe200078e02ff */
[----:B------:R-:W-:-:S03]  /*79d0*/  IADD3 R6, P0, R49, R122, RZ ;  /* 0x0000007a31067210 */ /* 0x000fc60007f1e0ff */
[----:B------:R3:W2:Y:S01]  /*79e0*/  LDG.E.U16 R179, desc[UR60][R12.64] ;  /* 0x0000003c0cb37981 */ /* 0x0006a2000c1e1500 */
[-C--:B------:R-:W-:Y:S01]  /*79f0*/  IADD3 R8, P2, R48, R122.reuse, RZ ;  /* 0x0000007a30087210 */ /* 0x080fe20007f5e0ff */
[----:B------:R-:W-:Y:S01]  /*7a00*/  IMAD R142, R142, 0x1a6, RZ ;  /* 0x000001a68e8e7824 */ /* 0x000fe200078e02ff */
[-C--:B------:R-:W-:Y:S01]  /*7a10*/  LEA.HI.X.SX32 R11, R7, R123.reuse, 0x1, P1 ;  /* 0x0000007b070b7211 */ /* 0x080fe200008f0eff */
[----:B-----5:R-:W5:Y:S01]  /*7a20*/  LDC R187, c[0x0][0x248] ;  /* 0x00009200ffbb7b82 */ /* 0x020f620000000800 */
[-C--:B------:R-:W-:Y:S01]  /*7a30*/  LEA.HI.X.SX32 R7, R37, R123.reuse, 0x1, P0 ;  /* 0x0000007b25077211 */ /* 0x080fe200000f0eff */
[----:B------:R-:W-:Y:S01]  /*7a40*/  IMAD R37, R31, 0x93, RZ ;  /* 0x000000931f257824 */ /* 0x000fe200078e02ff */
[----:B------:R-:W-:Y:S01]  /*7a50*/  LEA.HI.X.SX32 R9, R39, R123, 0x1, P2 ;  /* 0x0000007b27097211 */ /* 0x000fe200010f0eff */
[----:B------:R3:W2:Y:S02]  /*7a60*/  LDG.E.U16 R177, desc[UR60][R10.64] ;  /* 0x0000003c0ab17981 */ /* 0x0006a4000c1e1500 */
[----:B---3--:R-:W-:-:S02]  /*7a70*/  IADD3 R12, P0, R53, R122, RZ ;  /* 0x0000007a350c7210 */ /* 0x008fc40007f1e0ff */
[----:B------:R3:W2:Y:S01]  /*7a80*/  LDG.E.U16 R173, desc[UR60][R6.64] ;  /* 0x0000003c06ad7981 */ /* 0x0006a2000c1e1500 */
[----:B------:R-:W5:Y:S01]  /*7a90*/  LDC R36, c[0x0][0x248] ;  /* 0x00009200ff247b82 */ /* 0x000f620000000800 */
[----:B------:R-:W-:Y:S01]  /*7aa0*/  LEA.HI.X.SX32 R13, R37, R123, 0x1, P0 ;  /* 0x0000007b250d7211 */ /* 0x000fe200000f0eff */
[----:B------:R-:W-:Y:S01]  /*7ab0*/  IMAD R39, R31, 0x97, RZ ;  /* 0x000000971f277824 */ /* 0x000fe200078e02ff */
[----:B------:R1:W2:Y:S01]  /*7ac0*/  LDG.E.U16 R175, desc[UR60][R8.64] ;  /* 0x0000003c08af7981 */ /* 0x0002a2000c1e1500 */
[----:B------:R-:W-:-:S03]  /*7ad0*/  IADD3 R10, P1, R57, R122, RZ ;  /* 0x0000007a390a7210 */ /* 0x000fc60007f3e0ff */
[----:B------:R1:W2:Y:S01]  /*7ae0*/  LDG.E.U16 R171, desc[UR60][R12.64] ;  /* 0x0000003c0cab7981 */ /* 0x0002a2000c1e1500 */
[----:B------:R-:W5:Y:S01]  /*7af0*/  LDC R30, c[0x0][0x248] ;  /* 0x00009200ff1e7b82 */ /* 0x000f620000000800 */
[----:B---3--:R-:W-:Y:S01]  /*7b00*/  IMAD R7, R31, 0x9b, RZ ;  /* 0x0000009b1f077824 */ /* 0x008fe200078e02ff */
[-C--:B------:R-:W-:Y:S01]  /*7b10*/  IADD3 R6, P0, R64, R122.reuse, RZ ;  /* 0x0000007a40067210 */ /* 0x080fe20007f1e0ff */
[----:B------:R3:W2:Y:S01]  /*7b20*/  LDG.E.U16 R224, desc[UR60][R224.64] ;  /* 0x0000003ce0e07981 */ /* 0x0006a2000c1e1500 */
[-C--:B-1----:R-:W-:Y:S02]  /*7b30*/  IADD3 R8, P2, R60, R122.reuse, RZ ;  /* 0x0000007a3c087210 */ /* 0x082fe40007f5e0ff */
[-C--:B------:R-:W-:Y:S01]  /*7b40*/  LEA.HI.X.SX32 R7, R7, R123.reuse, 0x1, P0 ;  /* 0x0000007b07077211 */ /* 0x080fe200000f0eff */
[----:B------:R-:W2:Y:S01]  /*7b50*/  LDG.E.U16 R194, desc[UR60][R194.64] ;  /* 0x0000003cc2c27981 */ /* 0x000ea2000c1e1500 */
[----:B------:R-:W-:Y:S01]  /*7b60*/  IADD3 R12, P0, R68, R122, RZ ;  /* 0x0000007a440c7210 */ /* 0x000fe20007f1e0ff */
[----:B------:R-:W1:Y:S01]  /*7b70*/  LDC R43, c[0x0][0x248] ;  /* 0x00009200ff2b7b82 */ /* 0x000e620000000800 */
[-C--:B------:R-:W-:Y:S01]  /*7b80*/  LEA.HI.X.SX32 R9, R39, R123.reuse, 0x1, P2 ;  /* 0x0000007b27097211 */ /* 0x080fe200010f0eff */
[----:B------:R0:W2:Y:S01]  /*7b90*/  LDG.E.U16 R165, desc[UR60][R6.64] ;  /* 0x0000003c06a57981 */ /* 0x0000a2000c1e1500 */
[----:B------:R-:W-:-:S02]  /*7ba0*/  LEA.HI.X.SX32 R11, R35, R123, 0x1, P1 ;  /* 0x0000007b230b7211 */ /* 0x000fc400008f0eff */
[-C--:B------:R-:W-:Y:S01]  /*7bb0*/  LEA.HI.X.SX32 R13, R33, R123.reuse, 0x1, P0 ;  /* 0x0000007b210d7211 */ /* 0x080fe200000f0eff */
[----:B------:R0:W2:Y:S01]  /*7bc0*/  LDG.E.U16 R167, desc[UR60][R8.64] ;  /* 0x0000003c08a77981 */ /* 0x0000a2000c1e1500 */
[C---:B------:R-:W-:Y:S01]  /*7bd0*/  IMAD R37, R31.reuse, 0xa3, RZ ;  /* 0x000000a31f257824 */ /* 0x040fe200078e02ff */
[----:B---3--:R-:W3:Y:S01]  /*7be0*/  LDC R225, c[0x0][0x248] ;  /* 0x00009200ffe17b82 */ /* 0x008ee20000000800 */
[----:B------:R-:W-:Y:S01]  /*7bf0*/  IMAD R35, R31, 0x9f, RZ ;  /* 0x0000009f1f237824 */ /* 0x000fe200078e02ff */
[----:B------:R0:W2:Y:S02]  /*7c00*/  LDG.E.U16 R169, desc[UR60][R10.64] ;  /* 0x0000003c0aa97981 */ /* 0x0000a4000c1e1500 */
[-C--:B0-----:R-:W-:Y:S02]  /*7c10*/  IADD3 R6, P0, R77, R122.reuse, RZ ;  /* 0x0000007a4d067210 */ /* 0x081fe40007f1e0ff */
[----:B------:R0:W2:Y:S01]  /*7c20*/  LDG.E.U16 R163, desc[UR60][R12.64] ;  /* 0x0000003c0ca37981 */ /* 0x0000a2000c1e1500 */
[-C--:B------:R-:W-:Y:S01]  /*7c30*/  IADD3 R8, P2, R73, R122.reuse, RZ ;  /* 0x0000007a49087210 */ /* 0x080fe20007f5e0ff */
[----:B------:R-:W-:Y:S01]  /*7c40*/  IMAD R130, R130, 0x19c, RZ ;  /* 0x0000019c82827824 */ /* 0x000fe200078e02ff */
[-C--:B------:R-:W-:Y:S01]  /*7c50*/  LEA.HI.X.SX32 R7, R27, R123.reuse, 0x1, P0 ;  /* 0x0000007b1b077211 */ /* 0x080fe200000f0eff */
[----:B------:R0:W2:Y:S01]  /*7c60*/  LDG.E.U16 R234, desc[UR60][R234.64] ;  /* 0x0000003ceaea7981 */ /* 0x0000a2000c1e1500 */
[-C--:B------:R-:W-:Y:S01]  /*7c70*/  IADD3 R10, P1, R69, R122.reuse, RZ ;  /* 0x0000007a450a7210 */ /* 0x080fe20007f3e0ff */
[----:B------:R-:W1:Y:S01]  /*7c80*/  LDC R195, c[0x0][0x248] ;  /* 0x00009200ffc37b82 */ /* 0x000e620000000800 */
[----:B------:R-:W-:Y:S01]  /*7c90*/  LEA.HI.X.SX32 R9, R37, R123, 0x1, P2 ;  /* 0x0000007b25097211 */ /* 0x000fe200010f0eff */
[----:B------:R5:W2:Y:S01]  /*7ca0*/  LDG.E.U16 R157, desc[UR60][R6.64] ;  /* 0x0000003c069d7981 */ /* 0x000aa2000c1e1500 */
[----:B0-----:R-:W-:Y:S01]  /*7cb0*/  IMAD R13, R31, 0xa7, RZ ;  /* 0x000000a71f0d7824 */ /* 0x001fe200078e02ff */
[----:B------:R-:W-:-:S02]  /*7cc0*/  IADD3 R12, P0, R80, R122, RZ ;  /* 0x0000007a500c7210 */ /* 0x000fc40007f1e0ff */
[-C--:B------:R-:W-:Y:S01]  /*7cd0*/  LEA.HI.X.SX32 R11, R35, R123.reuse, 0x1, P1 ;  /* 0x0000007b230b7211 */ /* 0x080fe200008f0eff */
[----:B------:R0:W2:Y:S01]  /*7ce0*/  LDG.E.U16 R159, desc[UR60][R8.64] ;  /* 0x0000003c089f7981 */ /* 0x0000a2000c1e1500 */
[-C--:B------:R-:W-:Y:S01]  /*7cf0*/  LEA.HI.X.SX32 R13, R13, R123.reuse, 0x1, P0 ;  /* 0x0000007b0d0d7211 */ /* 0x080fe200000f0eff */
[C---:B------:R-:W-:Y:S01]  /*7d00*/  IMAD R27, R31.reuse, 0xb7, RZ ;  /* 0x000000b71f1b7824 */ /* 0x040fe200078e02ff */
[----:B------:R-:W1:Y:S01]  /*7d10*/  LDC R235, c[0x0][0x248] ;  /* 0x00009200ffeb7b82 */ /* 0x000e620000000800 */
[----:B------:R4:W2:Y:S01]  /*7d20*/  LDG.E.U16 R161, desc[UR60][R10.64] ;  /* 0x0000003c0aa17981 */ /* 0x0008a2000c1e1500 */
[----:B-----5:R-:W-:Y:S01]  /*7d30*/  IMAD R7, R31, 0xaf, RZ ;  /* 0x000000af1f077824 */ /* 0x020fe200078e02ff */
[-C--:B------:R-:W-:Y:S02]  /*7d40*/  IADD3 R6, P0, R89, R122.reuse, RZ ;  /* 0x0000007a59067210 */ /* 0x080fe40007f1e0ff */
[----:B------:R5:W2:Y:S01]  /*7d50*/  LDG.E.U16 R155, desc[UR60][R12.64] ;  /* 0x0000003c0c9b7981 */ /* 0x000aa2000c1e1500 */
[----:B0-----:R-:W-:Y:S01]  /*7d60*/  IMAD R9, R31, 0xab, RZ ;  /* 0x000000ab1f097824 */ /* 0x001fe200078e02ff */
[-C--:B------:R-:W-:Y:S01]  /*7d70*/  IADD3 R8, P2, R88, R122.reuse, RZ ;  /* 0x0000007a58087210 */ /* 0x080fe20007f5e0ff */
[----:B----4-:R-:W-:Y:S01]  /*7d80*/  IMAD R150, R150, 0x1ac, RZ ;  /* 0x000001ac96967824 */ /* 0x010fe200078e02ff */
[-C--:B------:R-:W-:Y:S01]  /*7d90*/  LEA.HI.X.SX32 R7, R7, R123.reuse, 0x1, P0 ;  /* 0x0000007b07077211 */ /* 0x080fe200000f0eff */
[----:B------:R-:W-:Y:S01]  /*7da0*/  IMAD R166, R166, 0x1b6, RZ ;  /* 0x000001b6a6a67824 */ /* 0x000fe200078e02ff */
[-C--:B------:R-:W-:Y:S01]  /*7db0*/  IADD3 R10, P1, R84, R122.reuse, RZ ;  /* 0x0000007a540a7210 */ /* 0x080fe20007f3e0ff */
[----:B------:R0:W4:Y:S01]  /*7dc0*/  LDG.E.U16 R228, desc[UR60][R228.64] ;  /* 0x0000003ce4e47981 */ /* 0x000122000c1e1500 */
[----:B------:R-:W-:Y:S01]  /*7dd0*/  IMAD R189, R189, 0x1bc, RZ ;  /* 0x000001bcbdbd7824 */ /* 0x000fe200078e02ff */
[----:B------:R-:W1:Y:S01]  /*7de0*/  LDC R34, c[0x0][0x248] ;  /* 0x00009200ff227b82 */ /* 0x000e620000000800 */
[-C--:B------:R-:W-:Y:S01]  /*7df0*/  LEA.HI.X.SX32 R11, R9, R123.reuse, 0x1, P1 ;  /* 0x0000007b090b7211 */ /* 0x080fe200008f0eff */
[----:B------:R3:W4:Y:S01]  /*7e00*/  LDG.E.U16 R149, desc[UR60][R6.64] ;  /* 0x0000003c06957981 */ /* 0x000722000c1e1500 */
[----:B------:R-:W-:Y:S01]  /*7e10*/  LEA.HI.X.SX32 R9, R25, R123, 0x1, P2 ;  /* 0x0000007b19097211 */ /* 0x000fe200010f0eff */
[----:B------:R-:W-:Y:S01]  /*7e20*/  IMAD R25, R31, 0xb3, RZ ;  /* 0x000000b31f197824 */ /* 0x000fe200078e02ff */
[-C--:B-----5:R-:W-:Y:S01]  /*7e30*/  IADD3 R12, P1, R97, R122.reuse, RZ ;  /* 0x0000007a610c7210 */ /* 0x0a0fe20007f3e0ff */
[----:B------:R5:W4:Y:S01]  /*7e40*/  LDG.E.U16 R153, desc[UR60][R10.64] ;  /* 0x0000003c0a997981 */ /* 0x000b22000c1e1500 */
[----:B------:R-:W-:Y:S01]  /*7e50*/  IMAD R33, R31, 0xbb, RZ ;  /* 0x000000bb1f217824 */ /* 0x000fe200078e02ff */
[----:B0-----:R-:W0:Y:S01]  /*7e60*/  LDC R229, c[0x0][0x248] ;  /* 0x00009200ffe57b82 */ /* 0x001e220000000800 */
[----:B------:R-:W-:Y:S01]  /*7e70*/  IMAD R152, R152, 0x1ae, RZ ;  /* 0x000001ae98987824 */ /* 0x000fe200078e02ff */
[----:B------:R-:W4:Y:S01]  /*7e80*/  LDG.E.U16 R230, desc[UR60][R230.64] ;  /* 0x0000003ce6e67981 */ /* 0x000f22000c1e1500 */
[----:B---3--:R-:W-:-:S03]  /*7e90*/  IADD3 R6, P0, R93, R122, RZ ;  /* 0x0000007a5d067210 */ /* 0x008fc60007f1e0ff */
[----:B------:R3:W4:Y:S01]  /*7ea0*/  LDG.E.U16 R151, desc[UR60][R8.64] ;  /* 0x0000003c08977981 */ /* 0x000722000c1e1500 */
[-C--:B------:R-:W-:Y:S01]  /*7eb0*/  LEA.HI.X.SX32 R7, R25, R123.reuse, 0x1, P0 ;  /* 0x0000007b19077211 */ /* 0x080fe200000f0eff */
[----:B------:R-:W0:Y:S01]  /*7ec0*/  LDC R38, c[0x0][0x248] ;  /* 0x00009200ff267b82 */ /* 0x000e220000000800 */
[----:B------:R-:W-:Y:S01]  /*7ed0*/  LEA.HI.X.SX32 R13, R17, R123, 0x1, P1 ;  /* 0x0000007b110d7211 */ /* 0x000fe200008f0eff */
[----:B------:R-:W4:Y:S01]  /*7ee0*/  LDG.E.U16 R232, desc[UR60][R232.64] ;  /* 0x0000003ce8e87981 */ /* 0x000f22000c1e1500 */
[----:B-----5:R-:W-:-:S03]  /*7ef0*/  IADD3 R10, P0, R100, R122, RZ ;  /* 0x0000007a640a7210 */ /* 0x020fc60007f1e0ff */
[----:B------:R5:W4:Y:S01]  /*7f00*/  LDG.E.U16 R147, desc[UR60][R6.64] ;  /* 0x0000003c06937981 */ /* 0x000b22000c1e1500 */
[-C--:B---3--:R-:W-:Y:S01]  /*7f10*/  IADD3 R8, P2, R104, R122.reuse, RZ ;  /* 0x0000007a68087210 */ /* 0x088fe20007f5e0ff */
[----:B------:R-:W-:Y:S01]  /*7f20*/  IMAD R17, R31, 0xbf, RZ ;  /* 0x000000bf1f117824 */ /* 0x000fe200078e02ff */
[-C--:B------:R-:W-:Y:S01]  /*7f30*/  LEA.HI.X.SX32 R11, R27, R123.reuse, 0x1, P0 ;  /* 0x0000007b1b0b7211 */ /* 0x080fe200000f0eff */
[----:B------:R3:W4:Y:S01]  /*7f40*/  LDG.E.U16 R145, desc[UR60][R12.64] ;  /* 0x0000003c0c917981 */ /* 0x000722000c1e1500 */
[----:B------:R-:W0:Y:S03]  /*7f50*/  LDC R231, c[0x0][0x248] ;  /* 0x00009200ffe77b82 */ /* 0x000e260000000800 */
[----:B------:R-:W2:Y:S01]  /*7f60*/  LDG.E.U16 R196, desc[UR60][R196.64] ;  /* 0x0000003cc4c47981 */ /* 0x000ea2000c1e1500 */
[-C--:B-----5:R-:W-:Y:S02]  /*7f70*/  IADD3 R6, P1, R108, R122.reuse, RZ ;  /* 0x0000007a6c067210 */ /* 0x0a0fe40007f3e0ff */
[-C--:B------:R-:W-:Y:S01]  /*7f80*/  LEA.HI.X.SX32 R9, R33, R123.reuse, 0x1, P2 ;  /* 0x0000007b21097211 */ /* 0x080fe200010f0eff */
[----:B------:R5:W4:Y:S01]  /*7f90*/  LDG.E.U16 R143, desc[UR60][R10.64] ;  /* 0x0000003c0a8f7981 */ /* 0x000b22000c1e1500 */
[-C--:B------:R-:W-:Y:S01]  /*7fa0*/  LEA.HI.X.SX32 R7, R21, R123.reuse, 0x1, P1 ;  /* 0x0000007b15077211 */ /* 0x080fe200008f0eff */
[----:B------:R-:W0:Y:S01]  /*7fb0*/  LDC R233, c[0x0][0x248] ;  /* 0x00009200ffe97b82 */ /* 0x000e220000000800 */
[-C--:B---3--:R-:W-:Y:S01]  /*7fc0*/  IADD3 R12, P0, R109, R122.reuse, RZ ;  /* 0x0000007a6d0c7210 */ /* 0x088fe20007f1e0ff */
[----:B------:R3:W4:Y:S03]  /*7fd0*/  LDG.E.U16 R141, desc[UR60][R8.64] ;  /* 0x0000003c088d7981 */ /* 0x000726000c1e1500 */
[----:B------:R-:W-:Y:S01]  /*7fe0*/  LEA.HI.X.SX32 R13, R17, R123, 0x1, P0 ;  /* 0x0000007b110d7211 */ /* 0x000fe200000f0eff */
[----:B------:R1:W4:Y:S01]  /*7ff0*/  LDG.E.U16 R139, desc[UR60][R6.64] ;  /* 0x0000003c068b7981 */ /* 0x000322000c1e1500 */
[----:B-----5:R-:W-:Y:S01]  /*8000*/  IMAD R11, R31, 0xc3, RZ ;  /* 0x000000c31f0b7824 */ /* 0x020fe200078e02ff */
[-C--:B------:R-:W-:Y:S01]  /*8010*/  IADD3 R10, P1, R113, R122.reuse, RZ ;  /* 0x0000007a710a7210 */ /* 0x080fe20007f3e0ff */
[----:B------:R-:W5:Y:S01]  /*8020*/  LDC R197, c[0x0][0x248] ;  /* 0x00009200ffc57b82 */ /* 0x000f620000000800 */
[----:B------:R1:W4:Y:S01]  /*8030*/  LDG.E.U16 R198, desc[UR60][R198.64] ;  /* 0x0000003cc6c67981 */ /* 0x000322000c1e1500 */
[----:B---3--:R-:W-:Y:S01]  /*8040*/  IADD3 R8, P2, R117, R122, RZ ;  /* 0x0000007a75087210 */ /* 0x008fe20007f5e0ff */
[----:B------:R-:W-:-:S02]  /*8050*/  IMAD R17, R31, 0xcb, RZ ;  /* 0x000000cb1f117824 */ /* 0x000fc400078e02ff */
[----:B------:R-:W3:Y:S01]  /*8060*/  LDG.E.U16 R137, desc[UR60][R12.64] ;  /* 0x0000003c0c897981 */ /* 0x000ee2000c1e1500 */
[----:B-1----:R-:W-:Y:S01]  /*8070*/  IMAD R7, R31, 0xc7, RZ ;  /* 0x000000c71f077824 */ /* 0x002fe200078e02ff */
[----:B------:R-:W-:Y:S01]  /*8080*/  IADD3 R6, P0, R120, R122, RZ ;  /* 0x0000007a78067210 */ /* 0x000fe20007f1e0ff */
[----:B------:R-:W-:Y:S01]  /*8090*/  IMAD R187, R187, 0x1be, RZ ;  /* 0x000001bebbbb7824 */ /* 0x000fe200078e02ff */
[----:B------:R-:W3:Y:S01]  /*80a0*/  LDG.E.U16 R242, desc[UR60][R242.64] ;  /* 0x0000003cf2f27981 */ /* 0x000ee2000c1e1500 */
[----:B------:R-:W1:Y:S01]  /*80b0*/  LDC R39, c[0x0][0x248] ;  /* 0x00009200ff277b82 */ /* 0x000e620000000800 */
[-C--:B------:R-:W-:Y:S02]  /*80c0*/  LEA.HI.X.SX32 R7, R7, R123.reuse, 0x1, P0 ;  /* 0x0000007b07077211 */ /* 0x080fe400000f0eff */
[-C--:B------:R-:W-:Y:S01]  /*80d0*/  LEA.HI.X.SX32 R11, R11, R123.reuse, 0x1, P1 ;  /* 0x0000007b0b0b7211 */ /* 0x080fe200008f0eff */
[----:B------:R-:W3:Y:S01]  /*80e0*/  LDG.E.U16 R240, desc[UR60][R240.64] ;  /* 0x0000003cf0f07981 */ /* 0x000ee2000c1e1500 */
[----:B------:R-:W-:-:S03]  /*80f0*/  LEA.HI.X.SX32 R9, R5, R123, 0x1, P2 ;  /* 0x0000007b05097211 */ /* 0x000fc600010f0eff */
[----:B------:R0:W3:Y:S01]  /*8100*/  LDG.E.U16 R5, desc[UR60][R6.64] ;  /* 0x0000003c06057981 */ /* 0x0000e2000c1e1500 */
[----:B------:R-:W-:Y:S01]  /*8110*/  IMAD R21, R31, 0xdb, RZ ;  /* 0x000000db1f157824 */ /* 0x000fe200078e02ff */
[----:B------:R-:W1:Y:S02]  /*8120*/  LDC R199, c[0x0][0x248] ;  /* 0x00009200ffc77b82 */ /* 0x000e640000000800 */
[----:B------:R0:W3:Y:S04]  /*8130*/  LDG.E.U16 R135, desc[UR60][R10.64] ;  /* 0x0000003c0a877981 */ /* 0x0000e8000c1e1500 */
[----:B------:R0:W3:Y:S02]  /*8140*/  LDG.E.U16 R133, desc[UR60][R8.64] ;  /* 0x0000003c08857981 */ /* 0x0000e4000c1e1500 */
[-C--:B0-----:R-:W-:Y:S01]  /*8150*/  IADD3 R6, P0, R127, R122.reuse, RZ ;  /* 0x0000007a7f067210 */ /* 0x081fe20007f1e0ff */
[----:B------:R-:W-:Y:S01]  /*8160*/  IMAD R225, R225, 0x1c6, RZ ;  /* 0x000001c6e1e17824 */ /* 0x000fe200078e02ff */
[-C--:B------:R-:W-:Y:S01]  /*8170*/  IADD3 R12, P1, R130, R122.reuse, RZ ;  /* 0x0000007a820c7210 */ /* 0x080fe20007f3e0ff */
[----:B------:R-:W-:Y:S01]  /*8180*/  IMAD R195, R195, 0x1cc, RZ ;  /* 0x000001ccc3c37824 */ /* 0x000fe200078e02ff */
[-C--:B------:R-:W-:Y:S01]  /*8190*/  LEA.HI.X.SX32 R7, R17, R123.reuse, 0x1, P0 ;  /* 0x0000007b11077211 */ /* 0x080fe200000f0eff */
[C---:B------:R-:W-:Y:S01]  /*81a0*/  IMAD R11, R31.reuse, 0xcf, RZ ;  /* 0x000000cf1f0b7824 */ /* 0x040fe200078e02ff */
[-C--:B------:R-:W-:Y:S01]  /*81b0*/  IADD3 R10, P0, R142, R122.reuse, RZ ;  /* 0x0000007a8e0a7210 */ /* 0x080fe20007f1e0ff */
[----:B------:R-:W-:Y:S01]  /*81c0*/  IMAD R17, R31, 0xd3, RZ ;  /* 0x000000d31f117824 */ /* 0x000fe200078e02ff */
[----:B------:R-:W-:Y:S01]  /*81d0*/  IADD3 R8, P2, R134, R122, RZ ;  /* 0x0000007a86087210 */ /* 0x000fe20007f5e0ff */
[----:B------:R-:W3:Y:S01]  /*81e0*/  LDG.E.U16 R6, desc[UR60][R6.64] ;  /* 0x0000003c06067981 */ /* 0x000ee2000c1e1500 */
[----:B------:R-:W0:Y:S02]  /*81f0*/  LDC R243, c[0x0][0x248] ;  /* 0x00009200fff37b82 */ /* 0x000e240000000800 */
[-C--:B------:R-:W-:Y:S01]  /*8200*/  LEA.HI.X.SX32 R9, R11, R123.reuse, 0x1, P2 ;  /* 0x0000007b0b097211 */ /* 0x080fe200010f0eff */
[----:B------:R5:W3:Y:S01]  /*8210*/  LDG.E.U16 R238, desc[UR60][R238.64] ;  /* 0x0000003ceeee7981 */ /* 0x000ae2000c1e1500 */
[----:B------:R-:W-:-:S02]  /*8220*/  LEA.HI.X.SX32 R11, R17, R123, 0x1, P0 ;  /* 0x0000007b110b7211 */ /* 0x000fc400000f0eff */
[----:B------:R-:W-:Y:S01]  /*8230*/  LEA.HI.X.SX32 R13, R16, R123, 0x1, P1 ;  /* 0x0000007b100d7211 */ /* 0x000fe200008f0eff */
[----:B------:R-:W3:Y:S01]  /*8240*/  LDG.E.U16 R8, desc[UR60][R8.64] ;  /* 0x0000003c08087981 */ /* 0x000ee2000c1e1500 */
[----:B------:R-:W-:Y:S01]  /*8250*/  IMAD R17, R31, 0xd7, RZ ;  /* 0x000000d71f117824 */ /* 0x000fe200078e02ff */
[----:B------:R-:W0:Y:S02]  /*8260*/  LDC R241, c[0x0][0x248] ;  /* 0x00009200fff17b82 */ /* 0x000e240000000800 */
[----:B------:R5:W3:Y:S04]  /*8270*/  LDG.E.U16 R7, desc[UR60][R12.64] ;  /* 0x0000003c0c077981 */ /* 0x000ae8000c1e1500 */
[----:B------:R1:W2:Y:S01]  /*8280*/  LDG.E.U16 R204, desc[UR60][R204.64] ;  /* 0x0000003ccccc7981 */ /* 0x0002a2000c1e1500 */
[----:B------:R-:W-:Y:S01]  /*8290*/  IMAD R235, R235, 0x1ce, RZ ;  /* 0x000001ceebeb7824 */ /* 0x000fe200078e02ff */
[----:B-----5:R-:W5:Y:S02]  /*82a0*/  LDC R239, c[0x0][0x248] ;  /* 0x00009200ffef7b82 */ /* 0x020f640000000800 */
[----:B------:R1:W3:Y:S01]  /*82b0*/  LDG.E.U16 R9, desc[UR60][R10.64] ;  /* 0x0000003c0a097981 */ /* 0x0002e2000c1e1500 */
[----:B------:R-:W-:-:S02]  /*82c0*/  IADD3 R12, P2, R166, R122, RZ ;  /* 0x0000007aa60c7210 */ /* 0x000fc40007f5e0ff */
[-C--:B------:R-:W-:Y:S01]  /*82d0*/  IADD3 R16, P1, R152, R122.reuse, RZ ;  /* 0x0000007a98107210 */ /* 0x080fe20007f3e0ff */
[----:B------:R-:W-:Y:S02]  /*82e0*/  IMAD R25, R31, 0xe7, RZ ;  /* 0x000000e71f197824 */ /* 0x000fe400078e02ff */
[----:B-1----:R-:W1:Y:S01]  /*82f0*/  LDC R205, c[0x0][0x248] ;  /* 0x00009200ffcd7b82 */ /* 0x002e620000000800 */
[----:B------:R-:W3:Y:S01]  /*8300*/  LDG.E.U16 R248, desc[UR60][R248.64] ;  /* 0x0000003cf8f87981 */ /* 0x000ee2000c1e1500 */
[----:B------:R-:W-:-:S03]  /*8310*/  IADD3 R10, P0, R150, R122, RZ ;  /* 0x0000007a960a7210 */ /* 0x000fc60007f1e0ff */
[----:B------:R-:W3:Y:S01]  /*8320*/  LDG.E.U16 R226, desc[UR60][R226.64] ;  /* 0x0000003ce2e27981 */ /* 0x000ee2000c1e1500 */
[-C--:B------:R-:W-:Y:S02]  /*8330*/  LEA.HI.X.SX32 R11, R14, R123.reuse, 0x1, P0 ;  /* 0x0000007b0e0b7211 */ /* 0x080fe400000f0eff */
[----:B------:R-:W1:Y:S01]  /*8340*/  LDC R42, c[0x0][0x248] ;  /* 0x00009200ff2a7b82 */ /* 0x000e620000000800 */
[----:B------:R-:W-:Y:S01]  /*8350*/  IADD3 R14, P0, R189, R122, RZ ;  /* 0x0000007abd0e7210 */ /* 0x000fe20007f1e0ff */
[----:B------:R-:W3:Y:S01]  /*8360*/  LDG.E.U16 R244, desc[UR60][R244.64] ;  /* 0x0000003cf4f47981 */ /* 0x000ee2000c1e1500 */
[-C--:B------:R-:W-:Y:S02]  /*8370*/  LEA.HI.X.SX32 R13, R21, R123.reuse, 0x1, P2 ;  /* 0x0000007b150d7211 */ /* 0x080fe400010f0eff */
[----:B------:R-:W-:-:S03]  /*8380*/  LEA.HI.X.SX32 R15, R15, R123, 0x1, P0 ;  /* 0x0000007b0f0f7211 */ /* 0x000fc600000f0eff */
[----:B------:R-:W1:Y:S01]  /*8390*/  LDC R56, c[0x0][0x248] ;  /* 0x00009200ff387b82 */ /* 0x000e620000000800 */
[----:B------:R-:W-:Y:S01]  /*83a0*/  LEA.HI.X.SX32 R17, R17, R123, 0x1, P1 ;  /* 0x0000007b11117211 */ /* 0x000fe200008f0eff */
[----:B------:R-:W3:Y:S01]  /*83b0*/  LDG.E.U16 R12, desc[UR60][R12.64] ;  /* 0x0000003c0c0c7981 */ /* 0x000ee2000c1e1500 */
[----:B------:R-:W-:-:S03]  /*83c0*/  IMAD R21, R31, 0xdf, RZ ;  /* 0x000000df1f157824 */ /* 0x000fc600078e02ff */
[----:B------:R-:W3:Y:S01]  /*83d0*/  LDG.E.U16 R10, desc[UR60][R10.64] ;  /* 0x0000003c0a0a7981 */ /* 0x000ee2000c1e1500 */
[----:B------:R-:W-:Y:S01]  /*83e0*/  IADD3 R20, P1, R225, R122, RZ ;  /* 0x0000007ae1147210 */ /* 0x000fe20007f3e0ff */
[----:B------:R-:W-:Y:S01]  /*83f0*/  IMAD R229, R229, 0x1d6, RZ ;  /* 0x000001d6e5e57824 */ /* 0x000fe200078e02ff */
[----:B------:R-:W-:Y:S01]  /*8400*/  LEA R37, R31, -R31, 0x8 ;  /* 0x8000001f1f257211 */ /* 0x000fe200078e40ff */
[----:B------:R-:W-:Y:S01]  /*8410*/  IMAD R231, R231, 0x1e6, RZ ;  /* 0x000001e6e7e77824 */ /* 0x000fe200078e02ff */
[----:B------:R-:W4:Y:S01]  /*8420*/  LDC R103, c[0x0][0x248] ;  /* 0x00009200ff677b82 */ /* 0x000f220000000800 */
[----:B------:R0:W3:Y:S04]  /*8430*/  LDG.E.U16 R13, desc[UR60][R14.64] ;  /* 0x0000003c0e0d7981 */ /* 0x0000e8000c1e1500 */
[----:B------:R5:W3:Y:S01]  /*8440*/  LDG.E.U16 R11, desc[UR60][R16.64] ;  /* 0x0000003c100b7981 */ /* 0x000ae2000c1e1500 */
[----:B------:R-:W-:-:S02]  /*8450*/  IMAD R35, R31, 0xf3, RZ ;  /* 0x000000f31f237824 */ /* 0x000fc400078e02ff */
[----:B------:R-:W-:Y:S01]  /*8460*/  IMAD R197, R197, 0x1dc, RZ ;  /* 0x000001dcc5c57824 */ /* 0x000fe200078e02ff */
[----:B------:R-:W4:Y:S01]  /*8470*/  LDC R96, c[0x0][0x248] ;  /* 0x00009200ff607b82 */ /* 0x000f220000000800 */
[----:B------:R-:W-:Y:S01]  /*8480*/  IMAD R72, R72, 0x12f, RZ ;  /* 0x0000012f48487824 */ /* 0x000fe200078e02ff */
[-C--:B0-----:R-:W-:Y:S01]  /*8490*/  IADD3 R14, P0, R187, R122.reuse, RZ ;  /* 0x0000007abb0e7210 */ /* 0x081fe20007f1e0ff */
[----:B------:R-:W-:Y:S01]  /*84a0*/  IMAD R74, R74, 0x26a, RZ ;  /* 0x0000026a4a4a7824 */ /* 0x000fe200078e02ff */
[----:B------:R-:W3:Y:S01]  /*84b0*/  LDG.E.U16 R184, desc[UR60][R184.64] ;  /* 0x0000003cb8b87981 */ /* 0x000ee2000c1e1500 */
[----:B-----5:R-:W-:Y:S01]  /*84c0*/  IMAD R17, R31, 0xe3, RZ ;  /* 0x000000e31f117824 */ /* 0x020fe200078e02ff */
[-C--:B------:R-:W-:Y:S01]  /*84d0*/  IADD3 R16, P2, R195, R122.reuse, RZ ;  /* 0x0000007ac3107210 */ /* 0x080fe20007f5e0ff */
[----:B------:R-:W-:Y:S01]  /*84e0*/  IMAD R233, R233, 0x1de, RZ ;  /* 0x000001dee9e97824 */ /* 0x000fe200078e02ff */
[-C--:B------:R-:W-:Y:S01]  /*84f0*/  LEA.HI.X.SX32 R15, R21, R123.reuse, 0x1, P0 ;  /* 0x0000007b150f7211 */ /* 0x080fe200000f0eff */
[----:B------:R-:W-:Y:S01]  /*8500*/  IMAD R33, R31, 0xef, RZ ;  /* 0x000000ef1f217824 */ /* 0x000fe200078e02ff */
[-C--:B------:R-:W-:Y:S01]  /*8510*/  IADD3 R18, P0, R235, R122.reuse, RZ ;  /* 0x0000007aeb127210 */ /* 0x080fe20007f1e0ff */
[----:B------:R-:W-:Y:S01]  /*8520*/  IMAD R199, R199, 0x1ec, RZ ;  /* 0x000001ecc7c77824 */ /* 0x000fe200078e02ff */
[-C--:B------:R-:W-:Y:S01]  /*8530*/  LEA.HI.X.SX32 R21, R17, R123.reuse, 0x1, P1 ;  /* 0x0000007b11157211 */ /* 0x080fe200008f0eff */
[----:B------:R-:W5:Y:S01]  /*8540*/  LDG.E.U16 R14, desc[UR60][R14.64] ;  /* 0x0000003c0e0e7981 */ /* 0x000f62000c1e1500 */
[-C--:B------:R-:W-:Y:S01]  /*8550*/  LEA.HI.X.SX32 R17, R19, R123.reuse, 0x1, P2 ;  /* 0x0000007b13117211 */ /* 0x080fe200010f0eff */
[----:B------:R-:W-:Y:S01]  /*8560*/  IMAD R243, R243, 0x1ee, RZ ;  /* 0x000001eef3f37824 */ /* 0x000fe200078e02ff */
[----:B------:R-:W-:Y:S01]  /*8570*/  LEA.HI.X.SX32 R19, R25, R123, 0x1, P0 ;  /* 0x0000007b19137211 */ /* 0x000fe200000f0eff */
[----:B------:R-:W-:Y:S01]  /*8580*/  IMAD R25, R31, 0xeb, RZ ;  /* 0x000000eb1f197824 */ /* 0x000fe200078e02ff */
[----:B------:R-:W0:Y:S01]  /*8590*/  LDC R105, c[0x0][0x248] ;  /* 0x00009200ff697b82 */ /* 0x000e220000000800 */
[----:B------:R-:W5:Y:S01]  /*85a0*/  LDG.E.U16 R16, desc[UR60][R16.64] ;  /* 0x0000003c10107981 */ /* 0x000f62000c1e1500 */
[----:B------:R-:W-:-:S02]  /*85b0*/  IADD3 R24, P2, R231, R122, RZ ;  /* 0x0000007ae7187210 */ /* 0x000fc40007f5e0ff */
[-C--:B------:R-:W-:Y:S01]  /*85c0*/  IADD3 R26, P1, R197, R122.reuse, RZ ;  /* 0x0000007ac51a7210 */ /* 0x080fe20007f3e0ff */
[----:B------:R-:W5:Y:S01]  /*85d0*/  LDG.E.U16 R15, desc[UR60][R20.64] ;  /* 0x0000003c140f7981 */ /* 0x000f62000c1e1500 */
[----:B------:R-:W-:Y:S02]  /*85e0*/  IMAD R241, R241, 0x1f6, RZ ;  /* 0x000001f6f1f17824 */ /* 0x000fe400078e02ff */
[----:B------:R-:W-:Y:S01]  /*85f0*/  IMAD R239, R239, 0x1fe, RZ ;  /* 0x000001feefef7824 */ /* 0x000fe200078e02ff */
[----:B------:R-:W0:Y:S01]  /*8600*/  LDC R111, c[0x0][0x248] ;  /* 0x00009200ff6f7b82 */ /* 0x000e220000000800 */
[----:B------:R-:W-:Y:S01]  /*8610*/  IMAD R71, R71, 0x133, RZ ;  /* 0x0000013347477824 */ /* 0x000fe200078e02ff */
[----:B------:R1:W5:Y:S02]  /*8620*/  LDG.E.U16 R17, desc[UR60][R18.64] ;  /* 0x0000003c12117981 */ /* 0x000364000c1e1500 */
[----:B-1----:R-:W-:Y:S02]  /*8630*/  IMAD R205, R205, 0x1fc, RZ ;  /* 0x000001fccdcd7824 */ /* 0x002fe400078e02ff */
[----:B------:R-:W-:Y:S01]  /*8640*/  IMAD R51, R34, 0x20a, RZ ;  /* 0x0000020a22337824 */ /* 0x000fe200078e02ff */
[----:B------:R-:W2:Y:S01]  /*8650*/  LDG.E.U16 R216, desc[UR60][R216.64] ;  /* 0x0000003cd8d87981 */ /* 0x000ea2000c1e1500 */
[----:B------:R-:W-:Y:S01]  /*8660*/  IMAD R56, R56, 0x23a, RZ ;  /* 0x0000023a38387824 */ /* 0x000fe200078e02ff */
[----:B------:R-:W1:Y:S01]  /*8670*/  LDC R102, c[0x0][0x248] ;  /* 0x00009200ff667b82 */ /* 0x000e620000000800 */
[----:B------:R-:W-:Y:S01]  /*8680*/  IMAD R75, R75, 0x276, RZ ;  /* 0x000002764b4b7824 */ /* 0x000fe200078e02ff */
[----:B------:R-:W3:Y:S01]  /*8690*/  LDG.E.U16 R190, desc[UR60][R190.64] ;  /* 0x0000003cbebe7981 */ /* 0x000ee2000c1e1500 */
[----:B------:R-:W-:-:S03]  /*86a0*/  IADD3 R18, P0, R229, R122, RZ ;  /* 0x0000007ae5127210 */ /* 0x000fc60007f1e0ff */
[----:B------:R-:W5:Y:S01]  /*86b0*/  LDG.E.U16 R208, desc[UR60][R208.64] ;  /* 0x0000003cd0d07981 */ /* 0x000f62000c1e1500 */
[-C--:B------:R-:W-:Y:S01]  /*86c0*/  LEA.HI.X.SX32 R19, R25, R123.reuse, 0x1, P0 ;  /* 0x0000007b19137211 */ /* 0x080fe200000f0eff */
[----:B------:R-:W1:Y:S01]  /*86d0*/  LDC R106, c[0x0][0x248] ;  /* 0x00009200ff6a7b82 */ /* 0x000e620000000800 */
[-C--:B------:R-:W-:Y:S01]  /*86e0*/  LEA.HI.X.SX32 R25, R35, R123.reuse, 0x1, P2 ;  /* 0x0000007b23197211 */ /* 0x080fe200010f0eff */
[----:B------:R-:W3:Y:S01]  /*86f0*/  LDG.E.U16 R210, desc[UR60][R210.64] ;  /* 0x0000003cd2d27981 */ /* 0x000ee2000c1e1500 */
[-C--:B------:R-:W-:Y:S02]  /*8700*/  IADD3 R20, P0, R233, R122.reuse, RZ ;  /* 0x0000007ae9147210 */ /* 0x080fe40007f1e0ff */
[-C--:B------:R-:W-:Y:S01]  /*8710*/  LEA.HI.X.SX32 R27, R22, R123.reuse, 0x1, P1 ;  /* 0x0000007b161b7211 */ /* 0x080fe200008f0eff */
[----:B------:R-:W3:Y:S02]  /*8720*/  LDG.E.U16 R18, desc[UR60][R18.64] ;  /* 0x0000003c12127981 */ /* 0x000ee4000c1e1500 */
[----:B------:R-:W0:Y:S01]  /*8730*/  LDC R35, c[0x0][0x248] ;  /* 0x00009200ff237b82 */ /* 0x000e220000000800 */
[----:B------:R-:W-:Y:S01]  /*8740*/  LEA.HI.X.SX32 R21, R33, R123, 0x1, P0 ;  /* 0x0000007b21157211 */ /* 0x000fe200000f0eff */
[----:B------:R-:W-:Y:S01]  /*8750*/  IMAD R33, R31, 0xf7, RZ ;  /* 0x000000f71f217824 */ /* 0x000fe200078e02ff */
[-C--:B------:R-:W-:Y:S01]  /*8760*/  IADD3 R22, P1, R199, R122.reuse, RZ ;  /* 0x0000007ac7167210 */ /* 0x080fe20007f3e0ff */
[----:B------:R-:W3:Y:S01]  /*8770*/  LDG.E.U16 R202, desc[UR60][R202.64] ;  /* 0x0000003ccaca7981 */ /* 0x000ee2000c1e1500 */
[----:B------:R-:W-:-:S02]  /*8780*/  IADD3 R32, P0, R243, R122, RZ ;  /* 0x0000007af3207210 */ /* 0x000fc40007f1e0ff */
[-C--:B------:R-:W-:Y:S01]  /*8790*/  LEA.HI.X.SX32 R23, R23, R123.reuse, 0x1, P1 ;  /* 0x0000007b17177211 */ /* 0x080fe200008f0eff */
[----:B------:R1:W3:Y:S01]  /*87a0*/  LDG.E.U16 R19, desc[UR60][R26.64] ;  /* 0x0000003c1a137981 */ /* 0x0002e2000c1e1500 */
[----:B------:R-:W-:Y:S01]  /*87b0*/  LEA.HI.X.SX32 R33, R33, R123, 0x1, P0 ;  /* 0x0000007b21217211 */ /* 0x000fe200000f0eff */
[----:B------:R-:W4:Y:S02]  /*87c0*/  LDC R110, c[0x0][0x248] ;  /* 0x00009200ff6e7b82 */ /* 0x000f240000000800 */
[----:B------:R-:W3:Y:S01]  /*87d0*/  LDG.E.U16 R20, desc[UR60][R20.64] ;  /* 0x0000003c14147981 */ /* 0x000ee2000c1e1500 */
[----:B------:R-:W-:-:S03]  /*87e0*/  IADD3 R28, P2, R205, R122, RZ ;  /* 0x0000007acd1c7210 */ /* 0x000fc60007f5e0ff */
[----:B------:R-:W3:Y:S01]  /*87f0*/  LDG.E.U16 R22, desc[UR60][R22.64] ;  /* 0x0000003c16167981 */ /* 0x000ee2000c1e1500 */
[----:B-1----:R-:W-:Y:S01]  /*8800*/  IMAD R27, R31, 0xfb, RZ ;  /* 0x000000fb1f1b7824 */ /* 0x002fe200078e02ff */
[-C--:B------:R-:W-:Y:S01]  /*8810*/  IADD3 R26, P0, R239, R122.reuse, RZ ;  /* 0x0000007aef1a7210 */ /* 0x080fe20007f1e0ff */
[----:B------:R-:W1:Y:S01]  /*8820*/  LDC R114, c[0x0][0x248] ;  /* 0x00009200ff727b82 */ /* 0x000e620000000800 */
[----:B------:R-:W3:Y:S04]  /*8830*/  LDG.E.U16 R200, desc[UR60][R200.64] ;  /* 0x0000003cc8c87981 */ /* 0x000ee8000c1e1500 */
[----:B------:R0:W3:Y:S01]  /*8840*/  LDG.E.U16 R21, desc[UR60][R24.64] ;  /* 0x0000003c18157981 */ /* 0x0000e2000c1e1500 */
[----:B------:R-:W-:Y:S01]  /*8850*/  LEA.HI.X.SX32 R29, R29, R123, 0x1, P2 ;  /* 0x0000007b1d1d7211 */ /* 0x000fe200010f0eff */
[----:B0-----:R-:W-:Y:S01]  /*8860*/  IMAD R47, R35, 0x208, RZ ;  /* 0x00000208232f7824 */ /* 0x001fe200078e02ff */
[----:B------:R-:W0:Y:S01]  /*8870*/  LDC R107, c[0x0][0x248] ;  /* 0x00009200ff6b7b82 */ /* 0x000e220000000800 */
[----:B------:R1:W3:Y:S04]  /*8880*/  LDG.E.U16 R23, desc[UR60][R32.64] ;  /* 0x0000003c20177981 */ /* 0x0002e8000c1e1500 */
[----:B------:R-:W3:Y:S01]  /*8890*/  LDG.E.U16 R206, desc[UR60][R206.64] ;  /* 0x0000003ccece7981 */ /* 0x000ee2000c1e1500 */
[----:B------:R-:W-:-:S02]  /*88a0*/  IADD3 R24, P1, R241, R122, RZ ;  /* 0x0000007af1187210 */ /* 0x000fc40007f3e0ff */
[----:B------:R-:W0:Y:S01]  /*88b0*/  LDC R112, c[0x0][0x248] ;  /* 0x00009200ff707b82 */ /* 0x000e220000000800 */
[----:B------:R-:W3:Y:S01]  /*88c0*/  LDG.E.U16 R192, desc[UR60][R192.64] ;  /* 0x0000003cc0c07981 */ /* 0x000ee2000c1e1500 */
[-C--:B------:R-:W-:Y:S02]  /*88d0*/  LEA.HI.X.SX32 R25, R27, R123.reuse, 0x1, P1 ;  /* 0x0000007b1b197211 */ /* 0x080fe400008f0eff */
[-C--:B------:R-:W-:Y:S01]  /*88e0*/  LEA.HI.X.SX32 R27, R37, R123.reuse, 0x1, P0 ;  /* 0x0000007b251b7211 */ /* 0x080fe200000f0eff */
[----:B------:R-:W-:Y:S01]  /*88f0*/  IMAD R37, R36, 0x206, RZ ;  /* 0x0000020624257824 */ /* 0x000fe200078e02ff */
[----:B------:R-:W5:Y:S01]  /*8900*/  LDG.E.U16 R212, desc[UR60][R212.64] ;  /* 0x0000003cd4d47981 */ /* 0x000f62000c1e1500 */
[----:B-1----:R-:W-:Y:S01]  /*8910*/  IMAD R33, R31, 0x103, RZ ;  /* 0x000001031f217824 */ /* 0x002fe200078e02ff */
[-C--:B------:R-:W-:Y:S01]  /*8920*/  IADD3 R34, P2, R51, R122.reuse, RZ ;  /* 0x0000007a33227210 */ /* 0x080fe20007f5e0ff */
[----:B------:R-:W-:Y:S01]  /*8930*/  IMAD R35, R31, 0x105, RZ ;  /* 0x000001051f237824 */ /* 0x000fe200078e02ff */
[----:B------:R1:W3:Y:S01]  /*8940*/  LDG.E.U16 R26, desc[UR60][R26.64] ;  /* 0x0000003c1a1a7981 */ /* 0x0002e2000c1e1500 */
[----:B------:R-:W-:Y:S01]  /*8950*/  IADD3 R36, P0, R37, R122, RZ ;  /* 0x0000007a25247210 */ /* 0x000fe20007f1e0ff */
[----:B------:R-:W0:Y:S02]  /*8960*/  LDC R51, c[0x0][0x248] ;  /* 0x00009200ff337b82 */ /* 0x000e240000000800 */
[----:B------:R-:W3:Y:S01]  /*8970*/  LDG.E.U16 R24, desc[UR60][R24.64] ;  /* 0x0000003c18187981 */ /* 0x000ee2000c1e1500 */
[----:B------:R-:W-:Y:S01]  /*8980*/  LEA.HI.X.SX32 R37, R33, R123, 0x1, P0 ;  /* 0x0000007b21257211 */ /* 0x000fe200000f0eff */
[----:B------:R-:W-:-:S02]  /*8990*/  IMAD R33, R31, 0x107, RZ ;  /* 0x000001071f217824 */ /* 0x000fc400078e02ff */
[----:B------:R-:W3:Y:S01]  /*89a0*/  LDG.E.U16 R218, desc[UR60][R218.64] ;  /* 0x0000003cdada7981 */ /* 0x000ee2000c1e1500 */
[----:B-1----:R-:W-:Y:S01]  /*89b0*/  IMAD R27, R30, 0x20e, RZ ;  /* 0x0000020e1e1b7824 */ /* 0x002fe200078e02ff */
[----:B------:R-:W1:Y:S02]  /*89c0*/  LDC R115, c[0x0][0x248] ;  /* 0x00009200ff737b82 */ /* 0x000e640000000800 */
[----:B------:R-:W2:Y:S02]  /*89d0*/  LDG.E.U16 R220, desc[UR60][R220.64] ;  /* 0x0000003cdcdc7981 */ /* 0x000ea4000c1e1500 */
[----:B------:R-:W-:Y:S02]  /*89e0*/  IADD3 R32, P0, R27, R122, RZ ;  /* 0x0000007a1b207210 */ /* 0x000fe40007f1e0ff */
[----:B------:R0:W3:Y:S01]  /*89f0*/  LDG.E.U16 R25, desc[UR60][R28.64] ;  /* 0x0000003c1c197981 */ /* 0x0000e2000c1e1500 */
[----:B------:R-:W-:Y:S01]  /*8a00*/  IMAD R31, R31, 0x10b, RZ ;  /* 0x0000010b1f1f7824 */ /* 0x000fe200078e02ff */
[----:B------:R-:W-:-:S02]  /*8a10*/  LEA.HI.X.SX32 R33, R33, R123, 0x1, P0 ;  /* 0x0000007b21217211 */ /* 0x000fc400000f0eff */
[----:B------:R0:W3:Y:S01]  /*8a20*/  LDG.E.U16 R27, desc[UR60][R36.64] ;  /* 0x0000003c241b7981 */ /* 0x0000e2000c1e1500 */
[----:B------:R-:W-:Y:S01]  /*8a30*/  LEA.HI.X.SX32 R35, R35, R123, 0x1, P2 ;  /* 0x0000007b23237211 */ /* 0x000fe200010f0eff */
[----:B------:R-:W1:Y:S02]  /*8a40*/  LDC R118, c[0x0][0x248] ;  /* 0x00009200ff767b82 */ /* 0x000e640000000800 */
[----:B------:R0:W3:Y:S02]  /*8a50*/  LDG.E.U16 R30, desc[UR60][R32.64] ;  /* 0x0000003c201e7981 */ /* 0x0000e4000c1e1500 */
[-C--:B0-----:R-:W-:Y:S01]  /*8a60*/  IADD3 R28, P1, R47, R122.reuse, RZ ;  /* 0x0000007a2f1c7210 */ /* 0x081fe20007f3e0ff */
[----:B------:R-:W-:Y:S02]  /*8a70*/  IMAD R47, R43, 0x216, RZ ;  /* 0x000002162b2f7824 */ /* 0x000fe400078e02ff */
[----:B------:R-:W-:Y:S01]  /*8a80*/  IMAD R37, R38, 0x218, RZ ;  /* 0x0000021826257824 */ /* 0x000fe200078e02ff */
[----:B------:R-:W0:Y:S02]  /*8a90*/  LDC R43, c[0x0][0x248] ;  /* 0x00009200ff2b7b82 */ /* 0x000e240000000800 */
[----:B------:R-:W-:Y:S01]  /*8aa0*/  IADD3 R38, P0, R47, R122, RZ ;  /* 0x0000007a2f267210 */ /* 0x000fe20007f1e0ff */
[----:B------:R-:W-:-:S03]  /*8ab0*/  IMAD R33, R39, 0x21a, RZ ;  /* 0x0000021a27217824 */ /* 0x000fc600078e02ff */
[-C--:B------:R-:W-:Y:S02]  /*8ac0*/  LEA.HI.X.SX32 R39, R31, R123.reuse, 0x1, P0 ;  /* 0x0000007b1f277211 */ /* 0x080fe400000f0eff */
[----:B------:R-:W-:Y:S01]  /*8ad0*/  LEA.HI.X.SX32 R29, R129, R123, 0x1, P1 ;  /* 0x0000007b811d7211 */ /* 0x000fe200008f0eff */
[----:B------:R-:W1:Y:S02]  /*8ae0*/  LDC R47, c[0x0][0x248] ;  /* 0x00009200ff2f7b82 */ /* 0x000e640000000800 */
[----:B------:R4:W3:Y:S04]  /*8af0*/  LDG.E.U16 R31, desc[UR60][R38.64] ;  /* 0x0000003c261f7981 */ /* 0x0008e8000c1e1500 */
[----:B------:R-:W3:Y:S01]  /*8b00*/  LDG.E.U16 R28, desc[UR60][R28.64] ;  /* 0x0000003c1c1c7981 */ /* 0x000ee2000c1e1500 */
[-C--:B------:R-:W-:Y:S01]  /*8b10*/  IADD3 R36, P0, R33, R122.reuse, RZ ;  /* 0x0000007a21247210 */ /* 0x080fe20007f1e0ff */
[----:B------:R-:W-:Y:S01]  /*8b20*/  IMAD R63, R51, 0x22c, RZ ;  /* 0x0000022c333f7824 */ /* 0x000fe200078e02ff */
[----:B------:R-:W-:Y:S01]  /*8b30*/  IADD3 R32, P1, R37, R122, RZ ;  /* 0x0000007a25207210 */ /* 0x000fe20007f3e0ff */
[----:B------:R-:W1:Y:S01]  /*8b40*/  LDC R51, c[0x0][0x248] ;  /* 0x00009200ff337b82 */ /* 0x000e620000000800 */
[----:B------:R4:W3:Y:S07]  /*8b50*/  LDG.E.U16 R29, desc[UR60][R34.64] ;  /* 0x0000003c221d7981 */ /* 0x0008ee000c1e1500 */
[----:B----4-:R-:W4:Y:S01]  /*8b60*/  LDC R38, c[0x0][0x248] ;  /* 0x00009200ff267b82 */ /* 0x010f220000000800 */
[----:B------:R-:W-:-:S07]  /*8b70*/  IMAD R35, R46, 0x21c, RZ ;  /* 0x0000021c2e237824 */ /* 0x000fce00078e02ff */
[----:B------:R-:W1:Y:S01]  /*8b80*/  LDC R129, c[0x0][0x248] ;  /* 0x00009200ff817b82 */ /* 0x000e620000000800 */
[----:B------:R-:W-:-:S07]  /*8b90*/  IADD3 R34, P2, R35, R122, RZ ;  /* 0x0000007a23227210 */ /* 0x000fce0007f5e0ff */
[----:B------:R-:W1:Y:S01]  /*8ba0*/  LDC R46, c[0x0][0x248] ;  /* 0x00009200ff2e7b82 */ /* 0x000e620000000800 */
[-C--:B------:R-:W-:Y:S01]  /*8bb0*/  LEA.HI.X.SX32 R35, R41, R123.reuse, 0x1, P2 ;  /* 0x0000007b29237211 */ /* 0x080fe200010f0eff */
[----:B------:R-:W-:Y:S01]  /*8bc0*/  IMAD R41, R50, 0x21e, RZ ;  /* 0x0000021e32297824 */ /* 0x000fe200078e02ff */
[-C--:B------:R-:W-:Y:S01]  /*8bd0*/  LEA.HI.X.SX32 R33, R40, R123.reuse, 0x1, P1 ;  /* 0x0000007b28217211 */ /* 0x080fe200008f0eff */
[----:B------:R-:W-:Y:S01]  /*8be0*/  IMAD R39, R42, 0x10f, RZ ;  /* 0x0000010f2a277824 */ /* 0x000fe200078e02ff */
[-C--:B------:R-:W-:Y:S01]  /*8bf0*/  LEA.HI.X.SX32 R37, R45, R123.reuse, 0x1, P0 ;  /* 0x0000007b2d257211 */ /* 0x080fe200000f0eff */
[----:B------:R0:W3:Y:S01]  /*8c00*/  LDG.E.U16 R34, desc[UR60][R34.64] ;  /* 0x0000003c22227981 */ /* 0x0000e2000c1e1500 */
[----:B------:R-:W-:Y:S01]  /*8c10*/  IADD3 R42, P0, R41, R122, RZ ;  /* 0x0000007a292a7210 */ /* 0x000fe20007f1e0ff */
[----:B------:R-:W1:Y:S02]  /*8c20*/  LDC R45, c[0x0][0x248] ;  /* 0x00009200ff2d7b82 */ /* 0x000e640000000800 */
[----:B------:R-:W3:Y:S01]  /*8c30*/  LDG.E.U16 R32, desc[UR60][R32.64] ;  /* 0x0000003c20207981 */ /* 0x000ee2000c1e1500 */
[----:B0-----:R-:W-:Y:S01]  /*8c40*/  IMAD R35, R43, 0x22a, RZ ;  /* 0x0000022a2b237824 */ /* 0x001fe200078e02ff */
[----:B------:R-:W-:Y:S01]  /*8c50*/  LEA.HI.X.SX32 R43, R39, R123, 0x1, P0 ;  /* 0x0000007b272b7211 */ /* 0x000fe200000f0eff */
[----:B----4-:R-:W-:-:S03]  /*8c60*/  IMAD R39, R38, 0x115, RZ ;  /* 0x0000011526277824 */ /* 0x010fc600078e02ff */
[----:B------:R-:W0:Y:S01]  /*8c70*/  LDC R50, c[0x0][0x248] ;  /* 0x00009200ff327b82 */ /* 0x000e220000000800 */
[----:B------:R4:W3:Y:S01]  /*8c80*/  LDG.E.U16 R33, desc[UR60][R36.64] ;  /* 0x0000003c24217981 */ /* 0x0008e2000c1e1500 */
[----:B------:R-:W-:-:S03]  /*8c90*/  IADD3 R38, P0, R35, R122, RZ ;  /* 0x0000007a23267210 */ /* 0x000fc60007f1e0ff */
[----:B------:R-:W3:Y:S03]  /*8ca0*/  LDG.E.U16 R35, desc[UR60][R42.64] ;  /* 0x0000003c2a237981 */ /* 0x000ee6000c1e1500 */
[----:B------:R-:W5:Y:S01]  /*8cb0*/  LDC R119, c[0x0][0x248] ;  /* 0x00009200ff777b82 */ /* 0x000f620000000800 */
[----:B----4-:R-:W-:Y:S01]  /*8cc0*/  IMAD R37, R58, 0x228, RZ ;  /* 0x000002283a257824 */ /* 0x010fe200078e02ff */
[-C--:B------:R-:W-:Y:S02]  /*8cd0*/  IADD3 R36, P1, R59, R122.reuse, RZ ;  /* 0x0000007a3b247210 */ /* 0x080fe40007f3e0ff */
[-C--:B------:R-:W-:Y:S02]  /*8ce0*/  LEA.HI.X.SX32 R39, R39, R123.reuse, 0x1, P0 ;  /* 0x0000007b27277211 */ /* 0x080fe400000f0eff */
[----:B------:R-:W-:Y:S02]  /*8cf0*/  IADD3 R40, P2, R37, R122, RZ ;  /* 0x0000007a25287210 */ /* 0x000fe40007f5e0ff */
[----:B------:R-:W4:Y:S01]  /*8d00*/  LDC R58, c[0x0][0x248] ;  /* 0x00009200ff3a7b82 */ /* 0x000f220000000800 */
[-C--:B------:R-:W-:Y:S01]  /*8d10*/  LEA.HI.X.SX32 R37, R55, R123.reuse, 0x1, P1 ;  /* 0x0000007b37257211 */ /* 0x080fe200008f0eff */
[----:B------:R1:W3:Y:S01]  /*8d20*/  LDG.E.U16 R38, desc[UR60][R38.64] ;  /* 0x0000003c26267981 */ /* 0x0002e2000c1e1500 */
[----:B------:R-:W-:Y:S01]  /*8d30*/  LEA.HI.X.SX32 R41, R215, R123, 0x1, P2 ;  /* 0x0000007bd7297211 */ /* 0x000fe200010f0eff */
[----:B------:R-:W-:-:S02]  /*8d40*/  IMAD R55, R54, 0x22e, RZ ;  /* 0x0000022e36377824 */ /* 0x000fc400078e02ff */
[----:B------:R-:W3:Y:S02]  /*8d50*/  LDG.E.U16 R36, desc[UR60][R36.64] ;  /* 0x0000003c24247981 */ /* 0x000ee4000c1e1500 */
[----:B------:R-:W0:Y:S01]  /*8d60*/  LDC R59, c[0x0][0x248] ;  /* 0x00009200ff3b7b82 */ /* 0x000e220000000800 */
[----:B-1----:R-:W-:Y:S01]  /*8d70*/  IMAD R39, R46, 0x117, RZ ;  /* 0x000001172e277824 */ /* 0x002fe200078e02ff */
[----:B------:R-:W-:Y:S01]  /*8d80*/  IADD3 R46, P0, R63, R122, RZ ;  /* 0x0000007a3f2e7210 */ /* 0x000fe20007f1e0ff */
[----:B------:R1:W3:Y:S01]  /*8d90*/  LDG.E.U16 R37, desc[UR60][R40.64] ;  /* 0x0000003c28257981 */ /* 0x0002e2000c1e1500 */
[----:B------:R-:W-:-:S04]  /*8da0*/  IMAD R45, R45, 0x11b, RZ ;  /* 0x0000011b2d2d7824 */ /* 0x000fc800078e02ff */
[----:B------:R-:W0:Y:S01]  /*8db0*/  LDC R63, c[0x0][0x248] ;  /* 0x00009200ff3f7b82 */ /* 0x000e220000000800 */
[----:B-1----:R-:W-:Y:S01]  /*8dc0*/  IMAD R41, R47, 0x236, RZ ;  /* 0x000002362f297824 */ /* 0x002fe200078e02ff */
[----:B------:R-:W-:Y:S01]  /*8dd0*/  IADD3 R40, P1, R55, R122, RZ ;  /* 0x0000007a37287210 */ /* 0x000fe20007f3e0ff */
[----:B------:R-:W-:Y:S01]  /*8de0*/  IMAD R43, R52, 0x238, RZ ;  /* 0x00000238342b7824 */ /* 0x000fe200078e02ff */
[----:B------:R-:W-:-:S04]  /*8df0*/  LEA.HI.X.SX32 R47, R44, R123, 0x1, P0 ;  /* 0x0000007b2c2f7211 */ /* 0x000fc800000f0eff */
[----:B------:R-:W1:Y:S01]  /*8e00*/  LDC R55, c[0x0][0x248] ;  /* 0x00009200ff377b82 */ /* 0x000e620000000800 */
[-C--:B------:R-:W-:Y:S02]  /*8e10*/  IADD3 R44, P0, R41, R122.reuse, RZ ;  /* 0x0000007a292c7210 */ /* 0x080fe40007f1e0ff */
[-C--:B------:R-:W-:Y:S02]  /*8e20*/  LEA.HI.X.SX32 R41, R39, R123.reuse, 0x1, P1 ;  /* 0x0000007b27297211 */ /* 0x080fe400008f0eff */
[----:B------:R4:W3:Y:S01]  /*8e30*/  LDG.E.U16 R39, desc[UR60][R46.64] ;  /* 0x0000003c2e277981 */ /* 0x0008e2000c1e1500 */
[-C--:B------:R-:W-:Y:S02]  /*8e40*/  LEA.HI.X.SX32 R45, R45, R123.reuse, 0x1, P0 ;  /* 0x0000007b2d2d7211 */ /* 0x080fe400000f0eff */
[----:B------:R-:W-:Y:S01]  /*8e50*/  IADD3 R42, P2, R43, R122, RZ ;  /* 0x0000007a2b2a7210 */ /* 0x000fe20007f5e0ff */
[----:B------:R-:W1:Y:S01]  /*8e60*/  LDC R54, c[0x0][0x248] ;  /* 0x00009200ff367b82 */ /* 0x000e620000000800 */
[----:B------:R-:W3:Y:S07]  /*8e70*/  LDG.E.U16 R40, desc[UR60][R40.64] ;  /* 0x0000003c28287981 */ /* 0x000eee000c1e1500 */
[----:B----4-:R-:W4:Y:S01]  /*8e80*/  LDC R46, c[0x0][0x248] ;  /* 0x00009200ff2e7b82 */ /* 0x010f220000000800 */
[----:B------:R-:W-:Y:S01]  /*8e90*/  LEA.HI.X.SX32 R43, R48, R123, 0x1, P2 ;  /* 0x0000007b302b7211 */ /* 0x000fe200010f0eff */
[----:B------:R0:W3:Y:S01]  /*8ea0*/  LDG.E.U16 R41, desc[UR60][R44.64] ;  /* 0x0000003c2c297981 */ /* 0x0000e2000c1e1500 */
[----:B------:R-:W-:-:S02]  /*8eb0*/  IMAD R58, R58, 0x23e, RZ ;  /* 0x0000023e3a3a7824 */ /* 0x000fc400078e02ff */
[----:B0-----:R-:W-:Y:S01]  /*8ec0*/  IMAD R59, R59, 0x11f, RZ ;  /* 0x0000011f3b3b7824 */ /* 0x001fe200078e02ff */
[----:B------:R0:W3:Y:S02]  /*8ed0*/  LDG.E.U16 R42, desc[UR60][R42.64] ;  /* 0x0000003c2a2a7981 */ /* 0x0000e4000c1e1500 */
[----:B------:R-:W1:Y:S01]  /*8ee0*/  LDC R52, c[0x0][0x248] ;  /* 0x00009200ff347b82 */ /* 0x000e620000000800 */
[----:B------:R-:W-:Y:S01]  /*8ef0*/  IMAD R44, R50, 0x23c, RZ ;  /* 0x0000023c322c7824 */ /* 0x000fe200078e02ff */
[-C--:B------:R-:W-:Y:S02]  /*8f00*/  IADD3 R50, P0, R56, R122.reuse, RZ ;  /* 0x0000007a38327210 */ /* 0x080fe40007f1e0ff */
[-C--:B------:R-:W-:Y:S01]  /*8f10*/  IADD3 R48, P2, R58, R122.reuse, RZ ;  /* 0x0000007a3a307210 */ /* 0x080fe20007f5e0ff */
[----:B0-----:R-:W-:Y:S01]  /*8f20*/  IMAD R43, R51, 0x246, RZ ;  /* 0x00000246332b7824 */ /* 0x001fe200078e02ff */
[----:B------:R-:W-:Y:S02]  /*8f30*/  IADD3 R44, P1, R44, R122, RZ ;  /* 0x0000007a2c2c7210 */ /* 0x000fe40007f3e0ff */
[----:B------:R-:W0:Y:S01]  /*8f40*/  LDC R58, c[0x0][0x248] ;  /* 0x00009200ff3a7b82 */ /* 0x000e220000000800 */
[----:B------:R-:W-:-:S02]  /*8f50*/  LEA.HI.X.SX32 R51, R61, R123, 0x1, P0 ;  /* 0x0000007b3d337211 */ /* 0x000fc400000f0eff */
[----:B------:R-:W-:Y:S01]  /*8f60*/  LEA.HI.X.SX32 R45, R49, R123, 0x1, P1 ;  /* 0x0000007b312d7211 */ /* 0x000fe200008f0eff */
[----:B----4-:R-:W-:Y:S01]  /*8f70*/  IMAD R47, R46, 0x123, RZ ;  /* 0x000001232e2f7824 */ /* 0x010fe200078e02ff */
[----:B------:R-:W-:-:S03]  /*8f80*/  IADD3 R46, P0, R43, R122, RZ ;  /* 0x0000007a2b2e7210 */ /* 0x000fc60007f1e0ff */
[----:B------:R-:W4:Y:S01]  /*8f90*/  LDC R61, c[0x0][0x248] ;  /* 0x00009200ff3d7b82 */ /* 0x000f220000000800 */
[-C--:B------:R-:W-:Y:S01]  /*8fa0*/  LEA.HI.X.SX32 R49, R59, R123.reuse, 0x1, P2 ;  /* 0x0000007b3b317211 */ /* 0x080fe200010f0eff */
[----:B------:R-:W3:Y:S01]  /*8fb0*/  LDG.E.U16 R44, desc[UR60][R44.64] ;  /* 0x0000003c2c2c7981 */ /* 0x000ee2000c1e1500 */
[----:B------:R-:W-:Y:S01]  /*8fc0*/  LEA.HI.X.SX32 R47, R47, R123, 0x1, P0 ;  /* 0x0000007b2f2f7211 */ /* 0x000fe200000f0eff */
[----:B-1----:R-:W-:Y:S02]  /*8fd0*/  IMAD R55, R55, 0x24a, RZ ;  /* 0x0000024a37377824 */ /* 0x002fe400078e02ff */
[----:B------:R1:W3:Y:S02]  /*8fe0*/  LDG.E.U16 R43, desc[UR60][R50.64] ;  /* 0x0000003c322b7981 */ /* 0x0002e4000c1e1500 */
[----:B------:R-:W4:Y:S02]  /*8ff0*/  LDC R59, c[0x0][0x248] ;  /* 0x00009200ff3b7b82 */ /* 0x000f240000000800 */
[----:B------:R0:W3:Y:S04]  /*9000*/  LDG.E.U16 R46, desc[UR60][R46.64] ;  /* 0x0000003c2e2e7981 */ /* 0x0000e8000c1e1500 */
[----:B------:R0:W3:Y:S01]  /*9010*/  LDG.E.U16 R45, desc[UR60][R48.64] ;  /* 0x0000003c302d7981 */ /* 0x0000e2000c1e1500 */
[----:B-1----:R-:W-:Y:S01]  /*9020*/  IMAD R50, R52, 0x24e, RZ ;  /* 0x0000024e34327824 */ /* 0x002fe200078e02ff */
[----:B------:R-:W-:Y:S01]  /*9030*/  IADD3 R52, P2, R62, R122, RZ ;  /* 0x0000007a3e347210 */ /* 0x000fe20007f5e0ff */
[----:B------:R-:W1:Y:S01]  /*9040*/  LDC R56, c[0x0][0x248] ;  /* 0x00009200ff387b82 */ /* 0x000e620000000800 */
[----:B0-----:R-:W-:-:S02]  /*9050*/  IMAD R47, R54, 0x125, RZ ;  /* 0x00000125362f7824 */ /* 0x001fc400078e02ff */
[----:B------:R-:W-:Y:S01]  /*9060*/  IMAD R48, R63, 0x248, RZ ;  /* 0x000002483f307824 */ /* 0x000fe200078e02ff */
[----:B------:R-:W-:-:S04]  /*9070*/  LEA.HI.X.SX32 R53, R53, R123, 0x1, P2 ;  /* 0x0000007b35357211 */ /* 0x000fc800010f0eff */
[----:B------:R-:W0:Y:S01]  /*9080*/  LDC R63, c[0x0][0x248] ;  /* 0x00009200ff3f7b82 */ /* 0x000e220000000800 */
[-C--:B------:R-:W-:Y:S02]  /*9090*/  IADD3 R54, P0, R48, R122.reuse, RZ ;  /* 0x0000007a30367210 */ /* 0x080fe40007f1e0ff */
[----:B------:R-:W-:Y:S02]  /*90a0*/  IADD3 R48, P1, R55, R122, RZ ;  /* 0x0000007a37307210 */ /* 0x000fe40007f3e0ff */
[----:B------:R-:W-:-:S03]  /*90b0*/  LEA.HI.X.SX32 R55, R223, R123, 0x1, P0 ;  /* 0x0000007bdf377211 */ /* 0x000fc600000f0eff */
[----:B------:R-:W5:Y:S01]  /*90c0*/  LDC R62, c[0x0][0x248] ;  /* 0x00009200ff3e7b82 */ /* 0x000f620000000800 */
[-C--:B------:R-:W-:Y:S02]  /*90d0*/  LEA.HI.X.SX32 R49, R47, R123.reuse, 0x1, P1 ;  /* 0x0000007b2f317211 */ /* 0x080fe400008f0eff */
[----:B------:R-:W-:Y:S01]  /*90e0*/  IADD3 R50, P0, R50, R122, RZ ;  /* 0x0000007a32327210 */ /* 0x000fe20007f1e0ff */
[----:B------:R-:W3:Y:S03]  /*90f0*/  LDG.E.U16 R47, desc[UR60][R54.64] ;  /* 0x0000003c362f7981 */ /* 0x000ee6000c1e1500 */
[----:B------:R-:W-:Y:S01]  /*9100*/  LEA.HI.X.SX32 R51, R66, R123, 0x1, P0 ;  /* 0x0000007b42337211 */ /* 0x000fe200000f0eff */
[----:B------:R-:W3:Y:S01]  /*9110*/  LDG.E.U16 R48, desc[UR60][R48.64] ;  /* 0x0000003c30307981 */ /* 0x000ee2000c1e1500 */
[----:B------:R-:W2:Y:S03]  /*9120*/  LDC R66, c[0x0][0x248] ;  /* 0x00009200ff427b82 */ /* 0x000ea60000000800 */
[----:B------:R4:W3:Y:S01]  /*9130*/  LDG.E.U16 R50, desc[UR60][R50.64] ;  /* 0x0000003c32327981 */ /* 0x0008e2000c1e1500 */
[----:B0-----:R-:W-:-:S04]  /*9140*/  IMAD R63, R63, 0x25c, RZ ;  /* 0x0000025c3f3f7824 */ /* 0x001fc800078e02ff */
[----:B------:R-:W0:Y:S01]  /*9150*/  LDC R116, c[0x0][0x248] ;  /* 0x00009200ff747b82 */ /* 0x000e220000000800 */
[----:B------:R1:W3:Y:S01]  /*9160*/  LDG.E.U16 R49, desc[UR60][R52.64] ;  /* 0x0000003c34317981 */ /* 0x0002e2000c1e1500 */
[----:B----4-:R-:W-:Y:S02]  /*9170*/  IMAD R51, R58, 0x12b, RZ ;  /* 0x0000012b3a337824 */ /* 0x010fe400078e02ff */
[----:B------:R-:W-:-:S04]  /*9180*/  IMAD R129, R129, 0x134, RZ ;  /* 0x0000013481817824 */ /* 0x000fc800078e02ff */
[----:B------:R-:W4:Y:S01]  /*9190*/  LDC R138, c[0x0][0x248] ;  /* 0x00009200ff8a7b82 */ /* 0x000f220000000800 */
[----:B-1----:R-:W-:Y:S02]  /*91a0*/  IMAD R52, R61, 0x256, RZ ;  /* 0x000002563d347824 */ /* 0x002fe400078e02ff */
[----:B------:R-:W-:-:S03]  /*91b0*/  IMAD R53, R59, 0x25a, RZ ;  /* 0x0000025a3b357824 */ /* 0x000fc600078e02ff */
[----:B------:R-:W-:Y:S02]  /*91c0*/  IADD3 R58, P0, R52, R122, RZ ;  /* 0x0000007a343a7210 */ /* 0x000fe40007f1e0ff */
[----:B------:R-:W1:Y:S02]  /*91d0*/  LDC R61, c[0x0][0x248] ;  /* 0x00009200ff3d7b82 */ /* 0x000e640000000800 */
[----:B------:R-:W-:-:S05]  /*91e0*/  LEA.HI.X.SX32 R59, R51, R123, 0x1, P0 ;  /* 0x0000007b333b7211 */ /* 0x000fca00000f0eff */
[----:B------:R5:W3:Y:S01]  /*91f0*/  LDG.E.U16 R51, desc[UR60][R58.64] ;  /* 0x0000003c3a337981 */ /* 0x000ae2000c1e1500 */
[-C--:B------:R-:W-:Y:S01]  /*9200*/  IADD3 R52, P1, R65, R122.reuse, RZ ;  /* 0x0000007a41347210 */ /* 0x080fe20007f3e0ff */
[----:B------:R-:W-:Y:S01]  /*9210*/  IMAD R55, R56, 0x12d, RZ ;  /* 0x0000012d38377824 */ /* 0x000fe200078e02ff */
[----:B------:R-:W0:Y:S08]  /*9220*/  LDC R65, c[0x0][0x248] ;  /* 0x00009200ff417b82 */ /* 0x000e300000000800 */
[----:B-----5:R-:W5:Y:S01]  /*9230*/  LDC R58, c[0x0][0x248] ;  /* 0x00009200ff3a7b82 */ /* 0x020f620000000800 */
[----:B------:R-:W-:-:S02]  /*9240*/  IADD3 R56, P0, R53, R122, RZ ;  /* 0x0000007a35387210 */ /* 0x000fc40007f1e0ff */
[-C--:B------:R-:W-:Y:S02]  /*9250*/  LEA.HI.X.SX32 R53, R57, R123.reuse, 0x1, P1 ;  /* 0x0000007b39357211 */ /* 0x080fe400008f0eff */
[----:B------:R-:W-:-:S03]  /*9260*/  LEA.HI.X.SX32 R57, R55, R123, 0x1, P0 ;  /* 0x0000007b37397211 */ /* 0x000fc600000f0eff */
[----:B------:R-:W3:Y:S01]  /*9270*/  LDG.E.U16 R52, desc[UR60][R52.64] ;  /* 0x0000003c34347981 */ /* 0x000ee2000c1e1500 */
[-C--:B------:R-:W-:Y:S01]  /*9280*/  IADD3 R54, P2, R63, R122.reuse, RZ ;  /* 0x0000007a3f367210 */ /* 0x080fe20007f5e0ff */
[----:B-1----:R-:W-:Y:S01]  /*9290*/  IMAD R61, R61, 0x268, RZ ;  /* 0x000002683d3d7824 */ /* 0x002fe200078e02ff */
[----:B------:R-:W1:Y:S01]  /*92a0*/  LDC R136, c[0x0][0x248] ;  /* 0x00009200ff887b82 */ /* 0x000e620000000800 */
[----:B------:R4:W3:Y:S01]  /*92b0*/  LDG.E.U16 R53, desc[UR60][R56.64] ;  /* 0x0000003c38357981 */ /* 0x0008e2000c1e1500 */
[----:B------:R-:W-:Y:S01]  /*92c0*/  LEA.HI.X.SX32 R55, R60, R123, 0x1, P2 ;  /* 0x0000007b3c377211 */ /* 0x000fe200010f0eff */
[----:B--2---:R-:W-:Y:S01]  /*92d0*/  IMAD R66, R66, 0x26c, RZ ;  /* 0x0000026c42427824 */ /* 0x004fe200078e02ff */
[----:B------:R-:W-:-:S04]  /*92e0*/  IADD3 R60, P2, R61, R122, RZ ;  /* 0x0000007a3d3c7210 */ /* 0x000fc80007f5e0ff */
[----:B------:R-:W2:Y:S01]  /*92f0*/  LDC R131, c[0x0][0x248] ;  /* 0x00009200ff837b82 */ /* 0x000ea20000000800 */
[----:B-----5:R-:W-:Y:S02]  /*9300*/  IMAD R59, R58, 0x135, RZ ;  /* 0x000001353a3b7824 */ /* 0x020fe400078e02ff */
[----:B----4-:R-:W-:Y:S01]  /*9310*/  IMAD R56, R62, 0x266, RZ ;  /* 0x000002663e387824 */ /* 0x010fe200078e02ff */
[-C--:B------:R-:W-:Y:S01]  /*9320*/  IADD3 R62, P0, R70, R122.reuse, RZ ;  /* 0x0000007a463e7210 */ /* 0x080fe20007f1e0ff */
[----:B0-----:R-:W-:Y:S01]  /*9330*/  IMAD R65, R65, 0x26e, RZ ;  /* 0x0000026e41417824 */ /* 0x001fe200078e02ff */
[-C--:B------:R-:W-:Y:S02]  /*9340*/  LEA.HI.X.SX32 R61, R129, R123.reuse, 0x1, P2 ;  /* 0x0000007b813d7211 */ /* 0x080fe400010f0eff */
[----:B------:R-:W0:Y:S01]  /*9350*/  LDC R70, c[0x0][0x248] ;  /* 0x00009200ff467b82 */ /* 0x000e220000000800 */
[----:B------:R-:W-:Y:S01]  /*9360*/  LEA.HI.X.SX32 R63, R72, R123, 0x1, P0 ;  /* 0x0000007b483f7211 */ /* 0x000fe200000f0eff */
[----:B------:R-:W4:Y:S01]  /*9370*/  LDG.E.U16 R54, desc[UR60][R54.64] ;  /* 0x0000003c36367981 */ /* 0x000f22000c1e1500 */
[----:B------:R-:W-:-:S02]  /*9380*/  IADD3 R56, P1, R56, R122, RZ ;  /* 0x0000007a38387210 */ /* 0x000fc40007f3e0ff */
[-C--:B------:R-:W-:Y:S02]  /*9390*/  IADD3 R58, P0, R74, R122.reuse, RZ ;  /* 0x0000007a4a3a7210 */ /* 0x080fe40007f1e0ff */
[-C--:B------:R-:W-:Y:S01]  /*93a0*/  LEA.HI.X.SX32 R57, R71, R123.reuse, 0x1, P1 ;  /* 0x0000007b47397211 */ /* 0x080fe200008f0eff */
[----:B------:R-:W5:Y:S01]  /*93b0*/  LDC R74, c[0x0][0x248] ;  /* 0x00009200ff4a7b82 */ /* 0x000f620000000800 */
[-C--:B------:R-:W-:Y:S02]  /*93c0*/  LEA.HI.X.SX32 R59, R59, R123.reuse, 0x1, P0 ;  /* 0x0000007b3b3b7211 */ /* 0x080fe400000f0eff */
[----:B------:R-:W-:Y:S01]  /*93d0*/  IADD3 R66, P0, R66, R122, RZ ;  /* 0x0000007a42427210 */ /* 0x000fe20007f1e0ff */
[----:B------:R-:W4:Y:S04]  /*93e0*/  LDG.E.U16 R56, desc[UR60][R56.64] ;  /* 0x0000003c38387981 */ /* 0x000f28000c1e1500 */
[----:B------:R-:W1:Y:S01]  /*93f0*/  LDC R71, c[0x0][0x248] ;  /* 0x00009200ff477b82 */ /* 0x000e620000000800 */
[----:B------:R2:W4:Y:S04]  /*9400*/  LDG.E.U16 R58, desc[UR60][R58.64] ;  /* 0x0000003c3a3a7981 */ /* 0x000528000c1e1500 */
[----:B------:R-:W4:Y:S03]  /*9410*/  LDG.E.U16 R55, desc[UR60][R62.64] ;  /* 0x0000003c3e377981 */ /* 0x000f26000c1e1500 */
[----:B------:R-:W0:Y:S01]  /*9420*/  LDC R72, c[0x0][0x248] ;  /* 0x00009200ff487b82 */ /* 0x000e220000000800 */
[----:B------:R2:W4:Y:S02]  /*9430*/  LDG.E.U16 R57, desc[UR60][R60.64] ;  /* 0x0000003c3c397981 */ /* 0x000524000c1e1500 */
[----:B--2---:R-:W-:Y:S01]  /*9440*/  IMAD R59, R67, 0x137, RZ ;  /* 0x00000137433b7824 */ /* 0x004fe200078e02ff */
[----:B------:R-:W-:-:S04]  /*9450*/  LEA.HI.X.SX32 R67, R64, R123, 0x1, P0 ;  /* 0x0000007b40437211 */ /* 0x000fc800000f0eff */
[----:B------:R-:W2:Y:S01]  /*9460*/  LDC R129, c[0x0][0x248] ;  /* 0x00009200ff817b82 */ /* 0x000ea20000000800 */
[----:B------:R-:W-:Y:S01]  /*9470*/  IADD3 R60, P1, R65, R122, RZ ;  /* 0x0000007a413c7210 */ /* 0x000fe20007f3e0ff */
[----:B------:R-:W-:-:S03]  /*9480*/  IMAD R62, R79, 0x278, RZ ;  /* 0x000002784f3e7824 */ /* 0x000fc600078e02ff */
[----:B------:R-:W-:-:S03]  /*9490*/  LEA.HI.X.SX32 R61, R59, R123, 0x1, P1 ;  /* 0x0000007b3b3d7211 */ /* 0x000fc600008f0eff */
[----:B------:R-:W2:Y:S01]  /*94a0*/  LDC R79, c[0x0][0x248] ;  /* 0x00009200ff4f7b82 */ /* 0x000ea20000000800 */
[----:B------:R5:W4:Y:S01]  /*94b0*/  LDG.E.U16 R59, desc[UR60][R66.64] ;  /* 0x0000003c423b7981 */ /* 0x000b22000c1e1500 */
[-C--:B------:R-:W-:Y:S01]  /*94c0*/  IADD3 R64, P0, R75, R122.reuse, RZ ;  /* 0x0000007a4b407210 */ /* 0x080fe20007f1e0ff */
[----:B------:R-:W-:Y:S01]  /*94d0*/  IMAD R63, R81, 0x13b, RZ ;  /* 0x0000013b513f7824 */ /* 0x000fe200078e02ff */
[----:B------:R-:W-:Y:S01]  /*94e0*/  IADD3 R62, P2, R62, R122, RZ ;  /* 0x0000007a3e3e7210 */ /* 0x000fe20007f5e0ff */
[----:B-1----:R-:W-:Y:S01]  /*94f0*/  IMAD R71, R71, 0x27a, RZ ;  /* 0x0000027a47477824 */ /* 0x002fe200078e02ff */
[----:B------:R-:W4:Y:S02]  /*9500*/  LDG.E.U16 R60, desc[UR60][R60.64] ;  /* 0x0000003c3c3c7981 */ /* 0x000f24000c1e1500 */
[----:B------:R-:W1:Y:S08]  /*9510*/  LDC R75, c[0x0][0x248] ;  /* 0x00009200ff4b7b82 */ /* 0x000e700000000800 */
[----:B-----5:R-:W5:Y:S01]  /*9520*/  LDC R67, c[0x0][0x248] ;  /* 0x00009200ff437b82 */ /* 0x020f620000000800 */
[-C--:B------:R-:W-:Y:S01]  /*9530*/  LEA.HI.X.SX32 R65, R63, R123.reuse, 0x1, P0 ;  /* 0x0000007b3f417211 */ /* 0x080fe200000f0eff */
[----:B------:R-:W-:Y:S01]  /*9540*/  IMAD R66, R78, 0x286, RZ ;  /* 0x000002864e427824 */ /* 0x000fe200078e02ff */
[----:B------:R-:W-:Y:S01]  /*9550*/  LEA.HI.X.SX32 R63, R68, R123, 0x1, P2 ;  /* 0x0000007b443f7211 */ /* 0x000fe200010f0eff */
[----:B------:R-:W-:-:S02]  /*9560*/  IMAD R74, R74, 0x27c, RZ ;  /* 0x0000027c4a4a7824 */ /* 0x000fc400078e02ff */
[----:B0-----:R-:W-:Y:S01]  /*9570*/  IMAD R68, R70, 0x27e, RZ ;  /* 0x0000027e46447824 */ /* 0x001fe200078e02ff */
[----:B------:R0:W4:Y:S01]  /*9580*/  LDG.E.U16 R61, desc[UR60][R64.64] ;  /* 0x0000003c403d7981 */ /* 0x000122000c1e1500 */
[----:B------:R-:W1:Y:S01]  /*9590*/  LDC R81, c[0x0][0x248] ;  /* 0x00009200ff517b82 */ /* 0x000e620000000800 */
[----:B------:R-:W-:Y:S01]  /*95a0*/  IMAD R72, R72, 0x13d, RZ ;  /* 0x0000013d48487824 */ /* 0x000fe200078e02ff */
[-C--:B------:R-:W-:Y:S01]  /*95b0*/  IADD3 R70, P0, R71, R122.reuse, RZ ;  /* 0x0000007a47467210 */ /* 0x080fe20007f1e0ff */
[----:B------:R2:W4:Y:S05]  /*95c0*/  LDG.E.U16 R62, desc[UR60][R62.64] ;  /* 0x0000003c3e3e7981 */ /* 0x00052a000c1e1500 */
[----:B------:R-:W1:Y:S01]  /*95d0*/  LDC R78, c[0x0][0x248] ;  /* 0x00009200ff4e7b82 */ /* 0x000e620000000800 */
[----:B0-----:R-:W-:-:S02]  /*95e0*/  IADD3 R64, P1, R74, R122, RZ ;  /* 0x0000007a4a407210 */ /* 0x001fc40007f3e0ff */
[-C--:B------:R-:W-:Y:S01]  /*95f0*/  IADD3 R68, P2, R68, R122.reuse, RZ ;  /* 0x0000007a44447210 */ /* 0x080fe20007f5e0ff */
[----:B--2---:R-:W-:Y:S01]  /*9600*/  IMAD R63, R76, 0x13f, RZ ;  /* 0x0000013f4c3f7824 */ /* 0x004fe200078e02ff */
[-C--:B------:R-:W-:Y:S01]  /*9610*/  LEA.HI.X.SX32 R71, R72, R123.reuse, 0x1, P0 ;  /* 0x0000007b48477211 */ /* 0x080fe200000f0eff */
[----:B------:R-:W-:Y:S01]  /*9620*/  IMAD R79, R79, 0x288, RZ ;  /* 0x000002884f4f7824 */ /* 0x000fe200078e02ff */
[----:B------:R-:W-:Y:S01]  /*9630*/  IADD3 R66, P0, R66, R122, RZ ;  /* 0x0000007a42427210 */ /* 0x000fe20007f1e0ff */
[----:B-----5:R-:W-:Y:S01]  /*9640*/  IMAD R67, R67, 0x143, RZ ;  /* 0x0000014343437824 */ /* 0x020fe200078e02ff */
[-C--:B------:R-:W-:Y:S01]  /*9650*/  LEA.HI.X.SX32 R65, R69, R123.reuse, 0x1, P1 ;  /* 0x0000007b45417211 */ /* 0x080fe200008f0eff */
[----:B------:R-:W-:Y:S01]  /*9660*/  IMAD R129, R129, 0x144, RZ ;  /* 0x0000014481817824 */ /* 0x000fe200078e02ff */
[-C--:B------:R-:W-:Y:S01]  /*9670*/  LEA.HI.X.SX32 R69, R63, R123.reuse, 0x1, P2 ;  /* 0x0000007b3f457211 */ /* 0x080fe200010f0eff */
[----:B------:R-:W0:Y:S01]  /*9680*/  LDC R76, c[0x0][0x248] ;  /* 0x00009200ff4c7b82 */ /* 0x000e220000000800 */
[----:B------:R2:W5:Y:S01]  /*9690*/  LDG.E.U16 R63, desc[UR60][R70.64] ;  /* 0x0000003c463f7981 */ /* 0x000562000c1e1500 */
[----:B------:R-:W-:-:S02]  /*96a0*/  LEA.HI.X.SX32 R67, R67, R123, 0x1, P0 ;  /* 0x0000007b43437211 */ /* 0x000fc400000f0eff */
[-C--:B------:R-:W-:Y:S01]  /*96b0*/  IADD3 R74, P0, R79, R122.reuse, RZ ;  /* 0x0000007a4f4a7210 */ /* 0x080fe20007f1e0ff */
[----:B------:R-:W5:Y:S01]  /*96c0*/  LDG.E.U16 R64, desc[UR60][R64.64] ;  /* 0x0000003c40407981 */ /* 0x000f62000c1e1500 */
[----:B-1----:R-:W-:Y:S02]  /*96d0*/  IMAD R72, R81, 0x28c, RZ ;  /* 0x0000028c51487824 */ /* 0x002fe400078e02ff */
[----:B------:R-:W1:Y:S01]  /*96e0*/  LDC R81, c[0x0][0x248] ;  /* 0x00009200ff517b82 */ /* 0x000e620000000800 */
[----:B------:R-:W5:Y:S01]  /*96f0*/  LDG.E.U16 R66, desc[UR60][R66.64] ;  /* 0x0000003c42427981 */ /* 0x000f62000c1e1500 */
[----:B--2---:R-:W-:Y:S02]  /*9700*/  IMAD R70, R83, 0x28e, RZ ;  /* 0x0000028e53467824 */ /* 0x004fe400078e02ff */
[----:B------:R-:W-:Y:S01]  /*9710*/  IMAD R71, R85, 0x147, RZ ;  /* 0x0000014755477824 */ /* 0x000fe200078e02ff */
[----:B------:R2:W5:Y:S01]  /*9720*/  LDG.E.U16 R65, desc[UR60][R68.64] ;  /* 0x0000003c44417981 */ /* 0x000562000c1e1500 */
[----:B------:R-:W-:Y:S01]  /*9730*/  IMAD R78, R78, 0x296, RZ ;  /* 0x000002964e4e7824 */ /* 0x000fe200078e02ff */
[-C--:B------:R-:W-:Y:S01]  /*9740*/  IADD3 R72, P2, R72, R122.reuse, RZ ;  /* 0x0000007a48487210 */ /* 0x080fe20007f5e0ff */
[----:B------:R-:W1:Y:S01]  /*9750*/  LDC R85, c[0x0][0x248] ;  /* 0x00009200ff557b82 */ /* 0x000e620000000800 */
[----:B--2---:R-:W-:Y:S01]  /*9760*/  IMAD R68, R75, 0x28a, RZ ;  /* 0x0000028a4b447824 */ /* 0x004fe200078e02ff */
[----:B------:R-:W-:Y:S01]  /*9770*/  LEA.HI.X.SX32 R75, R129, R123, 0x1, P0 ;  /* 0x0000007b814b7211 */ /* 0x000fe200000f0eff */
[----:B------:R-:W-:Y:S01]  /*9780*/  IMAD R67, R82, 0x145, RZ ;  /* 0x0000014552437824 */ /* 0x000fe200078e02ff */
[----:B------:R-:W-:-:S04]  /*9790*/  IADD3 R70, P0, R70, R122, RZ ;  /* 0x0000007a46467210 */ /* 0x000fc80007f1e0ff */
[----:B------:R-:W2:Y:S01]  /*97a0*/  LDC R82, c[0x0][0x248] ;  /* 0x00009200ff527b82 */ /* 0x000ea20000000800 */
[----:B------:R-:W-:Y:S02]  /*97b0*/  LEA.HI.X.SX32 R71, R71, R123, 0x1, P0 ;  /* 0x0000007b47477211 */ /* 0x000fe400000f0eff */
[----:B------:R-:W-:-:S03]  /*97c0*/  IADD3 R68, P1, R68, R122, RZ ;  /* 0x0000007a44447210 */ /* 0x000fc60007f3e0ff */
[----:B------:R0:W5:Y:S01]  /*97d0*/  LDG.E.U16 R70, desc[UR60][R70.64] ;  /* 0x0000003c46467981 */ /* 0x000162000c1e1500 */
[----:B------:R-:W-:Y:S01]  /*97e0*/  IADD3 R78, P0, R78, R122, RZ ;  /* 0x0000007a4e4e7210 */ /* 0x000fe20007f1e0ff */
[----:B------:R-:W1:Y:S01]  /*97f0*/  LDC R83, c[0x0][0x248] ;  /* 0x00009200ff537b82 */ /* 0x000e620000000800 */
[-C--:B------:R-:W-:Y:S02]  /*9800*/  LEA.HI.X.SX32 R69, R67, R123.reuse, 0x1, P1 ;  /* 0x0000007b43457211 */ /* 0x080fe400008f0eff */
[-C--:B------:R-:W-:Y:S01]  /*9810*/  LEA.HI.X.SX32 R73, R73, R123.reuse, 0x1, P2 ;  /* 0x0000007b49497211 */ /* 0x080fe200010f0eff */
[----:B------:R0:W5:Y:S02]  /*9820*/  LDG.E.U16 R67, desc[UR60][R74.64] ;  /* 0x0000003c4a437981 */ /* 0x000164000c1e1500 */
[----:B0-----:R-:W-:Y:S02]  /*9830*/  IMAD R71, R86, 0x14b, RZ ;  /* 0x0000014b56477824 */ /* 0x001fe400078e02ff */
[----:B------:R-:W0:Y:S01]  /*9840*/  LDC R129, c[0x0][0x248] ;  /* 0x00009200ff817b82 */ /* 0x000e220000000800 */
[----:B------:R-:W5:Y:S02]  /*9850*/  LDG.E.U16 R68, desc[UR60][R68.64] ;  /* 0x0000003c44447981 */ /* 0x000f64000c1e1500 */
[----:B------:R-:W-:Y:S01]  /*9860*/  LEA.HI.X.SX32 R79, R71, R123, 0x1, P0 ;  /* 0x0000007b474f7211 */ /* 0x000fe200000f0eff */
[----:B------:R-:W-:-:S02]  /*9870*/  IMAD R74, R87, 0x29c, RZ ;  /* 0x0000029c574a7824 */ /* 0x000fc400078e02ff */
[----:B------:R-:W-:Y:S02]  /*9880*/  IMAD R75, R94, 0x14d, RZ ;  /* 0x0000014d5e4b7824 */ /* 0x000fe400078e02ff */
[----:B------:R-:W0:Y:S01]  /*9890*/  LDC R86, c[0x0][0x248] ;  /* 0x00009200ff567b82 */ /* 0x000e220000000800 */
[----:B------:R-:W5:Y:S04]  /*98a0*/  LDG.E.U16 R71, desc[UR60][R78.64] ;  /* 0x0000003c4e477981 */ /* 0x000f68000c1e1500 */
[----:B------:R2:W5:Y:S01]  /*98b0*/  LDG.E.U16 R69, desc[UR60][R72.64] ;  /* 0x0000003c48457981 */ /* 0x000562000c1e1500 */
[----:B------:R-:W-:Y:S02]  /*98c0*/  IADD3 R74, P2, R74, R122, RZ ;  /* 0x0000007a4a4a7210 */ /* 0x000fe40007f5e0ff */
[----:B------:R-:W3:Y:S01]  /*98d0*/  LDC R87, c[0x0][0x248] ;  /* 0x00009200ff577b82 */ /* 0x000ee20000000800 */
[----:B--2---:R-:W-:-:S07]  /*98e0*/  IMAD R72, R76, 0x298, RZ ;  /* 0x000002984c487824 */ /* 0x004fce00078e02ff */
[----:B------:R-:W2:Y:S01]  /*98f0*/  LDC R79, c[0x0][0x248] ;  /* 0x00009200ff4f7b82 */ /* 0x000ea20000000800 */
[----:B------:R-:W-:Y:S01]  /*9900*/  IMAD R76, R90, 0x29a, RZ ;  /* 0x0000029a5a4c7824 */ /* 0x000fe200078e02ff */
[----:B------:R-:W-:-:S04]  /*9910*/  IADD3 R72, P1, R72, R122, RZ ;  /* 0x0000007a48487210 */ /* 0x000fc80007f3e0ff */
[-C--:B------:R-:W-:Y:S02]  /*9920*/  IADD3 R76, P0, R76, R122.reuse, RZ ;  /* 0x0000007a4c4c7210 */ /* 0x080fe40007f1e0ff */
[-C--:B------:R-:W-:Y:S01]  /*9930*/  LEA.HI.X.SX32 R73, R77, R123.reuse, 0x1, P1 ;  /* 0x0000007b4d497211 */ /* 0x080fe200008f0eff */
[----:B------:R-:W-:Y:S01]  /*9940*/  IMAD R82, R82, 0x29e, RZ ;  /* 0x0000029e52527824 */ /* 0x000fe200078e02ff */
[-C--:B------:R-:W-:Y:S01]  /*9950*/  LEA.HI.X.SX32 R77, R75, R123.reuse, 0x1, P0 ;  /* 0x0000007b4b4d7211 */ /* 0x080fe200000f0eff */
[----:B------:R-:W-:Y:S01]  /*9960*/  IMAD R78, R92, 0x2aa, RZ ;  /* 0x000002aa5c4e7824 */ /* 0x000fe200078e02ff */
[----:B------:R-:W-:Y:S01]  /*9970*/  LEA.HI.X.SX32 R75, R80, R123, 0x1, P2 ;  /* 0x0000007b504b7211 */ /* 0x000fe200010f0eff */
[----:B------:R-:W5:Y:S01]  /*9980*/  LDG.E.U16 R72, desc[UR60][R72.64] ;  /* 0x0000003c48487981 */ /* 0x000f62000c1e1500 */
[----:B-1----:R-:W-:Y:S01]  /*9990*/  IMAD R80, R83, 0x2a8, RZ ;  /* 0x000002a853507824 */ /* 0x002fe200078e02ff */
[-C--:B------:R-:W-:Y:S01]  /*99a0*/  IADD3 R82, P0, R82, R122.reuse, RZ ;  /* 0x0000007a52527210 */ /* 0x080fe20007f1e0ff */
[----:B0-----:R-:W-:Y:S01]  /*99b0*/  IMAD R129, R129, 0x154, RZ ;  /* 0x0000015481817824 */ /* 0x001fe200078e02ff */
[----:B------:R0:W5:Y:S01]  /*99c0*/  LDG.E.U16 R74, desc[UR60][R74.64] ;  /* 0x0000003c4a4a7981 */ /* 0x000162000c1e1500 */
[----:B------:R-:W-:Y:S01]  /*99d0*/  IMAD R86, R86, 0x2ac, RZ ;  /* 0x000002ac56567824 */ /* 0x000fe200078e02ff */
[----:B------:R-:W1:Y:S02]  /*99e0*/  LDC R90, c[0x0][0x248] ;  /* 0x00009200ff5a7b82 */ /* 0x000e640000000800 */
[----:B------:R0:W5:Y:S01]  /*99f0*/  LDG.E.U16 R73, desc[UR60][R76.64] ;  /* 0x0000003c4c497981 */ /* 0x000162000c1e1500 */
[----:B------:R-:W-:Y:S01]  /*9a00*/  IADD3 R80, P2, R80, R122, RZ ;  /* 0x0000007a50507210 */ /* 0x000fe20007f5e0ff */
[----:B0-----:R-:W-:-:S04]  /*9a10*/  IMAD R75, R91, 0x153, RZ ;  /* 0x000001535b4b7824 */ /* 0x001fc800078e02ff */
[----:B------:R-:W0:Y:S01]  /*9a20*/  LDC R92, c[0x0][0x248] ;  /* 0x00009200ff5c7b82 */ /* 0x000e220000000800 */
[----:B------:R-:W-:Y:S02]  /*9a30*/  IMAD R76, R85, 0x2a6, RZ ;  /* 0x000002a6554c7824 */ /* 0x000fe400078e02ff */
[----:B------:R-:W-:-:S05]  /*9a40*/  IMAD R77, R81, 0x14f, RZ ;  /* 0x0000014f514d7824 */ /* 0x000fca00078e02ff */
[----:B------:R-:W0:Y:S01]  /*9a50*/  LDC R91, c[0x0][0x248] ;  /* 0x00009200ff5b7b82 */ /* 0x000e220000000800 */
[-C--:B------:R-:W-:Y:S01]  /*9a60*/  IADD3 R76, P1, R76, R122.reuse, RZ ;  /* 0x0000007a4c4c7210 */ /* 0x080fe20007f3e0ff */
[----:B--2---:R-:W-:Y:S01]  /*9a70*/  IMAD R79, R79, 0x155, RZ ;  /* 0x000001554f4f7824 */ /* 0x004fe200078e02ff */
[-C--:B------:R-:W-:Y:S02]  /*9a80*/  LEA.HI.X.SX32 R83, R77, R123.reuse, 0x1, P0 ;  /* 0x0000007b4d537211 */ /* 0x080fe400000f0eff */
[-C--:B------:R-:W-:Y:S02]  /*9a90*/  LEA.HI.X.SX32 R77, R75, R123.reuse, 0x1, P1 ;  /* 0x0000007b4b4d7211 */ /* 0x080fe400008f0eff */
[----:B------:R-:W-:Y:S01]  /*9aa0*/  IADD3 R78, P0, R78, R122, RZ ;  /* 0x0000007a4e4e7210 */ /* 0x000fe20007f1e0ff */
[----:B------:R-:W2:Y:S01]  /*9ab0*/  LDC R94, c[0x0][0x248] ;  /* 0x00009200ff5e7b82 */ /* 0x000ea20000000800 */
[-C--:B------:R-:W-:Y:S01]  /*9ac0*/  LEA.HI.X.SX32 R81, R129, R123.reuse, 0x1, P2 ;  /* 0x0000007b81517211 */ /* 0x080fe200010f0eff */
[----:B------:R-:W5:Y:S01]  /*9ad0*/  LDG.E.U16 R76, desc[UR60][R76.64] ;  /* 0x0000003c4c4c7981 */ /* 0x000f62000c1e1500 */
[----:B------:R-:W-:-:S02]  /*9ae0*/  LEA.HI.X.SX32 R79, R79, R123, 0x1, P0 ;  /* 0x0000007b4f4f7211 */ /* 0x000fc400000f0eff */
[----:B------:R-:W-:Y:S01]  /*9af0*/  IADD3 R86, P0, R86, R122, RZ ;  /* 0x0000007a56567210 */ /* 0x000fe20007f1e0ff */
[----:B------:R-:W-:Y:S01]  /*9b00*/  IMAD R85, R98, 0x2b6, RZ ;  /* 0x000002b662557824 */ /* 0x000fe200078e02ff */
[----:B------:R-:W5:Y:S01]  /*9b10*/  LDG.E.U16 R75, desc[UR60][R82.64] ;  /* 0x0000003c524b7981 */ /* 0x000f62000c1e1500 */
[----:B------:R-:W0:Y:S03]  /*9b20*/  LDC R129, c[0x0][0x248] ;  /* 0x00009200ff817b82 */ /* 0x000e260000000800 */
[----:B------:R3:W5:Y:S04]  /*9b30*/  LDG.E.U16 R78, desc[UR60][R78.64] ;  /* 0x0000003c4e4e7981 */ /* 0x000768000c1e1500 */
[----:B------:R3:W5:Y:S01]  /*9b40*/  LDG.E.U16 R77, desc[UR60][R80.64] ;  /* 0x0000003c504d7981 */ /* 0x000762000c1e1500 */
[----:B-1----:R-:W-:Y:S01]  /*9b50*/  IMAD R90, R90, 0x2ba, RZ ;  /* 0x000002ba5a5a7824 */ /* 0x002fe200078e02ff */
[----:B------:R-:W1:Y:S01]  /*9b60*/  LDC R98, c[0x0][0x248] ;  /* 0x00009200ff627b82 */ /* 0x000e620000000800 */
[----:B---3--:R-:W-:-:S02]  /*9b70*/  IMAD R79, R95, 0x157, RZ ;  /* 0x000001575f4f7824 */ /* 0x008fc400078e02ff */
[----:B------:R-:W-:Y:S01]  /*9b80*/  IMAD R80, R87, 0x2ae, RZ ;  /* 0x000002ae57507824 */ /* 0x000fe200078e02ff */
[----:B------:R-:W-:-:S04]  /*9b90*/  LEA.HI.X.SX32 R87, R84, R123, 0x1, P0 ;  /* 0x0000007b54577211 */ /* 0x000fc800000f0eff */
[----:B------:R-:W3:Y:S01]  /*9ba0*/  LDC R95, c[0x0][0x248] ;  /* 0x00009200ff5f7b82 */ /* 0x000ee20000000800 */
[----:B------:R-:W-:-:S04]  /*9bb0*/  IADD3 R80, P1, R80, R122, RZ ;  /* 0x0000007a50507210 */ /* 0x000fc80007f3e0ff */
[----:B------:R-:W-:-:S03]  /*9bc0*/  LEA.HI.X.SX32 R81, R79, R123, 0x1, P1 ;  /* 0x0000007b4f517211 */ /* 0x000fc600008f0eff */
[----:B------:R-:W4:Y:S01]  /*9bd0*/  LDC R140, c[0x0][0x248] ;  /* 0x00009200ff8c7b82 */ /* 0x000f220000000800 */
[----:B------:R2:W5:Y:S01]  /*9be0*/  LDG.E.U16 R79, desc[UR60][R86.64] ;  /* 0x0000003c564f7981 */ /* 0x000562000c1e1500 */
[----:B------:R-:W-:Y:S01]  /*9bf0*/  IMAD R83, R101, 0x15b, RZ ;  /* 0x0000015b65537824 */ /* 0x000fe200078e02ff */
[----:B------:R-:W-:Y:S01]  /*9c00*/  IADD3 R84, P0, R85, R122, RZ ;  /* 0x0000007a55547210 */ /* 0x000fe20007f1e0ff */
[----:B------:R-:W-:Y:S01]  /*9c10*/  IMAD R82, R99, 0x2b8, RZ ;  /* 0x000002b863527824 */ /* 0x000fe200078e02ff */
[----:B------:R-:W5:Y:S03]  /*9c20*/  LDG.E.U16 R80, desc[UR60][R80.64] ;  /* 0x0000003c50507981 */ /* 0x000f66000c1e1500 */
[----:B------:R-:W4:Y:S08]  /*9c30*/  LDC R144, c[0x0][0x248] ;  /* 0x00009200ff907b82 */ /* 0x000f300000000800 */
[----:B--2---:R-:W2:Y:S01]  /*9c40*/  LDC R87, c[0x0][0x248] ;  /* 0x00009200ff577b82 */ /* 0x004ea20000000800 */
[----:B------:R-:W-:-:S02]  /*9c50*/  LEA.HI.X.SX32 R85, R83, R123, 0x1, P0 ;  /* 0x0000007b53557211 */ /* 0x000fc400000f0eff */
[----:B------:R-:W-:-:S03]  /*9c60*/  IADD3 R82, P2, R82, R122, RZ ;  /* 0x0000007a52527210 */ /* 0x000fc60007f5e0ff */
[----:B------:R0:W5:Y:S02]  /*9c70*/  LDG.E.U16 R81, desc[UR60][R84.64] ;  /* 0x0000003c54517981 */ /* 0x000164000c1e1500 */
[----:B------:R-:W4:Y:S01]  /*9c80*/  LDC R99, c[0x0][0x248] ;  /* 0x00009200ff637b82 */ /* 0x000f220000000800 */
[----:B------:R-:W-:Y:S01]  /*9c90*/  LEA.HI.X.SX32 R83, R88, R123, 0x1, P2 ;  /* 0x0000007b58537211 */ /* 0x000fe200010f0eff */
[----:B------:R-:W-:Y:S01]  /*9ca0*/  IMAD R88, R94, 0x2be, RZ ;  /* 0x000002be5e587824 */ /* 0x000fe200078e02ff */
[----:B------:R-:W-:Y:S01]  /*9cb0*/  IADD3 R90, P0, R90, R122, RZ ;  /* 0x0000007a5a5a7210 */ /* 0x000fe20007f1e0ff */
[----:B------:R-:W-:Y:S02]  /*9cc0*/  IMAD R86, R103, 0x2c6, RZ ;  /* 0x000002c667567824 */ /* 0x000fe400078e02ff */
[----:B------:R1:W5:Y:S02]  /*9cd0*/  LDG.E.U16 R82, desc[UR60][R82.64] ;  /* 0x0000003c52527981 */ /* 0x000364000c1e1500 */
[----:B------:R-:W4:Y:S01]  /*9ce0*/  LDC R101, c[0x0][0x248] ;  /* 0x00009200ff657b82 */ /* 0x000f220000000800 */
[----:B0-----:R-:W-:-:S02]  /*9cf0*/  IMAD R84, R92, 0x2bc, RZ ;  /* 0x000002bc5c547824 */ /* 0x001fc400078e02ff */
[----:B------:R-:W-:Y:S01]  /*9d00*/  IMAD R85, R91, 0x15d, RZ ;  /* 0x0000015d5b557824 */ /* 0x000fe200078e02ff */
[-C--:B------:R-:W-:Y:S02]  /*9d10*/  IADD3 R88, P2, R88, R122.reuse, RZ ;  /* 0x0000007a58587210 */ /* 0x080fe40007f5e0ff */
[-C--:B------:R-:W-:Y:S01]  /*9d20*/  IADD3 R84, P1, R84, R122.reuse, RZ ;  /* 0x0000007a54547210 */ /* 0x080fe20007f3e0ff */
[----:B-1----:R-:W-:Y:S01]  /*9d30*/  IMAD R83, R96, 0x15f, RZ ;  /* 0x0000015f60537824 */ /* 0x002fe200078e02ff */
[-C--:B------:R-:W-:Y:S01]  /*9d40*/  LEA.HI.X.SX32 R91, R85, R123.reuse, 0x1, P0 ;  /* 0x0000007b555b7211 */ /* 0x080fe200000f0eff */
[----:B--2---:R-:W-:Y:S01]  /*9d50*/  IMAD R87, R87, 0x163, RZ ;  /* 0x0000016357577824 */ /* 0x004fe200078e02ff */
[----:B------:R-:W-:Y:S01]  /*9d60*/  IADD3 R86, P0, R86, R122, RZ ;  /* 0x0000007a56567210 */ /* 0x000fe20007f1e0ff */
[----:B---3--:R-:W-:Y:S01]  /*9d70*/  IMAD R94, R95, 0x2c8, RZ ;  /* 0x000002c85f5e7824 */ /* 0x008fe200078e02ff */
[-C--:B------:R-:W-:Y:S01]  /*9d80*/  LEA.HI.X.SX32 R85, R89, R123.reuse, 0x1, P1 ;  /* 0x0000007b59557211 */ /* 0x080fe200008f0eff */
[----:B------:R-:W-:Y:S01]  /*9d90*/  IMAD R129, R129, 0x164, RZ ;  /* 0x0000016481817824 */ /* 0x000fe200078e02ff */
[-C--:B------:R-:W-:Y:S01]  /*9da0*/  LEA.HI.X.SX32 R89, R83, R123.reuse, 0x1, P2 ;  /* 0x0000007b53597211 */ /* 0x080fe200010f0eff */
[----:B------:R-:W0:Y:S01]  /*9db0*/  LDC R96, c[0x0][0x248] ;  /* 0x00009200ff607b82 */ /* 0x000e220000000800 */
[----:B------:R1:W2:Y:S01]  /*9dc0*/  LDG.E.U16 R83, desc[UR60][R90.64] ;  /* 0x0000003c5a537981 */ /* 0x0002a2000c1e1500 */
[----:B------:R-:W-:-:S02]  /*9dd0*/  LEA.HI.X.SX32 R87, R87, R123, 0x1, P0 ;  /* 0x0000007b57577211 */ /* 0x000fc400000f0eff */
[-C--:B------:R-:W-:Y:S01]  /*9de0*/  IADD3 R94, P0, R94, R122.reuse, RZ ;  /* 0x0000007a5e5e7210 */ /* 0x080fe20007f1e0ff */
[----:B------:R-:W3:Y:S01]  /*9df0*/  LDG.E.U16 R84, desc[UR60][R84.64] ;  /* 0x0000003c54547981 */ /* 0x000ee2000c1e1500 */
[----:B------:R-:W-:Y:S02]  /*9e00*/  IMAD R98, R98, 0x2d6, RZ ;  /* 0x000002d662627824 */ /* 0x000fe400078e02ff */
[----:B------:R-:W0:Y:S01]  /*9e10*/  LDC R103, c[0x0][0x248] ;  /* 0x00009200ff677b82 */ /* 0x000e220000000800 */
[----:B-1----:R-:W-:Y:S01]  /*9e20*/  IMAD R90, R105, 0x2ce, RZ ;  /* 0x000002ce695a7824 */ /* 0x002fe200078e02ff */
[-C--:B------:R-:W-:Y:S01]  /*9e30*/  LEA.HI.X.SX32 R95, R129, R123.reuse, 0x1, P0 ;  /* 0x0000007b815f7211 */ /* 0x080fe200000f0eff */
[----:B------:R-:W-:Y:S01]  /*9e40*/  IMAD R91, R111, 0x167, RZ ;  /* 0x000001676f5b7824 */ /* 0x000fe200078e02ff */
[----:B------:R1:W2:Y:S02]  /*9e50*/  LDG.E.U16 R86, desc[UR60][R86.64] ;  /* 0x0000003c56567981 */ /* 0x0002a4000c1e1500 */
[----:B------:R-:W-:Y:S01]  /*9e60*/  IADD3 R90, P0, R90, R122, RZ ;  /* 0x0000007a5a5a7210 */ /* 0x000fe20007f1e0ff */
[----:B----4-:R-:W-:Y:S01]  /*9e70*/  IMAD R92, R101, 0x2cc, RZ ;  /* 0x000002cc655c7824 */ /* 0x010fe200078e02ff */
[----:B------:R4:W3:Y:S01]  /*9e80*/  LDG.E.U16 R85, desc[UR60][R88.64] ;  /* 0x0000003c58557981 */ /* 0x0008e2000c1e1500 */
[----:B------:R-:W0:Y:S01]  /*9e90*/  LDC R105, c[0x0][0x248] ;  /* 0x00009200ff697b82 */ /* 0x000e220000000800 */
[----:B------:R-:W-:-:S02]  /*9ea0*/  LEA.HI.X.SX32 R91, R91, R123, 0x1, P0 ;  /* 0x0000007b5b5b7211 */ /* 0x000fc400000f0eff */
[-C--:B------:R-:W-:Y:S01]  /*9eb0*/  IADD3 R92, P2, R92, R122.reuse, RZ ;  /* 0x0000007a5c5c7210 */ /* 0x080fe20007f5e0ff */
[----:B-1----:R-:W-:Y:S02]  /*9ec0*/  IMAD R87, R102, 0x165, RZ ;  /* 0x0000016566577824 */ /* 0x002fe400078e02ff */
[----:B------:R1:W3:Y:S02]  /*9ed0*/  LDG.E.U16 R90, desc[UR60][R90.64] ;  /* 0x0000003c5a5a7981 */ /* 0x0002e4000c1e1500 */
[----:B------:R-:W0:Y:S01]  /*9ee0*/  LDC R101, c[0x0][0x248] ;  /* 0x00009200ff657b82 */ /* 0x000e220000000800 */
[----:B----4-:R-:W-:Y:S01]  /*9ef0*/  IMAD R88, R99, 0x2ca, RZ ;  /* 0x000002ca63587824 */ /* 0x010fe200078e02ff */
[----:B------:R-:W-:-:S04]  /*9f00*/  IADD3 R98, P0, R98, R122, RZ ;  /* 0x0000007a62627210 */ /* 0x000fc80007f1e0ff */
[----:B------:R-:W-:Y:S01]  /*9f10*/  IADD3 R88, P1, R88, R122, RZ ;  /* 0x0000007a58587210 */ /* 0x000fe20007f3e0ff */
[----:B-1----:R-:W-:Y:S01]  /*9f20*/  IMAD R91, R106, 0x16b, RZ ;  /* 0x0000016b6a5b7824 */ /* 0x002fe200078e02ff */
[----:B------:R-:W1:Y:S02]  /*9f30*/  LDC R102, c[0x0][0x248] ;  /* 0x00009200ff667b82 */ /* 0x000e640000000800 */
[-C--:B------:R-:W-:Y:S02]  /*9f40*/  LEA.HI.X.SX32 R89, R87, R123.reuse, 0x1, P1 ;  /* 0x0000007b57597211 */ /* 0x080fe400008f0eff */
[-C--:B------:R-:W-:Y:S01]  /*9f50*/  LEA.HI.X.SX32 R93, R93, R123.reuse, 0x1, P2 ;  /* 0x0000007b5d5d7211 */ /* 0x080fe200010f0eff */
[----:B------:R4:W3:Y:S01]  /*9f60*/  LDG.E.U16 R87, desc[UR60][R94.64] ;  /* 0x0000003c5e577981 */ /* 0x0008e2000c1e1500 */
[----:B------:R-:W-:Y:S02]  /*9f70*/  LEA.HI.X.SX32 R99, R91, R123, 0x1, P0 ;  /* 0x0000007b5b637211 */ /* 0x000fe400000f0eff */
[----:B------:R-:W1:Y:S01]  /*9f80*/  LDC R111, c[0x0][0x248] ;  /* 0x00009200ff6f7b82 */ /* 0x000e620000000800 */
[----:B------:R-:W3:Y:S04]  /*9f90*/  LDG.E.U16 R88, desc[UR60][R88.64] ;  /* 0x0000003c58587981 */ /* 0x000ee8000c1e1500 */
[----:B------:R0:W3:Y:S03]  /*9fa0*/  LDG.E.U16 R91, desc[UR60][R98.64] ;  /* 0x0000003c625b7981 */ /* 0x0000e6000c1e1500 */
[----:B------:R-:W1:Y:S01]  /*9fb0*/  LDC R129, c[0x0][0x248] ;  /* 0x00009200ff817b82 */ /* 0x000e620000000800 */
[----:B------:R0:W3:Y:S01]  /*9fc0*/  LDG.E.U16 R89, desc[UR60][R92.64] ;  /* 0x0000003c5c597981 */ /* 0x0000e2000c1e1500 */
[----:B----4-:R-:W-:-:S06]  /*9fd0*/  IMAD R94, R107, 0x2dc, RZ ;  /* 0x000002dc6b5e7824 */ /* 0x010fcc00078e02ff */
[----:B0-----:R-:W0:Y:S01]  /*9fe0*/  LDC R99, c[0x0][0x248] ;  /* 0x00009200ff637b82 */ /* 0x001e220000000800 */
[----:B------:R-:W-:Y:S02]  /*9ff0*/  IMAD R92, R96, 0x2d8, RZ ;  /* 0x000002d8605c7824 */ /* 0x000fe400078e02ff */
[----:B------:R-:W-:-:S05]  /*a000*/  IMAD R96, R110, 0x2da, RZ ;  /* 0x000002da6e607824 */ /* 0x000fca00078e02ff */
[----:B------:R-:W4:Y:S01]  /*a010*/  LDC R106, c[0x0][0x248] ;  /* 0x00009200ff6a7b82 */ /* 0x000f220000000800 */
[----:B------:R-:W-:Y:S01]  /*a020*/  IMAD R95, R114, 0x16d, RZ ;  /* 0x0000016d725f7824 */ /* 0x000fe200078e02ff */
[-C--:B------:R-:W-:Y:S02]  /*a030*/  IADD3 R92, P1, R92, R122.reuse, RZ ;  /* 0x0000007a5c5c7210 */ /* 0x080fe40007f3e0ff */
[-C--:B------:R-:W-:Y:S02]  /*a040*/  IADD3 R96, P0, R96, R122.reuse, RZ ;  /* 0x0000007a60607210 */ /* 0x080fe40007f1e0ff */
[-C--:B------:R-:W-:Y:S02]  /*a050*/  LEA.HI.X.SX32 R93, R97, R123.reuse, 0x1, P1 ;  /* 0x0000007b615d7211 */ /* 0x080fe400008f0eff */
[----:B------:R-:W4:Y:S01]  /*a060*/  LDC R107, c[0x0][0x248] ;  /* 0x00009200ff6b7b82 */ /* 0x000f220000000800 */
[----:B------:R-:W-:Y:S02]  /*a070*/  IADD3 R94, P2, R94, R122, RZ ;  /* 0x0000007a5e5e7210 */ /* 0x000fe40007f5e0ff */
[-C--:B------:R-:W-:Y:S01]  /*a080*/  LEA.HI.X.SX32 R97, R95, R123.reuse, 0x1, P0 ;  /* 0x0000007b5f617211 */ /* 0x080fe200000f0eff */
[----:B------:R-:W3:Y:S01]  /*a090*/  LDG.E.U16 R92, desc[UR60][R92.64] ;  /* 0x0000003c5c5c7981 */ /* 0x000ee2000c1e1500 */
[----:B------:R-:W-:Y:S01]  /*a0a0*/  LEA.HI.X.SX32 R95, R100, R123, 0x1, P2 ;  /* 0x0000007b645f7211 */ /* 0x000fe200010f0eff */
[----:B-1----:R-:W-:-:S02]  /*a0b0*/  IMAD R102, R102, 0x2de, RZ ;  /* 0x000002de66667824 */ /* 0x002fc400078e02ff */
[----:B------:R-:W-:Y:S01]  /*a0c0*/  IMAD R100, R103, 0x2e8, RZ ;  /* 0x000002e867647824 */ /* 0x000fe200078e02ff */
[----:B------:R-:W1:Y:S01]  /*a0d0*/  LDC R110, c[0x0][0x248] ;  /* 0x00009200ff6e7b82 */ /* 0x000e620000000800 */
[----:B------:R0:W3:Y:S04]  /*a0e0*/  LDG.E.U16 R94, desc[UR60][R94.64] ;  /* 0x0000003c5e5e7981 */ /* 0x0000e8000c1e1500 */
[----:B------:R0:W3:Y:S01]  /*a0f0*/  LDG.E.U16 R93, desc[UR60][R96.64] ;  /* 0x0000003c605d7981 */ /* 0x0000e2000c1e1500 */
[-C--:B------:R-:W-:Y:S01]  /*a100*/  IADD3 R102, P0, R102, R122.reuse, RZ ;  /* 0x0000007a66667210 */ /* 0x080fe20007f1e0ff */
[----:B------:R-:W-:Y:S01]  /*a110*/  IMAD R98, R112, 0x2ea, RZ ;  /* 0x000002ea70627824 */ /* 0x000fe200078e02ff */
[----:B------:R-:W-:Y:S01]  /*a120*/  IADD3 R100, P2, R100, R122, RZ ;  /* 0x0000007a64647210 */ /* 0x000fe20007f5e0ff */
[----:B------:R-:W-:Y:S01]  /*a130*/  IMAD R129, R129, 0x174, RZ ;  /* 0x0000017481817824 */ /* 0x000fe200078e02ff */
[----:B------:R-:W1:Y:S01]  /*a140*/  LDC R112, c[0x0][0x248] ;  /* 0x00009200ff707b82 */ /* 0x000e620000000800 */
[----:B0-----:R-:W-:-:S02]  /*a150*/  IMAD R95, R111, 0x173, RZ ;  /* 0x000001736f5f7824 */ /* 0x001fc400078e02ff */
[----:B------:R-:W-:Y:S02]  /*a160*/  IMAD R96, R105, 0x2e6, RZ ;  /* 0x000002e669607824 */ /* 0x000fe400078e02ff */
[----:B------:R-:W-:-:S03]  /*a170*/  IMAD R97, R101, 0x16f, RZ ;  /* 0x0000016f65617824 */ /* 0x000fc600078e02ff */
[----:B------:R-:W0:Y:S01]  /*a180*/  LDC R111, c[0x0][0x248] ;  /* 0x00009200ff6f7b82 */ /* 0x000e220000000800 */
[-C--:B------:R-:W-:Y:S01]  /*a190*/  IADD3 R96, P1, R96, R122.reuse, RZ ;  /* 0x0000007a60607210 */ /* 0x080fe20007f3e0ff */
[----:B------:R-:W-:Y:S01]  /*a1a0*/  IMAD R99, R99, 0x175, RZ ;  /* 0x0000017563637824 */ /* 0x000fe200078e02ff */
[-C--:B------:R-:W-:Y:S02]  /*a1b0*/  LEA.HI.X.SX32 R103, R97, R123.reuse, 0x1, P0 ;  /* 0x0000007b61677211 */ /* 0x080fe400000f0eff */
[-C--:B------:R-:W-:Y:S02]  /*a1c0*/  LEA.HI.X.SX32 R97, R95, R123.reuse, 0x1, P1 ;  /* 0x0000007b5f617211 */ /* 0x080fe400008f0eff */
[-C--:B------:R-:W-:Y:S01]  /*a1d0*/  IADD3 R98, P0, R98, R122.reuse, RZ ;  /* 0x0000007a62627210 */ /* 0x080fe20007f1e0ff */
[----:B----4-:R-:W-:Y:S01]  /*a1e0*/  IMAD R106, R106, 0x2ec, RZ ;  /* 0x000002ec6a6a7824 */ /* 0x010fe200078e02ff */
[-C--:B------:R-:W-:Y:S01]  /*a1f0*/  LEA.HI.X.SX32 R101, R129, R123.reuse, 0x1, P2 ;  /* 0x0000007b81657211 */ /* 0x080fe200010f0eff */
[----:B------:R-:W4:Y:S01]  /*a200*/  LDG.E.U16 R96, desc[UR60][R96.64] ;  /* 0x0000003c60607981 */ /* 0x000f22000c1e1500 */
[----:B------:R-:W-:Y:S01]  /*a210*/  LEA.HI.X.SX32 R99, R99, R123, 0x1, P0 ;  /* 0x0000007b63637211 */ /* 0x000fe200000f0eff */
[----:B------:R-:W0:Y:S01]  /*a220*/  LDC R114, c[0x0][0x248] ;  /* 0x00009200ff727b82 */ /* 0x000e220000000800 */
[----:B------:R-:W-:Y:S01]  /*a230*/  IADD3 R106, P0, R106, R122, RZ ;  /* 0x0000007a6a6a7210 */ /* 0x000fe20007f1e0ff */
[----:B------:R-:W-:Y:S01]  /*a240*/  IMAD R105, R118, 0x2f6, RZ ;  /* 0x000002f676697824 */ /* 0x000fe200078e02ff */
[----:B------:R-:W4:Y:S04]  /*a250*/  LDG.E.U16 R95, desc[UR60][R102.64] ;  /* 0x0000003c665f7981 */ /* 0x000f28000c1e1500 */
[----:B------:R1:W4:Y:S02]  /*a260*/  LDG.E.U16 R98, desc[UR60][R98.64] ;  /* 0x0000003c62627981 */ /* 0x000324000c1e1500 */
[----:B-1----:R-:W-:Y:S01]  /*a270*/  IMAD R110, R110, 0x2fa, RZ ;  /* 0x000002fa6e6e7824 */ /* 0x002fe200078e02ff */
[----:B------:R-:W1:Y:S01]  /*a280*/  LDC R118, c[0x0][0x248] ;  /* 0x00009200ff767b82 */ /* 0x000e620000000800 */
[----:B------:R0:W4:Y:S01]  /*a290*/  LDG.E.U16 R97, desc[UR60][R100.64] ;  /* 0x0000003c64617981 */ /* 0x000122000c1e1500 */
[----:B------:R-:W-:-:S06]  /*a2a0*/  IMAD R99, R115, 0x177, RZ ;  /* 0x0000017773637824 */ /* 0x000fcc00078e02ff */
[----:B------:R-:W1:Y:S01]  /*a2b0*/  LDC R129, c[0x0][0x248] ;  /* 0x00009200ff817b82 */ /* 0x000e620000000800 */
[----:B0-----:R-:W-:Y:S01]  /*a2c0*/  IMAD R100, R107, 0x2ee, RZ ;  /* 0x000002ee6b647824 */ /* 0x001fe200078e02ff */
[----:B------:R-:W-:-:S04]  /*a2d0*/  LEA.HI.X.SX32 R107, R104, R123, 0x1, P0 ;  /* 0x0000007b686b7211 */ /* 0x000fc800000f0eff */
[-C--:B------:R-:W-:Y:S02]  /*a2e0*/  IADD3 R100, P1, R100, R122.reuse, RZ ;  /* 0x0000007a64647210 */ /* 0x080fe40007f3e0ff */
[----:B------:R-:W0:Y:S02]  /*a2f0*/  LDC R115, c[0x0][0x248] ;  /* 0x00009200ff737b82 */ /* 0x000e240000000800 */
[-C--:B------:R-:W-:Y:S02]  /*a300*/  LEA.HI.X.SX32 R101, R99, R123.reuse, 0x1, P1 ;  /* 0x0000007b63657211 */ /* 0x080fe400008f0eff */
[----:B------:R1:W4:Y:S01]  /*a310*/  LDG.E.U16 R99, desc[UR60][R106.64] ;  /* 0x0000003c6a637981 */ /* 0x000322000c1e1500 */
[----:B------:R-:W-:Y:S01]  /*a320*/  IMAD R103, R121, 0x17b, RZ ;  /* 0x0000017b79677824 */ /* 0x000fe200078e02ff */
[----:B------:R-:W-:Y:S01]  /*a330*/  IADD3 R104, P0, R105, R122, RZ ;  /* 0x0000007a69687210 */ /* 0x000fe20007f1e0ff */
[----:B------:R-:W-:Y:S01]  /*a340*/  IMAD R102, R119, 0x2f8, RZ ;  /* 0x000002f877667824 */ /* 0x000fe200078e02ff */
[----:B------:R-:W4:Y:S01]  /*a350*/  LDG.E.U16 R100, desc[UR60][R100.64] ;  /* 0x0000003c64647981 */ /* 0x000f22000c1e1500 */
[----:B------:R-:W0:Y:S08]  /*a360*/  LDC R119, c[0x0][0x248] ;  /* 0x00009200ff777b82 */ /* 0x000e300000000800 */
[----:B-1----:R-:W1:Y:S01]  /*a370*/  LDC R107, c[0x0][0x248] ;  /* 0x00009200ff6b7b82 */ /* 0x002e620000000800 */
[----:B------:R-:W-:-:S02]  /*a380*/  LEA.HI.X.SX32 R105, R103, R123, 0x1, P0 ;  /* 0x0000007b67697211 */ /* 0x000fc400000f0eff */
[----:B------:R-:W-:-:S03]  /*a390*/  IADD3 R102, P2, R102, R122, RZ ;  /* 0x0000007a66667210 */ /* 0x000fc60007f5e0ff */
[----:B------:R0:W4:Y:S01]  /*a3a0*/  LDG.E.U16 R101, desc[UR60][R104.64] ;  /* 0x0000003c68657981 */ /* 0x000122000c1e1500 */
[----:B------:R-:W-:Y:S01]  /*a3b0*/  LEA.HI.X.SX32 R103, R108, R123, 0x1, P2 ;  /* 0x0000007b6c677211 */ /* 0x000fe200010f0eff */
[----:B------:R-:W1:Y:S01]  /*a3c0*/  LDC R121, c[0x0][0x248] ;  /* 0x00009200ff797b82 */ /* 0x000e620000000800 */
[----:B------:R-:W-:Y:S01]  /*a3d0*/  IMAD R108, R114, 0x2fe, RZ ;  /* 0x000002fe726c7824 */ /* 0x000fe200078e02ff */
[-C--:B------:R-:W-:Y:S01]  /*a3e0*/  IADD3 R110, P0, R110, R122.reuse, RZ ;  /* 0x0000007a6e6e7210 */ /* 0x080fe20007f1e0ff */
[----:B------:R-:W-:Y:S01]  /*a3f0*/  IMAD R106, R125, 0x306, RZ ;  /* 0x000003067d6a7824 */ /* 0x000fe200078e02ff */
[----:B------:R0:W4:Y:S02]  /*a400*/  LDG.E.U16 R102, desc[UR60][R102.64] ;  /* 0x0000003c66667981 */ /* 0x000124000c1e1500 */
[----:B0-----:R-:W-:Y:S02]  /*a410*/  IMAD R104, R112, 0x2fc, RZ ;  /* 0x000002fc70687824 */ /* 0x001fe400078e02ff */
[----:B------:R-:W0:Y:S01]  /*a420*/  LDC R148, c[0x0][0x248] ;  /* 0x00009200ff947b82 */ /* 0x000e220000000800 */
[----:B------:R-:W-:Y:S01]  /*a430*/  IMAD R105, R111, 0x17d, RZ ;  /* 0x0000017d6f697824 */ /* 0x000fe200078e02ff */
[----:B------:R-:W-:-:S02]  /*a440*/  IADD3 R108, P2, R108, R122, RZ ;  /* 0x0000007a6c6c7210 */ /* 0x000fc40007f5e0ff */
[-C--:B------:R-:W-:Y:S01]  /*a450*/  IADD3 R104, P1, R104, R122.reuse, RZ ;  /* 0x0000007a68687210 */ /* 0x080fe20007f3e0ff */
[----:B------:R-:W-:Y:S01]  /*a460*/  IMAD R103, R116, 0x17f, RZ ;  /* 0x0000017f74677824 */ /* 0x000fe200078e02ff */
[-C--:B------:R-:W-:Y:S01]  /*a470*/  LEA.HI.X.SX32 R111, R105, R123.reuse, 0x1, P0 ;  /* 0x0000007b696f7211 */ /* 0x080fe200000f0eff */
[----:B-1----:R-:W-:Y:S01]  /*a480*/  IMAD R107, R107, 0x183, RZ ;  /* 0x000001836b6b7824 */ /* 0x002fe200078e02ff */
[----:B------:R-:W-:Y:S01]  /*a490*/  IADD3 R106, P0, R106, R122, RZ ;  /* 0x0000007a6a6a7210 */ /* 0x000fe20007f1e0ff */
[----:B------:R-:W-:Y:S01]  /*a4a0*/  IMAD R114, R115, 0x308, RZ ;  /* 0x0000030873727824 */ /* 0x000fe200078e02ff */
[-C--:B------:R-:W-:Y:S01]  /*a4b0*/  LEA.HI.X.SX32 R105, R109, R123.reuse, 0x1, P1 ;  /* 0x0000007b6d697211 */ /* 0x080fe200008f0eff */
[----:B------:R-:W-:Y:S01]  /*a4c0*/  IMAD R138, R138, 0x184, RZ ;  /* 0x000001848a8a7824 */ /* 0x000fe200078e02ff */
[-C--:B------:R-:W-:Y:S01]  /*a4d0*/  LEA.HI.X.SX32 R109, R103, R123.reuse, 0x1, P2 ;  /* 0x0000007b676d7211 */ /* 0x080fe200010f0eff */
[----:B------:R-:W1:Y:S01]  /*a4e0*/  LDC R116, c[0x0][0x248] ;  /* 0x00009200ff747b82 */ /* 0x000e620000000800 */
[----:B------:R0:W4:Y:S01]  /*a4f0*/  LDG.E.U16 R103, desc[UR60][R110.64] ;  /* 0x0000003c6e677981 */ /* 0x000122000c1e1500 */
[----:B------:R-:W-:-:S02]  /*a500*/  LEA.HI.X.SX32 R107, R107, R123, 0x1, P0 ;  /* 0x0000007b6b6b7211 */ /* 0x000fc400000f0eff */
[-C--:B------:R-:W-:Y:S01]  /*a510*/  IADD3 R114, P0, R114, R122.reuse, RZ ;  /* 0x0000007a72727210 */ /* 0x080fe20007f1e0ff */
[----:B------:R-:W4:Y:S01]  /*a520*/  LDG.E.U16 R104, desc[UR60][R104.64] ;  /* 0x0000003c68687981 */ /* 0x000f22000c1e1500 */
[----:B------:R-:W-:Y:S02]  /*a530*/  IMAD R118, R118, 0x316, RZ ;  /* 0x0000031676767824 */ /* 0x000fe400078e02ff */
[----:B------:R-:W5:Y:S01]  /*a540*/  LDC R125, c[0x0][0x248] ;  /* 0x00009200ff7d7b82 */ /* 0x000f620000000800 */
[----:B0-----:R-:W-:Y:S01]  /*a550*/  IMAD R110, R126, 0x30e, RZ ;  /* 0x0000030e7e6e7824 */ /* 0x001fe200078e02ff */
[-C--:B------:R-:W-:Y:S01]  /*a560*/  LEA.HI.X.SX32 R115, R138, R123.reuse, 0x1, P0 ;  /* 0x0000007b8a737211 */ /* 0x080fe200000f0eff */
[----:B------:R-:W-:Y:S01]  /*a570*/  IMAD R111, R136, 0x187, RZ ;  /* 0x00000187886f7824 */ /* 0x000fe200078e02ff */
[----:B------:R0:W4:Y:S02]  /*a580*/  LDG.E.U16 R106, desc[UR60][R106.64] ;  /* 0x0000003c6a6a7981 */ /* 0x000124000c1e1500 */
[----:B------:R-:W-:Y:S01]  /*a590*/  IADD3 R110, P0, R110, R122, RZ ;  /* 0x0000007a6e6e7210 */ /* 0x000fe20007f1e0ff */
[----:B------:R-:W-:Y:S01]  /*a5a0*/  IMAD R112, R121, 0x30c, RZ ;  /* 0x0000030c79707824 */ /* 0x000fe200078e02ff */
[----:B------:R0:W4:Y:S01]  /*a5b0*/  LDG.E.U16 R105, desc[UR60][R108.64] ;  /* 0x0000003c6c697981 */ /* 0x000122000c1e1500 */
[----:B------:R-:W5:Y:S01]  /*a5c0*/  LDC R126, c[0x0][0x248] ;  /* 0x00009200ff7e7b82 */ /* 0x000f620000000800 */
[----:B------:R-:W-:-:S02]  /*a5d0*/  LEA.HI.X.SX32 R111, R111, R123, 0x1, P0 ;  /* 0x0000007b6f6f7211 */ /* 0x000fc400000f0eff */
[-C--:B------:R-:W-:Y:S01]  /*a5e0*/  IADD3 R112, P2, R112, R122.reuse, RZ ;  /* 0x0000007a70707210 */ /* 0x080fe20007f5e0ff */
[----:B0-----:R-:W-:Y:S02]  /*a5f0*/  IMAD R107, R124, 0x185, RZ ;  /* 0x000001857c6b7824 */ /* 0x001fe400078e02ff */
[----:B------:R0:W4:Y:S02]  /*a600*/  LDG.E.U16 R110, desc[UR60][R110.64] ;  /* 0x0000003c6e6e7981 */ /* 0x000124000c1e1500 */
[----:B------:R-:W5:Y:S01]  /*a610*/  LDC R121, c[0x0][0x248] ;  /* 0x00009200ff797b82 */ /* 0x000f620000000800 */
[----:B------:R-:W-:Y:S01]  /*a620*/  IMAD R108, R119, 0x30a, RZ ;  /* 0x0000030a776c7824 */ /* 0x000fe200078e02ff */
[----:B------:R-:W-:-:S04]  /*a630*/  IADD3 R118, P0, R118, R122, RZ ;  /* 0x0000007a76767210 */ /* 0x000fc80007f1e0ff */
[----:B------:R-:W-:Y:S01]  /*a640*/  IADD3 R108, P1, R108, R122, RZ ;  /* 0x0000007a6c6c7210 */ /* 0x000fe20007f3e0ff */
[----:B0-----:R-:W-:Y:S01]  /*a650*/  IMAD R111, R128, 0x18b, RZ ;  /* 0x0000018b806f7824 */ /* 0x001fe200078e02ff */
[----:B------:R-:W0:Y:S02]  /*a660*/  LDC R124, c[0x0][0x248] ;  /* 0x00009200ff7c7b82 */ /* 0x000e240000000800 */
[-C--:B------:R-:W-:Y:S02]  /*a670*/  LEA.HI.X.SX32 R109, R107, R123.reuse, 0x1, P1 ;  /* 0x0000007b6b6d7211 */ /* 0x080fe400008f0eff */
[-C--:B------:R-:W-:Y:S01]  /*a680*/  LEA.HI.X.SX32 R113, R113, R123.reuse, 0x1, P2 ;  /* 0x0000007b71717211 */ /* 0x080fe200010f0eff */
[----:B------:R1:W4:Y:S01]  /*a690*/  LDG.E.U16 R107, desc[UR60][R114.64] ;  /* 0x0000003c726b7981 */ /* 0x000322000c1e1500 */
[----:B------:R-:W-:Y:S02]  /*a6a0*/  LEA.HI.X.SX32 R119, R111, R123, 0x1, P0 ;  /* 0x0000007b6f777211 */ /* 0x000fe400000f0eff */
[----:B------:R-:W2:Y:S01]  /*a6b0*/  LDC R136, c[0x0][0x248] ;  /* 0x00009200ff887b82 */ /* 0x000ea20000000800 */
[----:B------:R-:W4:Y:S04]  /*a6c0*/  LDG.E.U16 R108, desc[UR60][R108.64] ;  /* 0x0000003c6c6c7981 */ /* 0x000f28000c1e1500 */
[----:B------:R1:W4:Y:S03]  /*a6d0*/  LDG.E.U16 R111, desc[UR60][R118.64] ;  /* 0x0000003c766f7981 */ /* 0x000326000c1e1500 */
[----:B------:R-:W2:Y:S01]  /*a6e0*/  LDC R138, c[0x0][0x248] ;  /* 0x00009200ff8a7b82 */ /* 0x000ea20000000800 */
[----:B------:R1:W4:Y:S02]  /*a6f0*/  LDG.E.U16 R109, desc[UR60][R112.64] ;  /* 0x0000003c706d7981 */ /* 0x000324000c1e1500 */
[----:B-1----:R-:W-:-:S05]  /*a700*/  IMAD R114, R129, 0x31c, RZ ;  /* 0x0000031c81727824 */ /* 0x002fca00078e02ff */
[----:B------:R-:W1:Y:S01]  /*a710*/  LDC R119, c[0x0][0x248] ;  /* 0x00009200ff777b82 */ /* 0x000e620000000800 */
[----:B------:R-:W-:Y:S02]  /*a720*/  IMAD R112, R116, 0x318, RZ ;  /* 0x0000031874707824 */ /* 0x000fe400078e02ff */
[----:B------:R-:W-:-:S05]  /*a730*/  IMAD R116, R131, 0x31a, RZ ;  /* 0x0000031a83747824 */ /* 0x000fca00078e02ff */
[----:B------:R-:W1:Y:S01]  /*a740*/  LDC R128, c[0x0][0x248] ;  /* 0x00009200ff807b82 */ /* 0x000e620000000800 */
[----:B------:R-:W-:Y:S01]  /*a750*/  IMAD R115, R132, 0x18d, RZ ;  /* 0x0000018d84737824 */ /* 0x000fe200078e02ff */
[-C--:B------:R-:W-:Y:S02]  /*a760*/  IADD3 R112, P1, R112, R122.reuse, RZ ;  /* 0x0000007a70707210 */ /* 0x080fe40007f3e0ff */
[-C--:B------:R-:W-:Y:S02]  /*a770*/  IADD3 R116, P0, R116, R122.reuse, RZ ;  /* 0x0000007a74747210 */ /* 0x080fe40007f1e0ff */
[-C--:B------:R-:W-:Y:S02]  /*a780*/  LEA.HI.X.SX32 R113, R117, R123.reuse, 0x1, P1 ;  /* 0x0000007b75717211 */ /* 0x080fe400008f0eff */
[----:B------:R-:W1:Y:S01]  /*a790*/  LDC R129, c[0x0][0x248] ;  /* 0x00009200ff817b82 */ /* 0x000e620000000800 */
[----:B------:R-:W-:Y:S02]  /*a7a0*/  IADD3 R114, P2, R114, R122, RZ ;  /* 0x0000007a72727210 */ /* 0x000fe40007f5e0ff */
[-C--:B------:R-:W-:Y:S01]  /*a7b0*/  LEA.HI.X.SX32 R117, R115, R123.reuse, 0x1, P0 ;  /* 0x0000007b73757211 */ /* 0x080fe200000f0eff */
[----:B------:R-:W4:Y:S01]  /*a7c0*/  LDG.E.U16 R112, desc[UR60][R112.64] ;  /* 0x0000003c70707981 */ /* 0x000f22000c1e1500 */
[----:B------:R-:W-:-:S03]  /*a7d0*/  LEA.HI.X.SX32 R115, R120, R123, 0x1, P2 ;  /* 0x0000007b78737211 */ /* 0x000fc600010f0eff */
[----:B------:R-:W1:Y:S01]  /*a7e0*/  LDC R132, c[0x0][0x248] ;  /* 0x00009200ff847b82 */ /* 0x000e620000000800 */
[----:B0-----:R-:W-:Y:S01]  /*a7f0*/  IMAD R124, R124, 0x31e, RZ ;  /* 0x0000031e7c7c7824 */ /* 0x001fe200078e02ff */
[----:B------:R0:W4:Y:S01]  /*a800*/  LDG.E.U16 R114, desc[UR60][R114.64] ;  /* 0x0000003c72727981 */ /* 0x000122000c1e1500 */
[----:B-----5:R-:W-:-:S03]  /*a810*/  IMAD R120, R125, 0x328, RZ ;  /* 0x000003287d787824 */ /* 0x020fc600078e02ff */
[----:B------:R5:W4:Y:S02]  /*a820*/  LDG.E.U16 R113, desc[UR60][R116.64] ;  /* 0x0000003c74717981 */ /* 0x000b24000c1e1500 */
[----:B------:R-:W3:Y:S01]  /*a830*/  LDC R146, c[0x0][0x248] ;  /* 0x00009200ff927b82 */ /* 0x000ee20000000800 */
[-C--:B------:R-:W-:Y:S01]  /*a840*/  IADD3 R124, P0, R124, R122.reuse, RZ ;  /* 0x0000007a7c7c7210 */ /* 0x080fe20007f1e0ff */
[----:B--2---:R-:W-:Y:S02]  /*a850*/  IMAD R118, R138, 0x32a, RZ ;  /* 0x0000032a8a767824 */ /* 0x004fe400078e02ff */
[----:B0-----:R-:W-:Y:S02]  /*a860*/  IMAD R115, R121, 0x18f, RZ ;  /* 0x0000018f79737824 */ /* 0x001fe400078e02ff */
[----:B-----5:R-:W-:Y:S01]  /*a870*/  IMAD R116, R126, 0x326, RZ ;  /* 0x000003267e747824 */ /* 0x020fe200078e02ff */
[-C--:B------:R-:W-:Y:S01]  /*a880*/  IADD3 R120, P2, R120, R122.reuse, RZ ;  /* 0x0000007a78787210 */ /* 0x080fe20007f5e0ff */
[----:B------:R-:W-:Y:S01]  /*a890*/  IMAD R117, R136, 0x193, RZ ;  /* 0x0000019388757824 */ /* 0x000fe200078e02ff */
[----:B------:R-:W0:Y:S01]  /*a8a0*/  LDC R138, c[0x0][0x248] ;  /* 0x00009200ff8a7b82 */ /* 0x000e220000000800 */
[----:B------:R-:W-:Y:S01]  /*a8b0*/  IMAD R140, R140, 0x194, RZ ;  /* 0x000001948c8c7824 */ /* 0x000fe200078e02ff */
[----:B------:R-:W-:Y:S01]  /*a8c0*/  IADD3 R116, P1, R116, R122, RZ ;  /* 0x0000007a74747210 */ /* 0x000fe20007f3e0ff */
[----:B-1----:R-:W-:Y:S01]  /*a8d0*/  IMAD R119, R119, 0x195, RZ ;  /* 0x0000019577777824 */ /* 0x002fe200078e02ff */
[----:B------:R-:W-:-:S02]  /*a8e0*/  LEA.HI.X.SX32 R125, R115, R123, 0x1, P0 ;  /* 0x0000007b737d7211 */ /* 0x000fc400000f0eff */
[-C--:B------:R-:W-:Y:S02]  /*a8f0*/  LEA.HI.X.SX32 R117, R117, R123.reuse, 0x1, P1 ;  /* 0x0000007b75757211 */ /* 0x080fe400008f0eff */
[-C--:B------:R-:W-:Y:S01]  /*a900*/  IADD3 R118, P0, R118, R122.reuse, RZ ;  /* 0x0000007a76767210 */ /* 0x080fe20007f1e0ff */
[----:B------:R-:W-:Y:S01]  /*a910*/  IMAD R128, R128, 0x32c, RZ ;  /* 0x0000032c80807824 */ /* 0x000fe200078e02ff */
[-C--:B------:R-:W-:Y:S01]  /*a920*/  LEA.HI.X.SX32 R121, R140, R123.reuse, 0x1, P2 ;  /* 0x0000007b8c797211 */ /* 0x080fe200010f0eff */
[----:B------:R-:W1:Y:S01]  /*a930*/  LDC R131, c[0x0][0x248] ;  /* 0x00009200ff837b82 */ /* 0x000e620000000800 */
[----:B------:R-:W-:Y:S01]  /*a940*/  LEA.HI.X.SX32 R119, R119, R123, 0x1, P0 ;  /* 0x0000007b77777211 */ /* 0x000fe200000f0eff */
[----:B------:R-:W2:Y:S01]  /*a950*/  LDG.E.U16 R116, desc[UR60][R116.64] ;  /* 0x0000003c74747981 */ /* 0x000ea2000c1e1500 */
[----:B------:R-:W-:Y:S01]  /*a960*/  IADD3 R128, P0, R128, R122, RZ ;  /* 0x0000007a80807210 */ /* 0x000fe20007f1e0ff */
[----:B------:R-:W-:Y:S02]  /*a970*/  IMAD R126, R144, 0x336, RZ ;  /* 0x00000336907e7824 */ /* 0x000fe400078e02ff */
[----:B------:R5:W2:Y:S02]  /*a980*/  LDG.E.U16 R118, desc[UR60][R118.64] ;  /* 0x0000003c76767981 */ /* 0x000aa4000c1e1500 */
[----:B------:R-:W1:Y:S02]  /*a990*/  LDC R136, c[0x0][0x248] ;  /* 0x00009200ff887b82 */ /* 0x000e640000000800 */
[----:B------:R-:W2:Y:S04]  /*a9a0*/  LDG.E.U16 R115, desc[UR60][R124.64] ;  /* 0x0000003c7c737981 */ /* 0x000ea8000c1e1500 */
[----:B------:R5:W2:Y:S02]  /*a9b0*/  LDG.E.U16 R117, desc[UR60][R120.64] ;  /* 0x0000003c78757981 */ /* 0x000aa4000c1e1500 */
[----:B------:R-:W1:Y:S01]  /*a9c0*/  LDC R140, c[0x0][0x248] ;  /* 0x00009200ff8c7b82 */ /* 0x000e620000000800 */
[----:B-----5:R-:W-:-:S02]  /*a9d0*/  IMAD R119, R132, 0x197, RZ ;  /* 0x0000019784777824 */ /* 0x020fc400078e02ff */
[----:B------:R-:W-:-:S05]  /*a9e0*/  IMAD R120, R129, 0x32e, RZ ;  /* 0x0000032e81787824 */ /* 0x000fca00078e02ff */
[----:B------:R-:W5:Y:S01]  /*a9f0*/  LDC R154, c[0x0][0x248] ;  /* 0x00009200ff9a7b82 */ /* 0x000f620000000800 */
[----:B------:R-:W-:Y:S01]  /*aa00*/  LEA.HI.X.SX32 R129, R127, R123, 0x1, P0 ;  /* 0x0000007b7f817211 */ /* 0x000fe200000f0eff */
[----:B------:R-:W-:Y:S01]  /*aa10*/  IMAD R125, R148, 0x19b, RZ ;  /* 0x0000019b947d7824 */ /* 0x000fe200078e02ff */
[-C--:B------:R-:W-:Y:S01]  /*aa20*/  IADD3 R126, P0, R126, R122.reuse, RZ ;  /* 0x0000007a7e7e7210 */ /* 0x080fe20007f1e0ff */
[----:B---3--:R-:W-:Y:S01]  /*aa30*/  IMAD R124, R146, 0x338, RZ ;  /* 0x00000338927c7824 */ /* 0x008fe200078e02ff */
[----:B------:R-:W-:-:S03]  /*aa40*/  IADD3 R120, P1, R120, R122, RZ ;  /* 0x0000007a78787210 */ /* 0x000fc60007f3e0ff */
[----:B------:R-:W3:Y:S01]  /*aa50*/  LDC R156, c[0x0][0x248] ;  /* 0x00009200ff9c7b82 */ /* 0x000ee20000000800 */
[-C--:B------:R-:W-:Y:S02]  /*aa60*/  LEA.HI.X.SX32 R121, R119, R123.reuse, 0x1, P1 ;  /* 0x0000007b77797211 */ /* 0x080fe400008f0eff */
[-C--:B------:R-:W-:Y:S01]  /*aa70*/  LEA.HI.X.SX32 R127, R125, R123.reuse, 0x1, P0 ;  /* 0x0000007b7d7f7211 */ /* 0x080fe200000f0eff */
[----:B------:R-:W2:Y:S04]  /*aa80*/  LDG.E.U16 R119, desc[UR60][R128.64] ;  /* 0x0000003c80777981 */ /* 0x000ea8000c1e1500 */
[----:B------:R-:W3:Y:S01]  /*aa90*/  LDC R144, c[0x0][0x248] ;  /* 0x00009200ff907b82 */ /* 0x000ee20000000800 */
[----:B------:R-:W-:Y:S01]  /*aaa0*/  IADD3 R124, P2, R124, R122, RZ ;  /* 0x0000007a7c7c7210 */ /* 0x000fe20007f5e0ff */
[----:B------:R-:W2:Y:S06]  /*aab0*/  LDG.E.U16 R120, desc[UR60][R120.64] ;  /* 0x0000003c78787981 */ /* 0x000eac000c1e1500 */
[----:B------:R-:W3:Y:S01]  /*aac0*/  LDC R148, c[0x0][0x248] ;  /* 0x00009200ff947b82 */ /* 0x000ee20000000800 */
[----:B------:R-:W-:Y:S01]  /*aad0*/  LEA.HI.X.SX32 R125, R130, R123, 0x1, P2 ;  /* 0x0000007b827d7211 */ /* 0x000fe200010f0eff */
[----:B------:R0:W2:Y:S06]  /*aae0*/  LDG.E.U16 R121, desc[UR60][R126.64] ;  /* 0x0000003c7e797981 */ /* 0x0000ac000c1e1500 */
[----:B------:R-:W3:Y:S01]  /*aaf0*/  LDC R162, c[0x0][0x248] ;  /* 0x00009200ffa27b82 */ /* 0x000ee20000000800 */
[----:B------:R1:W2:Y:S07]  /*ab00*/  LDG.E.U16 R132, desc[UR60][R124.64] ;  /* 0x0000003c7c847981 */ /* 0x0002ae000c1e1500 */
[----:B------:R-:W3:Y:S01]  /*ab10*/  LDC R146, c[0x0][0x248] ;  /* 0x00009200ff927b82 */ /* 0x000ee20000000800 */
[----:B0-----:R-:W-:-:S02]  /*ab20*/  IMAD R126, R138, 0x33c, RZ ;  /* 0x0000033c8a7e7824 */ /* 0x001fc400078e02ff */
[----:B-1----:R-:W-:-:S05]  /*ab30*/  IMAD R124, R131, 0x33a, RZ ;  /* 0x0000033a837c7824 */ /* 0x002fca00078e02ff */
[----:B------:R-:W0:Y:S01]  /*ab40*/  LDC R160, c[0x0][0x248] ;  /* 0x00009200ffa07b82 */ /* 0x000e220000000800 */
[----:B------:R-:W-:-:S07]  /*ab50*/  IADD3 R126, P1, R126, R122, RZ ;  /* 0x0000007a7e7e7210 */ /* 0x000fce0007f3e0ff */
[----:B------:R-:W1:Y:S08]  /*ab60*/  LDC R249, c[0x0][0x248] ;  /* 0x00009200fff97b82 */ /* 0x000e700000000800 */
[----:B------:R-:W1:Y:S01]  /*ab70*/  LDC R164, c[0x0][0x248] ;  /* 0x00009200ffa47b82 */ /* 0x000e620000000800 */
[----:B------:R-:W-:Y:S01]  /*ab80*/  IMAD R125, R136, 0x19d, RZ ;  /* 0x0000019d887d7824 */ /* 0x000fe200078e02ff */
[----:B------:R-:W-:Y:S01]  /*ab90*/  LEA.HI.X.SX32 R127, R134, R123, 0x1, P1 ;  /* 0x0000007b867f7211 */ /* 0x000fe200008f0eff */
[----:B------:R-:W-:-:S05]  /*aba0*/  IMAD R128, R140, 0x33e, RZ ;  /* 0x0000033e8c807824 */ /* 0x000fca00078e02ff */
[----:B------:R-:W1:Y:S01]  /*abb0*/  LDC R168, c[0x0][0x248] ;  /* 0x00009200ffa87b82 */ /* 0x000e620000000800 */
[----:B-----5:R-:W-:Y:S01]  /*abc0*/  IMAD R129, R154, 0x19f, RZ ;  /* 0x0000019f9a817824 */ /* 0x020fe200078e02ff */
[----:B------:R-:W-:Y:S01]  /*abd0*/  IADD3 R124, P0, R124, R122, RZ ;  /* 0x0000007a7c7c7210 */ /* 0x000fe20007f1e0ff */
[----:B---3--:R-:W-:-:S05]  /*abe0*/  IMAD R130, R156, 0x346, RZ ;  /* 0x000003469c827824 */ /* 0x008fca00078e02ff */
[----:B------:R-:W3:Y:S01]  /*abf0*/  LDC R158, c[0x0][0x248] ;  /* 0x00009200ff9e7b82 */ /* 0x000ee20000000800 */
[-C--:B------:R-:W-:Y:S01]  /*ac00*/  IADD3 R128, P2, R128, R122.reuse, RZ ;  /* 0x0000007a80807210 */ /* 0x080fe20007f5e0ff */
[----:B------:R-:W-:Y:S01]  /*ac10*/  IMAD R131, R144, 0x1a3, RZ ;  /* 0x000001a390837824 */ /* 0x000fe200078e02ff */
[-C--:B------:R-:W-:Y:S01]  /*ac20*/  LEA.HI.X.SX32 R125, R125, R123.reuse, 0x1, P0 ;  /* 0x0000007b7d7d7211 */ /* 0x080fe200000f0eff */
[----:B------:R5:W2:Y:S04]  /*ac30*/  LDG.E.U16 R136, desc[UR60][R126.64] ;  /* 0x0000003c7e887981 */ /* 0x000aa8000c1e1500 */
[----:B------:R-:W3:Y:S01]  /*ac40*/  LDC R154, c[0x0][0x248] ;  /* 0x00009200ff9a7b82 */ /* 0x000ee20000000800 */
[----:B------:R-:W-:Y:S01]  /*ac50*/  IADD3 R130, P0, R130, R122, RZ ;  /* 0x0000007a82827210 */ /* 0x000fe20007f1e0ff */
[----:B------:R0:W2:Y:S01]  /*ac60*/  LDG.E.U16 R134, desc[UR60][R124.64] ;  /* 0x0000003c7c867981 */ /* 0x0000a2000c1e1500 */
[----:B------:R-:W-:Y:S01]  /*ac70*/  LEA.HI.X.SX32 R129, R129, R123, 0x1, P2 ;  /* 0x0000007b81817211 */ /* 0x000fe200010f0eff */
[----:B-----5:R-:W-:-:S04]  /*ac80*/  IMAD R126, R148, 0x34a, RZ ;  /* 0x0000034a947e7824 */ /* 0x020fc800078e02ff */
[----:B------:R-:W5:Y:S01]  /*ac90*/  LDC R156, c[0x0][0x248] ;  /* 0x00009200ff9c7b82 */ /* 0x000f620000000800 */
[-C--:B------:R-:W-:Y:S01]  /*aca0*/  LEA.HI.X.SX32 R131, R131, R123.reuse, 0x1, P0 ;  /* 0x0000007b83837211 */ /* 0x080fe200000f0eff */
[----:B------:R-:W-:Y:S01]  /*acb0*/  IMAD R127, R162, 0x1a5, RZ ;  /* 0x000001a5a27f7824 */ /* 0x000fe200078e02ff */
[----:B------:R-:W-:Y:S01]  /*acc0*/  IADD3 R126, P1, R126, R122, RZ ;  /* 0x0000007a7e7e7210 */ /* 0x000fe20007f3e0ff */
[----:B0-----:R-:W-:Y:S01]  /*acd0*/  IMAD R124, R146, 0x348, RZ ;  /* 0x00000348927c7824 */ /* 0x001fe200078e02ff */
[----:B------:R0:W2:Y:S03]  /*ace0*/  LDG.E.U16 R138, desc[UR60][R128.64] ;  /* 0x0000003c808a7981 */ /* 0x0000a6000c1e1500 */
[----:B------:R-:W5:Y:S01]  /*acf0*/  LDC R170, c[0x0][0x248] ;  /* 0x00009200ffaa7b82 */ /* 0x000f620000000800 */
[----:B------:R1:W2:Y:S07]  /*ad00*/  LDG.E.U16 R140, desc[UR60][R130.64] ;  /* 0x0000003c828c7981 */ /* 0x0002ae000c1e1500 */
[----:B------:R-:W5:Y:S01]  /*ad10*/  LDC R176, c[0x0][0x248] ;  /* 0x00009200ffb07b82 */ /* 0x000f620000000800 */
[----:B0-----:R-:W-:Y:S01]  /*ad20*/  IMAD R128, R160, 0x34c, RZ ;  /* 0x0000034ca0807824 */ /* 0x001fe200078e02ff */
[----:B------:R-:W-:Y:S01]  /*ad30*/  LEA.HI.X.SX32 R127, R127, R123, 0x1, P1 ;  /* 0x0000007b7f7f7211 */ /* 0x000fe200008f0eff */
[----:B-1----:R-:W-:-:S05]  /*ad40*/  IMAD R249, R249, 0x1a4, RZ ;  /* 0x000001a4f9f97824 */ /* 0x002fca00078e02ff */
[----:B------:R-:W0:Y:S01]  /*ad50*/  LDC R174, c[0x0][0x248] ;  /* 0x00009200ffae7b82 */ /* 0x000e220000000800 */
[-C--:B------:R-:W-:Y:S01]  /*ad60*/  IADD3 R124, P0, R124, R122.reuse, RZ ;  /* 0x0000007a7c7c7210 */ /* 0x080fe20007f1e0ff */
[----:B------:R-:W-:Y:S01]  /*ad70*/  IMAD R130, R164, 0x34e, RZ ;  /* 0x0000034ea4827824 */ /* 0x000fe200078e02ff */
[-C--:B------:R-:W-:Y:S01]  /*ad80*/  IADD3 R128, P2, R128, R122.reuse, RZ ;  /* 0x0000007a80807210 */ /* 0x080fe20007f5e0ff */
[----:B------:R-:W-:Y:S01]  /*ad90*/  IMAD R131, R168, 0x1a7, RZ ;  /* 0x000001a7a8837824 */ /* 0x000fe200078e02ff */
[-C--:B------:R-:W-:Y:S01]  /*ada0*/  LEA.HI.X.SX32 R125, R249, R123.reuse, 0x1, P0 ;  /* 0x0000007bf97d7211 */ /* 0x080fe200000f0eff */
[----:B------:R3:W2:Y:S02]  /*adb0*/  LDG.E.U16 R144, desc[UR60][R126.64] ;  /* 0x0000003c7e907981 */ /* 0x0006a4000c1e1500 */
[----:B------:R-:W1:Y:S01]  /*adc0*/  LDC R160, c[0x0][0x248] ;  /* 0x00009200ffa07b82 */ /* 0x000e620000000800 */
[----:B------:R-:W-:Y:S02]  /*add0*/  IADD3 R130, P0, R130, R122, RZ ;  /* 0x0000007a82827210 */ /* 0x000fe40007f1e0ff */
[----:B------:R-:W-:-:S02]  /*ade0*/  LEA.HI.X.SX32 R129, R142, R123, 0x1, P2 ;  /* 0x0000007b8e817211 */ /* 0x000fc400010f0eff */
[----:B------:R3:W2:Y:S03]  /*adf0*/  LDG.E.U16 R142, desc[UR60][R124.64] ;  /* 0x0000003c7c8e7981 */ /* 0x0006a6000c1e1500 */
[----:B------:R-:W1:Y:S01]  /*ae00*/  LDC R162, c[0x0][0x248] ;  /* 0x00009200ffa27b82 */ /* 0x000e620000000800 */
[----:B---3--:R-:W-:Y:S01]  /*ae10*/  IMAD R126, R158, 0x358, RZ ;  /* 0x000003589e7e7824 */ /* 0x008fe200078e02ff */
[----:B------:R-:W-:Y:S01]  /*ae20*/  LEA.HI.X.SX32 R131, R131, R123, 0x1, P0 ;  /* 0x0000007b83837211 */ /* 0x000fe200000f0eff */
[----:B------:R3:W2:Y:S05]  /*ae30*/  LDG.E.U16 R146, desc[UR60][R128.64] ;  /* 0x0000003c80927981 */ /* 0x0006aa000c1e1500 */
[----:B------:R-:W1:Y:S01]  /*ae40*/  LDC R168, c[0x0][0x248] ;  /* 0x00009200ffa87b82 */ /* 0x000e620000000800 */
[----:B------:R-:W-:Y:S01]  /*ae50*/  IMAD R124, R154, 0x356, RZ ;  /* 0x000003569a7c7824 */ /* 0x000fe200078e02ff */
[----:B------:R3:W2:Y:S06]  /*ae60*/  LDG.E.U16 R148, desc[UR60][R130.64] ;  /* 0x0000003c82947981 */ /* 0x0006ac000c1e1500 */
[----:B------:R-:W1:Y:S01]  /*ae70*/  LDC R158, c[0x0][0x248] ;  /* 0x00009200ff9e7b82 */ /* 0x000e620000000800 */
[----:B-----5:R-:W-:Y:S01]  /*ae80*/  IMAD R125, R156, 0x1ab, RZ ;  /* 0x000001ab9c7d7824 */ /* 0x020fe200078e02ff */
[----:B------:R-:W-:Y:S01]  /*ae90*/  IADD3 R124, P0, R124, R122, RZ ;  /* 0x0000007a7c7c7210 */ /* 0x000fe20007f1e0ff */
[----:B---3--:R-:W-:-:S05]  /*aea0*/  IMAD R128, R170, 0x35a, RZ ;  /* 0x0000035aaa807824 */ /* 0x008fca00078e02ff */
[----:B------:R-:W3:Y:S01]  /*aeb0*/  LDC R178, c[0x0][0x248] ;  /* 0x00009200ffb27b82 */ /* 0x000ee20000000800 */
[----:B------:R-:W-:-:S07]  /*aec0*/  IMAD R130, R176, 0x35c, RZ ;  /* 0x0000035cb0827824 */ /* 0x000fce00078e02ff */
[----:B------:R-:W5:Y:S01]  /*aed0*/  LDC R249, c[0x0][0x248] ;  /* 0x00009200fff97b82 */ /* 0x000f620000000800 */
[----:B0-----:R-:W-:-:S07]  /*aee0*/  IMAD R129, R174, 0x1ad, RZ ;  /* 0x000001adae817824 */ /* 0x001fce00078e02ff */
[----:B------:R-:W0:Y:S01]  /*aef0*/  LDC R164, c[0x0][0x248] ;  /* 0x00009200ffa47b82 */ /* 0x000e220000000800 */
[----:B------:R-:W-:Y:S02]  /*af00*/  IADD3 R126, P1, R126, R122, RZ ;  /* 0x0000007a7e7e7210 */ /* 0x000fe40007f3e0ff */
[----:B------:R-:W-:-:S05]  /*af10*/  LEA.HI.X.SX32 R125, R125, R123, 0x1, P0 ;  /* 0x0000007b7d7d7211 */ /* 0x000fca00000f0eff */
[----:B------:R-:W4:Y:S01]  /*af20*/  LDC R172, c[0x0][0x248] ;  /* 0x00009200ffac7b82 */ /* 0x000f220000000800 */
[-C--:B------:R-:W-:Y:S02]  /*af30*/  IADD3 R128, P2, R128, R122.reuse, RZ ;  /* 0x0000007a80807210 */ /* 0x080fe40007f5e0ff */
[----:B------:R-:W-:Y:S02]  /*af40*/  IADD3 R130, P0, R130, R122, RZ ;  /* 0x0000007a82827210 */ /* 0x000fe40007f1e0ff */
[----:B------:R-:W-:-:S03]  /*af50*/  LEA.HI.X.SX32 R127, R150, R123, 0x1, P1 ;  /* 0x0000007b967f7211 */ /* 0x000fc600008f0eff */
[----:B------:R-:W4:Y:S01]  /*af60*/  LDC R180, c[0x0][0x248] ;  /* 0x00009200ffb47b82 */ /* 0x000f220000000800 */
[-C--:B------:R-:W-:Y:S01]  /*af70*/  LEA.HI.X.SX32 R129, R129, R123.reuse, 0x1, P2 ;  /* 0x0000007b81817211 */ /* 0x080fe200010f0eff */
[----:B------:R1:W2:Y:S01]  /*af80*/  LDG.E.U16 R150, desc[UR60][R124.64] ;  /* 0x0000003c7c967981 */ /* 0x0002a2000c1e1500 */
[----:B------:R-:W-:-:S03]  /*af90*/  LEA.HI.X.SX32 R131, R152, R123, 0x1, P0 ;  /* 0x0000007b98837211 */ /* 0x000fc600000f0eff */
[----:B------:R3:W2:Y:S02]  /*afa0*/  LDG.E.U16 R154, desc[UR60][R128.64] ;  /* 0x0000003c809a7981 */ /* 0x0006a4000c1e1500 */
[----:B------:R-:W4:Y:S02]  /*afb0*/  LDC R176, c[0x0][0x248] ;  /* 0x00009200ffb07b82 */ /* 0x000f240000000800 */
[----:B------:R3:W2:Y:S01]  /*afc0*/  LDG.E.U16 R156, desc[UR60][R130.64] ;  /* 0x0000003c829c7981 */ /* 0x0006a2000c1e1500 */
[----:B-1----:R-:W-:Y:S02]  /*afd0*/  IMAD R124, R160, 0x35e, RZ ;  /* 0x0000035ea07c7824 */ /* 0x002fe400078e02ff */
[----:B------:R-:W-:Y:S01]  /*afe0*/  IMAD R125, R162, 0x1af, RZ ;  /* 0x000001afa27d7824 */ /* 0x000fe200078e02ff */
[----:B------:R0:W2:Y:S02]  /*aff0*/  LDG.E.U16 R152, desc[UR60][R126.64] ;  /* 0x0000003c7e987981 */ /* 0x0000a4000c1e1500 */
[----:B------:R-:W1:Y:S01]  /*b000*/  LDC R170, c[0x0][0x248] ;  /* 0x00009200ffaa7b82 */ /* 0x000e620000000800 */
[----:B---3--:R-:W-:Y:S01]  /*b010*/  IMAD R128, R168, 0x368, RZ ;  /* 0x00000368a8807824 */ /* 0x008fe200078e02ff */
[----:B------:R-:W-:Y:S01]  /*b020*/  IADD3 R124, P0, R124, R122, RZ ;  /* 0x0000007a7c7c7210 */ /* 0x000fe20007f1e0ff */
[----:B------:R-:W-:-:S03]  /*b030*/  IMAD R130, R158, 0x36a, RZ ;  /* 0x0000036a9e827824 */ /* 0x000fc600078e02ff */
[-C--:B------:R-:W-:Y:S01]  /*b040*/  LEA.HI.X.SX32 R125, R125, R123.reuse, 0x1, P0 ;  /* 0x0000007b7d7d7211 */ /* 0x080fe200000f0eff */
[----:B-----5:R-:W-:Y:S01]  /*b050*/  IMAD R249, R249, 0x1b4, RZ ;  /* 0x000001b4f9f97824 */ /* 0x020fe200078e02ff */
[-C--:B------:R-:W-:Y:S01]  /*b060*/  IADD3 R128, P2, R128, R122.reuse, RZ ;  /* 0x0000007a80807210 */ /* 0x080fe20007f5e0ff */
[----:B------:R-:W-:Y:S01]  /*b070*/  IMAD R131, R178, 0x1b5, RZ ;  /* 0x000001b5b2837824 */ /* 0x000fe200078e02ff */
[-C--:B------:R-:W-:Y:S01]  /*b080*/  IADD3 R130, P0, R130, R122.reuse, RZ ;  /* 0x0000007a82827210 */ /* 0x080fe20007f1e0ff */
[----:B0-----:R-:W-:Y:S01]  /*b090*/  IMAD R126, R164, 0x366, RZ ;  /* 0x00000366a47e7824 */ /* 0x001fe200078e02ff */
[----:B------:R-:W0:Y:S01]  /*b0a0*/  LDC R185, c[0x0][0x248] ;  /* 0x00009200ffb97b82 */ /* 0x000e220000000800 */
[-C--:B------:R-:W-:Y:S01]  /*b0b0*/  LEA.HI.X.SX32 R129, R249, R123.reuse, 0x1, P2 ;  /* 0x0000007bf9817211 */ /* 0x080fe200010f0eff */
[----:B----4-:R-:W-:Y:S01]  /*b0c0*/  IMAD R127, R172, 0x1b3, RZ ;  /* 0x000001b3ac7f7824 */ /* 0x010fe200078e02ff */
[----:B------:R-:W-:Y:S01]  /*b0d0*/  LEA.HI.X.SX32 R131, R131, R123, 0x1, P0 ;  /* 0x0000007b83837211 */ /* 0x000fe200000f0eff */
[----:B------:R-:W3:Y:S01]  /*b0e0*/  LDG.E.U16 R158, desc[UR60][R124.64] ;  /* 0x0000003c7c9e7981 */ /* 0x000ee2000c1e1500 */
[----:B------:R-:W-:-:S03]  /*b0f0*/  IADD3 R126, P1, R126, R122, RZ ;  /* 0x0000007a7e7e7210 */ /* 0x000fc60007f3e0ff */
[----:B------:R-:W4:Y:S01]  /*b100*/  LDC R183, c[0x0][0x248] ;  /* 0x00009200ffb77b82 */ /* 0x000f220000000800 */
[----:B------:R5:W3:Y:S01]  /*b110*/  LDG.E.U16 R162, desc[UR60][R128.64] ;  /* 0x0000003c80a27981 */ /* 0x000ae2000c1e1500 */
[----:B------:R-:W-:-:S03]  /*b120*/  LEA.HI.X.SX32 R127, R127, R123, 0x1, P1 ;  /* 0x0000007b7f7f7211 */ /* 0x000fc600008f0eff */
[----:B------:R1:W3:Y:S03]  /*b130*/  LDG.E.U16 R164, desc[UR60][R130.64] ;  /* 0x0000003c82a47981 */ /* 0x0002e6000c1e1500 */
[----:B------:R-:W4:Y:S01]  /*b140*/  LDC R182, c[0x0][0x248] ;  /* 0x00009200ffb67b82 */ /* 0x000f220000000800 */
[----:B------:R1:W3:Y:S01]  /*b150*/  LDG.E.U16 R160, desc[UR60][R126.64] ;  /* 0x0000003c7ea07981 */ /* 0x0002e2000c1e1500 */
[----:B-----5:R-:W-:-:S06]  /*b160*/  IMAD R128, R180, 0x376, RZ ;  /* 0x00000376b4807824 */ /* 0x020fcc00078e02ff */
[----:B-1----:R-:W1:Y:S01]  /*b170*/  LDC R131, c[0x0][0x248] ;  /* 0x00009200ff837b82 */ /* 0x002e620000000800 */
[----:B------:R-:W-:-:S07]  /*b180*/  IMAD R126, R176, 0x36e, RZ ;  /* 0x0000036eb07e7824 */ /* 0x000fce00078e02ff */
[----:B------:R-:W5:Y:S01]  /*b190*/  LDC R180, c[0x0][0x248] ;  /* 0x00009200ffb47b82 */ /* 0x000f620000000800 */
[----:B------:R-:W-:-:S07]  /*b1a0*/  IMAD R124, R170, 0x36c, RZ ;  /* 0x0000036caa7c7824 */ /* 0x000fce00078e02ff */
[----:B------:R-:W5:Y:S01]  /*b1b0*/  LDC R130, c[0x0][0x248] ;  /* 0x00009200ff827b82 */ /* 0x000f620000000800 */
[----:B------:R-:W-:-:S07]  /*b1c0*/  IADD3 R124, P0, R124, R122, RZ ;  /* 0x0000007a7c7c7210 */ /* 0x000fce0007f1e0ff */
[----:B------:R-:W5:Y:S01]  /*b1d0*/  LDC R176, c[0x0][0x248] ;  /* 0x00009200ffb07b82 */ /* 0x000f620000000800 */
[----:B0-----:R-:W-:Y:S01]  /*b1e0*/  IMAD R129, R185, 0x1bb, RZ ;  /* 0x000001bbb9817824 */ /* 0x001fe200078e02ff */
[----:B------:R-:W-:Y:S01]  /*b1f0*/  LEA.HI.X.SX32 R125, R166, R123, 0x1, P0 ;  /* 0x0000007ba67d7211 */ /* 0x000fe200000f0eff */
[----:B----4-:R-:W-:-:S05]  /*b200*/  IMAD R127, R183, 0x1b7, RZ ;  /* 0x000001b7b77f7824 */ /* 0x010fca00078e02ff */
[----:B------:R-:W0:Y:S01]  /*b210*/  LDC R172, c[0x0][0x248] ;  /* 0x00009200ffac7b82 */ /* 0x000e220000000800 */
[----:B------:R1:W4:Y:S07]  /*b220*/  LDG.E.U16 R166, desc[UR60][R124.64] ;  /* 0x0000003c7ca67981 */ /* 0x00032e000c1e1500 */
[----:B------:R-:W0:Y:S08]  /*b230*/  LDC R178, c[0x0][0x248] ;  /* 0x00009200ffb27b82 */ /* 0x000e300000000800 */
[----:B------:R-:W0:Y:S01]  /*b240*/  LDC R185, c[0x0][0x248] ;  /* 0x00009200ffb97b82 */ /* 0x000e220000000800 */
[----:B-1----:R-:W-:Y:S01]  /*b250*/  IMAD R125, R131, 0x1c3, RZ ;  /* 0x000001c3837d7824 */ /* 0x002fe200078e02ff */
[----:B------:R-:W-:Y:S01]  /*b260*/  IADD3 R128, P2, R128, R122, RZ ;  /* 0x0000007a80807210 */ /* 0x000fe20007f5e0ff */
[----:B-----5:R-:W-:-:S05]  /*b270*/  IMAD R131, R180, 0x1db, RZ ;  /* 0x000001dbb4837824 */ /* 0x020fca00078e02ff */
[----:B------:R-:W1:Y:S01]  /*b280*/  LDC R183, c[0x0][0x248] ;  /* 0x00009200ffb77b82 */ /* 0x000e620000000800 */
[----:B------:R-:W-:-:S07]  /*b290*/  IMAD R124, R130, 0x386, RZ ;  /* 0x00000386827c7824 */ /* 0x000fce00078e02ff */
[----:B------:R-:W5:Y:S01]  /*b2a0*/  LDC R217, c[0x0][0x248] ;  /* 0x00009200ffd97b82 */ /* 0x000f620000000800 */
[----:B------:R-:W-:Y:S01]  /*b2b0*/  IADD3 R126, P1, R126, R122, RZ ;  /* 0x0000007a7e7e7210 */ /* 0x000fe20007f3e0ff */
[----:B------:R-:W-:Y:S01]  /*b2c0*/  IMAD R130, R176, 0x3b6, RZ ;  /* 0x000003b6b0827824 */ /* 0x000fe200078e02ff */
[----:B------:R-:W-:-:S05]  /*b2d0*/  LEA.HI.X.SX32 R129, R129, R123, 0x1, P2 ;  /* 0x0000007b81817211 */ /* 0x000fca00010f0eff */
[----:B------:R-:W5:Y:S01]  /*b2e0*/  LDC R180, c[0x0][0x248] ;  /* 0x00009200ffb47b82 */ /* 0x000f620000000800 */
[----:B------:R-:W-:Y:S01]  /*b2f0*/  IADD3 R124, P0, R124, R122, RZ ;  /* 0x0000007a7c7c7210 */ /* 0x000fe20007f1e0ff */
[----:B------:R0:W4:Y:S06]  /*b300*/  LDG.E.U16 R170, desc[UR60][R128.64] ;  /* 0x0000003c80aa7981 */ /* 0x00012c000c1e1500 */
[----:B------:R-:W5:Y:S01]  /*b310*/  LDC R174, c[0x0][0x248] ;  /* 0x00009200ffae7b82 */ /* 0x000f620000000800 */
[-C--:B------:R-:W-:Y:S02]  /*b320*/  LEA.HI.X.SX32 R127, R127, R123.reuse, 0x1, P1 ;  /* 0x0000007b7f7f7211 */ /* 0x080fe400008f0eff */
[----:B------:R-:W-:Y:S01]  /*b330*/  LEA.HI.X.SX32 R125, R125, R123, 0x1, P0 ;  /* 0x0000007b7d7d7211 */ /* 0x000fe200000f0eff */
[----:B0-----:R-:W-:-:S04]  /*b340*/  IMAD R128, R182, 0x3a6, RZ ;  /* 0x000003a6b6807824 */ /* 0x001fc800078e02ff */
[----:B------:R-:W0:Y:S01]  /*b350*/  LDC R191, c[0x0][0x248] ;  /* 0x00009200ffbf7b82 */ /* 0x000e220000000800 */
[-C--:B------:R-:W-:Y:S01]  /*b360*/  IADD3 R130, P2, R130, R122.reuse, RZ ;  /* 0x0000007a82827210 */ /* 0x080fe20007f5e0ff */
[----:B------:R1:W4:Y:S01]  /*b370*/  LDG.E.U16 R168, desc[UR60][R126.64] ;  /* 0x0000003c7ea87981 */ /* 0x000322000c1e1500 */
[----:B------:R-:W-:Y:S01]  /*b380*/  IMAD R129, R178, 0x1d3, RZ ;  /* 0x000001d3b2817824 */ /* 0x000fe200078e02ff */
[----:B------:R-:W-:-:S04]  /*b390*/  IADD3 R128, P0, R128, R122, RZ ;  /* 0x0000007a80807210 */ /* 0x000fc80007f1e0ff */
[----:B------:R-:W0:Y:S01]  /*b3a0*/  LDC R209, c[0x0][0x248] ;  /* 0x00009200ffd17b82 */ /* 0x000e220000000800 */
[-C--:B------:R-:W-:Y:S01]  /*b3b0*/  LEA.HI.X.SX32 R131, R131, R123.reuse, 0x1, P2 ;  /* 0x0000007b83837211 */ /* 0x080fe200010f0eff */
[----:B-1----:R-:W-:Y:S02]  /*b3c0*/  IMAD R127, R172, 0x1cb, RZ ;  /* 0x000001cbac7f7824 */ /* 0x002fe400078e02ff */
[----:B------:R1:W4:Y:S04]  /*b3d0*/  LDG.E.U16 R172, desc[UR60][R124.64] ;  /* 0x0000003c7cac7981 */ /* 0x000328000c1e1500 */
[----:B------:R-:W0:Y:S01]  /*b3e0*/  LDC R215, c[0x0][0x248] ;  /* 0x00009200ffd77b82 */ /* 0x000e220000000800 */
[----:B------:R-:W-:Y:S01]  /*b3f0*/  LEA.HI.X.SX32 R129, R129, R123, 0x1, P0 ;  /* 0x0000007b81817211 */ /* 0x000fe200000f0eff */
[----:B------:R5:W4:Y:S06]  /*b400*/  LDG.E.U16 R178, desc[UR60][R130.64] ;  /* 0x0000003c82b27981 */ /* 0x000b2c000c1e1500 */
[----:B------:R-:W0:Y:S01]  /*b410*/  LDC R211, c[0x0][0x248] ;  /* 0x00009200ffd37b82 */ /* 0x000e220000000800 */
[----:B-1----:R-:W-:Y:S01]  /*b420*/  IMAD R124, R185, 0x3c6, RZ ;  /* 0x000003c6b97c7824 */ /* 0x002fe200078e02ff */
[----:B------:R-:W4:Y:S01]  /*b430*/  LDG.E.U16 R176, desc[UR60][R128.64] ;  /* 0x0000003c80b07981 */ /* 0x000f22000c1e1500 */
[----:B------:R-:W-:-:S05]  /*b440*/  IMAD R125, R183, 0x1e3, RZ ;  /* 0x000001e3b77d7824 */ /* 0x000fca00078e02ff */
[----:B------:R-:W1:Y:S01]  /*b450*/  LDC R249, c[0x0][0x248] ;  /* 0x00009200fff97b82 */ /* 0x000e620000000800 */
[----:B------:R-:W-:Y:S01]  /*b460*/  IADD3 R124, P0, R124, R122, RZ ;  /* 0x0000007a7c7c7210 */ /* 0x000fe20007f1e0ff */
[----:B-----5:R-:W-:-:S06]  /*b470*/  IMAD R130, R217, 0x3f6, RZ ;  /* 0x000003f6d9827824 */ /* 0x020fcc00078e02ff */
[----:B------:R-:W5:Y:S01]  /*b480*/  LDC R203, c[0x0][0x248] ;  /* 0x00009200ffcb7b82 */ /* 0x000f620000000800 */
[-C--:B------:R-:W-:Y:S01]  /*b490*/  LEA.HI.X.SX32 R125, R125, R123.reuse, 0x1, P0 ;  /* 0x0000007b7d7d7211 */ /* 0x080fe200000f0eff */
[----:B------:R-:W-:Y:S01]  /*b4a0*/  IMAD R131, R180, 0x1fb, RZ ;  /* 0x000001fbb4837824 */ /* 0x000fe200078e02ff */
[-C--:B------:R-:W-:Y:S01]  /*b4b0*/  IADD3 R130, P0, R130, R122.reuse, RZ ;  /* 0x0000007a82827210 */ /* 0x080fe20007f1e0ff */
[----:B------:R-:W-:Y:S02]  /*b4c0*/  IMAD R126, R174, 0x396, RZ ;  /* 0x00000396ae7e7824 */ /* 0x000fe400078e02ff */
[----:B------:R0:W4:Y:S02]  /*b4d0*/  LDG.E.U16 R180, desc[UR60][R124.64] ;  /* 0x0000003c7cb47981 */ /* 0x000124000c1e1500 */
[----:B------:R-:W5:Y:S01]  /*b4e0*/  LDC R201, c[0x0][0x248] ;  /* 0x00009200ffc97b82 */ /* 0x000f620000000800 */
[----:B------:R-:W-:Y:S02]  /*b4f0*/  LEA.HI.X.SX32 R131, R131, R123, 0x1, P0 ;  /* 0x0000007b83837211 */ /* 0x000fe400000f0eff */
[----:B------:R-:W-:-:S05]  /*b500*/  IADD3 R126, P1, R126, R122, RZ ;  /* 0x0000007a7e7e7210 */ /* 0x000fca0007f3e0ff */
[----:B------:R-:W5:Y:S01]  /*b510*/  LDC R207, c[0x0][0x248] ;  /* 0x00009200ffcf7b82 */ /* 0x000f620000000800 */
[----:B0-----:R-:W-:Y:S01]  /*b520*/  IMAD R124, R191, 0x378, RZ ;  /* 0x00000378bf7c7824 */ /* 0x001fe200078e02ff */
[-C--:B------:R-:W-:Y:S01]  /*b530*/  LEA.HI.X.SX32 R127, R127, R123.reuse, 0x1, P1 ;  /* 0x0000007b7f7f7211 */ /* 0x080fe200008f0eff */
[----:B------:R0:W4:Y:S01]  /*b540*/  LDG.E.U16 R185, desc[UR60][R130.64] ;  /* 0x0000003c82b97981 */ /* 0x000122000c1e1500 */
[----:B------:R-:W-:Y:S02]  /*b550*/  IMAD R128, R209, 0x3e6, RZ ;  /* 0x000003e6d1807824 */ /* 0x000fe400078e02ff */
[----:B------:R-:W-:Y:S01]  /*b560*/  IADD3 R124, P0, R124, R122, RZ ;  /* 0x0000007a7c7c7210 */ /* 0x000fe20007f1e0ff */
[----:B------:R5:W4:Y:S01]  /*b570*/  LDG.E.U16 R174, desc[UR60][R126.64] ;  /* 0x0000003c7eae7981 */ /* 0x000b22000c1e1500 */
[----:B------:R-:W5:Y:S01]  /*b580*/  LDC R193, c[0x0][0x248] ;  /* 0x00009200ffc17b82 */ /* 0x000f620000000800 */
[----:B------:R-:W-:Y:S02]  /*b590*/  IMAD R129, R211, 0x1f3, RZ ;  /* 0x000001f3d3817824 */ /* 0x000fe400078e02ff */
[----:B0-----:R-:W-:Y:S01]  /*b5a0*/  IMAD R130, R215, 0x388, RZ ;  /* 0x00000388d7827824 */ /* 0x001fe200078e02ff */
[----:B------:R-:W-:Y:S01]  /*b5b0*/  LEA.HI.X.SX32 R125, R189, R123, 0x1, P0 ;  /* 0x0000007bbd7d7211 */ /* 0x000fe200000f0eff */
[----:B-1----:R-:W-:-:S03]  /*b5c0*/  IMAD R249, R249, 0x1c4, RZ ;  /* 0x000001c4f9f97824 */ /* 0x002fc600078e02ff */
[----:B------:R-:W0:Y:S01]  /*b5d0*/  LDC R213, c[0x0][0x248] ;  /* 0x00009200ffd57b82 */ /* 0x000e220000000800 */
[----:B-----5:R-:W-:Y:S01]  /*b5e0*/  IMAD R126, R203, 0x3d6, RZ ;  /* 0x000003d6cb7e7824 */ /* 0x020fe200078e02ff */
[-C--:B------:R-:W-:Y:S02]  /*b5f0*/  IADD3 R128, P2, R128, R122.reuse, RZ ;  /* 0x0000007a80807210 */ /* 0x080fe40007f5e0ff */
[----:B------:R-:W-:-:S04]  /*b600*/  IADD3 R130, P0, R130, R122, RZ ;  /* 0x0000007a82827210 */ /* 0x000fc80007f1e0ff */
[----:B------:R-:W1:Y:S01]  /*b610*/  LDC R203, c[0x0][0x248] ;  /* 0x00009200ffcb7b82 */ /* 0x000e620000000800 */
[-C--:B------:R-:W-:Y:S02]  /*b620*/  LEA.HI.X.SX32 R129, R129, R123.reuse, 0x1, P2 ;  /* 0x0000007b81817211 */ /* 0x080fe400010f0eff */
[-C--:B------:R-:W-:Y:S01]  /*b630*/  LEA.HI.X.SX32 R131, R249, R123.reuse, 0x1, P0 ;  /* 0x0000007bf9837211 */ /* 0x080fe200000f0eff */
[----:B------:R-:W-:Y:S01]  /*b640*/  IMAD R127, R201, 0x1eb, RZ ;  /* 0x000001ebc97f7824 */ /* 0x000fe200078e02ff */
[----:B------:R-:W-:Y:S01]  /*b650*/  IADD3 R126, P1, R126, R122, RZ ;  /* 0x0000007a7e7e7210 */ /* 0x000fe20007f3e0ff */
[----:B------:R5:W4:Y:S02]  /*b660*/  LDG.E.U16 R183, desc[UR60][R128.64] ;  /* 0x0000003c80b77981 */ /* 0x000b24000c1e1500 */
[----:B------:R-:W1:Y:S01]  /*b670*/  LDC R249, c[0x0][0x248] ;  /* 0x00009200fff97b82 */ /* 0x000e620000000800 */
[----:B------:R-:W-:-:S05]  /*b680*/  LEA.HI.X.SX32 R127, R127, R123, 0x1, P1 ;  /* 0x0000007b7f7f7211 */ /* 0x000fca00008f0eff */
[----:B------:R5:W4:Y:S02]  /*b690*/  LDG.E.U16 R182, desc[UR60][R126.64] ;  /* 0x0000003c7eb67981 */ /* 0x000b24000c1e1500 */
[----:B-----5:R-:W-:Y:S01]  /*b6a0*/  IMAD R128, R207, 0x37c, RZ ;  /* 0x0000037ccf807824 */ /* 0x020fe200078e02ff */
[----:B------:R-:W5:Y:S04]  /*b6b0*/  LDC R201, c[0x0][0x248] ;  /* 0x00009200ffc97b82 */ /* 0x000f680000000800 */
[----:B------:R-:W-:Y:S01]  /*b6c0*/  IADD3 R128, P2, R128, R122, RZ ;  /* 0x0000007a80807210 */ /* 0x000fe20007f5e0ff */
[----:B------:R-:W-:-:S03]  /*b6d0*/  IMAD R126, R193, 0x37a, RZ ;  /* 0x0000037ac17e7824 */ /* 0x000fc600078e02ff */
[----:B------:R-:W-:Y:S01]  /*b6e0*/  LEA.HI.X.SX32 R129, R187, R123, 0x1, P2 ;  /* 0x0000007bbb817211 */ /* 0x000fe200010f0eff */
[----:B0-----:R-:W-:Y:S01]  /*b6f0*/  IMAD R127, R213, 0x1bd, RZ ;  /* 0x000001bdd57f7824 */ /* 0x001fe200078e02ff */
[----:B------:R-:W0:Y:S01]  /*b700*/  LDC R209, c[0x0][0x248] ;  /* 0x00009200ffd17b82 */ /* 0x000e220000000800 */
[----:B------:R-:W4:Y:S01]  /*b710*/  LDG.E.U16 R193, desc[UR60][R130.64] ;  /* 0x0000003c82c17981 */ /* 0x000f22000c1e1500 */
[----:B------:R-:W-:-:S03]  /*b720*/  IADD3 R126, P1, R126, R122, RZ ;  /* 0x0000007a7e7e7210 */ /* 0x000fc60007f3e0ff */
[----:B------:R1:W4:Y:S01]  /*b730*/  LDG.E.U16 R191, desc[UR60][R128.64] ;  /* 0x0000003c80bf7981 */ /* 0x000322000c1e1500 */
[----:B------:R-:W-:Y:S01]  /*b740*/  LEA.HI.X.SX32 R127, R127, R123, 0x1, P1 ;  /* 0x0000007b7f7f7211 */ /* 0x000fe200008f0eff */
[----:B-1----:R-:W-:Y:S01]  /*b750*/  IMAD R249, R249, 0x1d4, RZ ;  /* 0x000001d4f9f97824 */ /* 0x002fe200078e02ff */
[----:B------:R-:W1:Y:S01]  /*b760*/  LDC R207, c[0x0][0x248] ;  /* 0x00009200ffcf7b82 */ /* 0x000e620000000800 */
[----:B------:R0:W4:Y:S04]  /*b770*/  LDG.E.U16 R187, desc[UR60][R124.64] ;  /* 0x0000003c7cbb7981 */ /* 0x000128000c1e1500 */
[----:B------:R2:W4:Y:S01]  /*b780*/  LDG.E.U16 R189, desc[UR60][R126.64] ;  /* 0x0000003c7ebd7981 */ /* 0x000522000c1e1500 */
[----:B------:R-:W-:Y:S02]  /*b790*/  IMAD R128, R203, 0x3a8, RZ ;  /* 0x000003a8cb807824 */ /* 0x000fe400078e02ff */
[----:B------:R-:W2:Y:S03]  /*b7a0*/  LDC R211, c[0x0][0x248] ;  /* 0x00009200ffd37b82 */ /* 0x000ea60000000800 */
[----:B------:R-:W-:-:S04]  /*b7b0*/  IADD3 R128, P1, R128, R122, RZ ;  /* 0x0000007a80807210 */ /* 0x000fc80007f3e0ff */
[----:B------:R-:W-:Y:S01]  /*b7c0*/  LEA.HI.X.SX32 R129, R249, R123, 0x1, P1 ;  /* 0x0000007bf9817211 */ /* 0x000fe200008f0eff */
[----:B------:R-:W3:Y:S08]  /*b7d0*/  LDC R217, c[0x0][0x248] ;  /* 0x00009200ffd97b82 */ /* 0x000ef00000000800 */
[----:B------:R-:W3:Y:S01]  /*b7e0*/  LDC R249, c[0x0][0x248] ;  /* 0x00009200fff97b82 */ /* 0x000ee20000000800 */
[----:B-----5:R-:W-:-:S02]  /*b7f0*/  IMAD R130, R201, 0x398, RZ ;  /* 0x00000398c9827824 */ /* 0x020fc400078e02ff */
[----:B0-----:R-:W-:-:S03]  /*b800*/  IMAD R124, R209, 0x3c8, RZ ;  /* 0x000003c8d17c7824 */ /* 0x001fc600078e02ff */
[-C--:B------:R-:W-:Y:S01]  /*b810*/  IADD3 R130, P0, R130, R122.reuse, RZ ;  /* 0x0000007a82827210 */ /* 0x080fe20007f1e0ff */
[----:B-1----:R-:W-:Y:S01]  /*b820*/  IMAD R125, R207, 0x3d8, RZ ;  /* 0x000003d8cf7d7824 */ /* 0x002fe200078e02ff */
[----:B------:R-:W0:Y:S02]  /*b830*/  LDC R215, c[0x0][0x248] ;  /* 0x00009200ffd77b82 */ /* 0x000e240000000800 */
[----:B------:R-:W-:Y:S01]  /*b840*/  LEA.HI.X.SX32 R131, R195, R123, 0x1, P0 ;  /* 0x0000007bc3837211 */ /* 0x000fe200000f0eff */
[----:B--2---:R-:W-:Y:S01]  /*b850*/  IMAD R126, R211, 0x3b8, RZ ;  /* 0x000003b8d37e7824 */ /* 0x004fe200078e02ff */
[----:B------:R-:W-:-:S03]  /*b860*/  IADD3 R124, P2, R124, R122, RZ ;  /* 0x0000007a7c7c7210 */ /* 0x000fc60007f5e0ff */
[----:B------:R1:W2:Y:S01]  /*b870*/  LDG.E.U16 R195, desc[UR60][R130.64] ;  /* 0x0000003c82c37981 */ /* 0x0002a2000c1e1500 */
[----:B------:R-:W5:Y:S01]  /*b880*/  LDC R219, c[0x0][0x248] ;  /* 0x00009200ffdb7b82 */ /* 0x000f620000000800 */
[-C--:B------:R-:W-:Y:S01]  /*b890*/  IADD3 R126, P0, R126, R122.reuse, RZ ;  /* 0x0000007a7e7e7210 */ /* 0x080fe20007f1e0ff */
[----:B---3--:R-:W-:Y:S01]  /*b8a0*/  IMAD R249, R249, 0x1e4, RZ ;  /* 0x000001e4f9f97824 */ /* 0x008fe200078e02ff */
[----:B-1----:R-:W-:-:S05]  /*b8b0*/  IADD3 R130, P1, R125, R122, RZ ;  /* 0x0000007a7d827210 */ /* 0x002fca0007f3e0ff */
[----:B------:R-:W1:Y:S01]  /*b8c0*/  LDC R213, c[0x0][0x248] ;  /* 0x00009200ffd57b82 */ /* 0x000e620000000800 */
[----:B------:R-:W-:-:S07]  /*b8d0*/  LEA.HI.X.SX32 R125, R249, R123, 0x1, P2 ;  /* 0x0000007bf97d7211 */ /* 0x000fce00010f0eff */
[----:B------:R-:W3:Y:S01]  /*b8e0*/  LDC R249, c[0x0][0x248] ;  /* 0x00009200fff97b82 */ /* 0x000ee20000000800 */
[-C--:B------:R-:W-:Y:S01]  /*b8f0*/  LEA.HI.X.SX32 R127, R197, R123.reuse, 0x1, P0 ;  /* 0x0000007bc57f7211 */ /* 0x080fe200000f0eff */
[----:B------:R-:W2:Y:S01]  /*b900*/  LDG.E.U16 R201, desc[UR60][R124.64] ;  /* 0x0000003c7cc97981 */ /* 0x000ea2000c1e1500 */
[----:B------:R-:W-:-:S03]  /*b910*/  LEA.HI.X.SX32 R131, R199, R123, 0x1, P1 ;  /* 0x0000007bc7837211 */ /* 0x000fc600008f0eff */
[----:B------:R0:W2:Y:S02]  /*b920*/  LDG.E.U16 R199, desc[UR60][R126.64] ;  /* 0x0000003c7ec77981 */ /* 0x0000a4000c1e1500 */
[----:B------:R-:W1:Y:S02]  /*b930*/  LDC R211, c[0x0][0x248] ;  /* 0x00009200ffd37b82 */ /* 0x000e640000000800 */
[----:B------:R5:W2:Y:S04]  /*b940*/  LDG.E.U16 R203, desc[UR60][R130.64] ;  /* 0x0000003c82cb7981 */ /* 0x000aa8000c1e1500 */
[----:B------:R5:W2:Y:S01]  /*b950*/  LDG.E.U16 R197, desc[UR60][R128.64] ;  /* 0x0000003c80c57981 */ /* 0x000aa2000c1e1500 */
[----:B0-----:R-:W-:Y:S01]  /*b960*/  IMAD R126, R217, 0x3f8, RZ ;  /* 0x000003f8d97e7824 */ /* 0x001fe200078e02ff */
[----:B------:R-:W0:Y:S04]  /*b970*/  LDC R221, c[0x0][0x248] ;  /* 0x00009200ffdd7b82 */ /* 0x000e280000000800 */
[----:B------:R-:W-:Y:S01]  /*b980*/  IADD3 R126, P2, R126, R122, RZ ;  /* 0x0000007a7e7e7210 */ /* 0x000fe20007f5e0ff */
[----:B------:R-:W-:-:S03]  /*b990*/  IMAD R124, R215, 0x3e8, RZ ;  /* 0x000003e8d77c7824 */ /* 0x000fc600078e02ff */
[-C--:B------:R-:W-:Y:S01]  /*b9a0*/  LEA.HI.X.SX32 R127, R205, R123.reuse, 0x1, P2 ;  /* 0x0000007bcd7f7211 */ /* 0x080fe200010f0eff */
[----:B-----5:R-:W5:Y:S01]  /*b9b0*/  LDC R130, c[0x0][0x248] ;  /* 0x00009200ff827b82 */ /* 0x020f620000000800 */
[----:B------:R-:W-:Y:S01]  /*b9c0*/  IMAD R128, R219, 0x38a, RZ ;  /* 0x0000038adb807824 */ /* 0x000fe200078e02ff */
[----:B------:R-:W-:Y:S01]  /*b9d0*/  IADD3 R124, P1, R124, R122, RZ ;  /* 0x0000007a7c7c7210 */ /* 0x000fe20007f3e0ff */
[----:B---3--:R-:W-:Y:S01]  /*b9e0*/  IMAD R249, R249, 0x1f4, RZ ;  /* 0x000001f4f9f97824 */ /* 0x008fe200078e02ff */
[----:B------:R1:W3:Y:S04]  /*b9f0*/  LDG.E.U16 R207, desc[UR60][R126.64] ;  /* 0x0000003c7ecf7981 */ /* 0x0002e8000c1e1500 */
[----:B------:R-:W5:Y:S01]  /*ba00*/  LDC R131, c[0x0][0x248] ;  /* 0x00009200ff837b82 */ /* 0x000f620000000800 */
[----:B------:R-:W-:Y:S01]  /*ba10*/  LEA.HI.X.SX32 R125, R249, R123, 0x1, P1 ;  /* 0x0000007bf97d7211 */ /* 0x000fe200008f0eff */
[----:B-1----:R-:W-:-:S06]  /*ba20*/  IMAD R126, R213, 0x3aa, RZ ;  /* 0x000003aad57e7824 */ /* 0x002fcc00078e02ff */
[----:B------:R-:W1:Y:S01]  /*ba30*/  LDC R219, c[0x0][0x248] ;  /* 0x00009200ffdb7b82 */ /* 0x000e620000000800 */
[----:B------:R-:W-:-:S07]  /*ba40*/  IMAD R127, R211, 0x1d5, RZ ;  /* 0x000001d5d37f7824 */ /* 0x000fce00078e02ff */
[----:B------:R-:W1:Y:S01]  /*ba50*/  LDC R215, c[0x0][0x248] ;  /* 0x00009200ffd77b82 */ /* 0x000e620000000800 */
[-C--:B------:R-:W-:Y:S01]  /*ba60*/  IADD3 R126, P1, R126, R122.reuse, RZ ;  /* 0x0000007a7e7e7210 */ /* 0x080fe20007f3e0ff */
[----:B0-----:R-:W-:Y:S01]  /*ba70*/  IMAD R129, R221, 0x1c5, RZ ;  /* 0x000001c5dd817824 */ /* 0x001fe200078e02ff */
[----:B------:R-:W-:Y:S01]  /*ba80*/  IADD3 R128, P0, R128, R122, RZ ;  /* 0x0000007a80807210 */ /* 0x000fe20007f1e0ff */
[----:B------:R5:W3:Y:S01]  /*ba90*/  LDG.E.U16 R205, desc[UR60][R124.64] ;  /* 0x0000003c7ccd7981 */ /* 0x000ae2000c1e1500 */
[----:B------:R-:W-:-:S03]  /*baa0*/  LEA.HI.X.SX32 R127, R127, R123, 0x1, P1 ;  /* 0x0000007b7f7f7211 */ /* 0x000fc600008f0eff */
[----:B------:R-:W0:Y:S02]  /*bab0*/  LDC R217, c[0x0][0x248] ;  /* 0x00009200ffd97b82 */ /* 0x000e240000000800 */
[----:B------:R5:W3:Y:S01]  /*bac0*/  LDG.E.U16 R213, desc[UR60][R126.64] ;  /* 0x0000003c7ed57981 */ /* 0x000ae2000c1e1500 */
[----:B------:R-:W-:Y:S01]  /*bad0*/  LEA.HI.X.SX32 R129, R129, R123, 0x1, P0 ;  /* 0x0000007b81817211 */ /* 0x000fe200000f0eff */
[----:B-----5:R-:W-:-:S04]  /*bae0*/  IMAD R124, R130, 0x39a, RZ ;  /* 0x0000039a827c7824 */ /* 0x020fc800078e02ff */
[----:B------:R-:W5:Y:S01]  /*baf0*/  LDC R221, c[0x0][0x248] ;  /* 0x00009200ffdd7b82 */ /* 0x000f620000000800 */
[----:B------:R1:W3:Y:S07]  /*bb00*/  LDG.E.U16 R209, desc[UR60][R128.64] ;  /* 0x0000003c80d17981 */ /* 0x0002ee000c1e1500 */
[----:B------:R-:W5:Y:S01]  /*bb10*/  LDC R127, c[0x0][0x248] ;  /* 0x00009200ff7f7b82 */ /* 0x000f620000000800 */
[----:B------:R-:W-:Y:S01]  /*bb20*/  IMAD R125, R131, 0x1cd, RZ ;  /* 0x000001cd837d7824 */ /* 0x000fe200078e02ff */
[----:B------:R-:W-:Y:S01]  /*bb30*/  IADD3 R124, P0, R124, R122, RZ ;  /* 0x0000007a7c7c7210 */ /* 0x000fe20007f1e0ff */
[----:B-1----:R-:W-:-:S02]  /*bb40*/  IMAD R128, R219, 0x3ba, RZ ;  /* 0x000003badb807824 */ /* 0x002fc400078e02ff */
[----:B------:R-:W-:Y:S01]  /*bb50*/  IMAD R129, R215, 0x1dd, RZ ;  /* 0x000001ddd7817824 */ /* 0x000fe200078e02ff */
[-C--:B------:R-:W-:Y:S02]  /*bb60*/  LEA.HI.X.SX32 R125, R125, R123.reuse, 0x1, P0 ;  /* 0x0000007b7d7d7211 */ /* 0x080fe400000f0eff */
[----:B------:R-:W1:Y:S01]  /*bb70*/  LDC R247, c[0x0][0x248] ;  /* 0x00009200fff77b82 */ /* 0x000e620000000800 */
[----:B------:R-:W-:Y:S02]  /*bb80*/  IADD3 R128, P0, R128, R122, RZ ;  /* 0x0000007a80807210 */ /* 0x000fe40007f1e0ff */
[----:B------:R0:W3:Y:S02]  /*bb90*/  LDG.E.U16 R211, desc[UR60][R124.64] ;  /* 0x0000003c7cd37981 */ /* 0x0000e4000c1e1500 */
[----:B------:R-:W-:-:S03]  /*bba0*/  LEA.HI.X.SX32 R129, R129, R123, 0x1, P0 ;  /* 0x0000007b81817211 */ /* 0x000fc600000f0eff */
[----:B------:R-:W1:Y:S02]  /*bbb0*/  LDC R227, c[0x0][0x248] ;  /* 0x00009200ffe37b82 */ /* 0x000e640000000800 */
[----:B------:R5:W3:Y:S01]  /*bbc0*/  LDG.E.U16 R215, desc[UR60][R128.64] ;  /* 0x0000003c80d77981 */ /* 0x000ae2000c1e1500 */
[----:B0-----:R-:W-:-:S05]  /*bbd0*/  IMAD R130, R217, 0x3ca, RZ ;  /* 0x000003cad9827824 */ /* 0x001fca00078e02ff */
[----:B------:R-:W0:Y:S01]  /*bbe0*/  LDC R125, c[0x0][0x248] ;  /* 0x00009200ff7d7b82 */ /* 0x000e220000000800 */
[----:B-----5:R-:W-:-:S07]  /*bbf0*/  IMAD R128, R127, 0x3ea, RZ ;  /* 0x000003ea7f807824 */ /* 0x020fce00078e02ff */
[----:B------:R-:W5:Y:S01]  /*bc00*/  LDC R127, c[0x0][0x248] ;  /* 0x00009200ff7f7b82 */ /* 0x000f620000000800 */
[----:B------:R-:W-:Y:S01]  /*bc10*/  IMAD R131, R221, 0x1e5, RZ ;  /* 0x000001e5dd837824 */ /* 0x000fe200078e02ff */
[----:B------:R-:W-:-:S06]  /*bc20*/  IADD3 R130, P2, R130, R122, RZ ;  /* 0x0000007a82827210 */ /* 0x000fcc0007f5e0ff */
[----:B------:R-:W5:Y:S01]  /*bc30*/  LDC R249, c[0x0][0x248] ;  /* 0x00009200fff97b82 */ /* 0x000f620000000800 */
[----:B-1----:R-:W-:Y:S01]  /*bc40*/  IMAD R124, R247, 0x37e, RZ ;  /* 0x0000037ef77c7824 */ /* 0x002fe200078e02ff */
[----:B------:R-:W-:-:S05]  /*bc50*/  LEA.HI.X.SX32 R131, R131, R123, 0x1, P2 ;  /* 0x0000007b83837211 */ /* 0x000fca00010f0eff */
[----:B------:R1:W3:Y:S01]  /*bc60*/  LDG.E.U16 R217, desc[UR60][R130.64] ;  /* 0x0000003c82d97981 */ /* 0x0002e2000c1e1500 */
[----:B------:R-:W4:Y:S08]  /*bc70*/  LDC R219, c[0x0][0x248] ;  /* 0x00009200ffdb7b82 */ /* 0x000f300000000800 */
[----:B------:R-:W4:Y:S01]  /*bc80*/  LDC R247, c[0x0][0x248] ;  /* 0x00009200fff77b82 */ /* 0x000f220000000800 */
[----:B-1----:R-:W-:-:S02]  /*bc90*/  IMAD R130, R227, 0x3da, RZ ;  /* 0x000003dae3827824 */ /* 0x002fc400078e02ff */
[----:B0-----:R-:W-:Y:S01]  /*bca0*/  IMAD R125, R125, 0x1ed, RZ ;  /* 0x000001ed7d7d7824 */ /* 0x001fe200078e02ff */
[-C--:B------:R-:W-:Y:S01]  /*bcb0*/  IADD3 R128, P1, R128, R122.reuse, RZ ;  /* 0x0000007a80807210 */ /* 0x080fe20007f3e0ff */
[----:B-----5:R-:W-:Y:S01]  /*bcc0*/  IMAD R127, R127, 0x1f5, RZ ;  /* 0x000001f57f7f7824 */ /* 0x020fe200078e02ff */
[----:B------:R-:W-:Y:S02]  /*bcd0*/  IADD3 R130, P0, R130, R122, RZ ;  /* 0x0000007a82827210 */ /* 0x000fe40007f1e0ff */
[----:B------:R-:W0:Y:S01]  /*bce0*/  LDC R126, c[0x0][0x248] ;  /* 0x00009200ff7e7b82 */ /* 0x000e220000000800 */
[----:B------:R-:W-:Y:S01]  /*bcf0*/  IMAD R221, R249, 0x38c, RZ ;  /* 0x0000038cf9dd7824 */ /* 0x000fe200078e02ff */
[-C--:B------:R-:W-:Y:S02]  /*bd00*/  LEA.HI.X.SX32 R131, R125, R123.reuse, 0x1, P0 ;  /* 0x0000007b7d837211 */ /* 0x080fe400000f0eff */
[----:B------:R-:W-:-:S04]  /*bd10*/  LEA.HI.X.SX32 R129, R127, R123, 0x1, P1 ;  /* 0x0000007b7f817211 */ /* 0x000fc800008f0eff */
[----:B------:R-:W1:Y:S01]  /*bd20*/  LDC R223, c[0x0][0x248] ;  /* 0x00009200ffdf7b82 */ /* 0x000e620000000800 */
[----:B----4-:R-:W-:Y:S02]  /*bd30*/  IMAD R125, R219, 0x1fd, RZ ;  /* 0x000001fddb7d7824 */ /* 0x010fe400078e02ff */
[----:B------:R4:W5:Y:S05]  /*bd40*/  LDG.E.U16 R219, desc[UR60][R130.64] ;  /* 0x0000003c82db7981 */ /* 0x00096a000c1e1500 */
[----:B------:R-:W2:Y:S01]  /*bd50*/  LDC R245, c[0x0][0x248] ;  /* 0x00009200fff57b82 */ /* 0x000ea20000000800 */
[----:B----4-:R-:W-:Y:S02]  /*bd60*/  IADD3 R130, P1, R221, R122, RZ ;  /* 0x0000007add827210 */ /* 0x010fe40007f3e0ff */
[----:B------:R4:W5:Y:S01]  /*bd70*/  LDG.E.U16 R221, desc[UR60][R128.64] ;  /* 0x0000003c80dd7981 */ /* 0x000962000c1e1500 */
[----:B0-----:R-:W-:-:S04]  /*bd80*/  IMAD R126, R126, 0x3fa, RZ ;  /* 0x000003fa7e7e7824 */ /* 0x001fc800078e02ff */
[----:B------:R-:W0:Y:S01]  /*bd90*/  LDC R249, c[0x0][0x248] ;  /* 0x00009200fff97b82 */ /* 0x000e220000000800 */
[----:B----4-:R-:W-:Y:S01]  /*bda0*/  IMAD R128, R247, 0x3ac, RZ ;  /* 0x000003acf7807824 */ /* 0x010fe200078e02ff */
[----:B------:R-:W-:-:S06]  /*bdb0*/  IADD3 R124, P0, R124, R122, RZ ;  /* 0x0000007a7c7c7210 */ /* 0x000fcc0007f1e0ff */
[----:B------:R-:W4:Y:S01]  /*bdc0*/  LDC R247, c[0x0][0x248] ;  /* 0x00009200fff77b82 */ /* 0x000f220000000800 */
[----:B------:R-:W-:Y:S01]  /*bdd0*/  IADD3 R126, P2, R126, R122, RZ ;  /* 0x0000007a7e7e7210 */ /* 0x000fe20007f5e0ff */
[----:B-1----:R-:W-:-:S03]  /*bde0*/  IMAD R223, R223, 0x1bf, RZ ;  /* 0x000001bfdfdf7824 */ /* 0x002fc600078e02ff */
[-C--:B------:R-:W-:Y:S02]  /*bdf0*/  LEA.HI.X.SX32 R127, R125, R123.reuse, 0x1, P2 ;  /* 0x0000007b7d7f7211 */ /* 0x080fe400010f0eff */
[-C--:B------:R-:W-:Y:S01]  /*be00*/  LEA.HI.X.SX32 R125, R223, R123.reuse, 0x1, P0 ;  /* 0x0000007bdf7d7211 */ /* 0x080fe200000f0eff */
[----:B------:R-:W1:Y:S02]  /*be10*/  LDC R129, c[0x0][0x248] ;  /* 0x00009200ff817b82 */ /* 0x000e640000000800 */
[----:B------:R4:W5:Y:S01]  /*be20*/  LDG.E.U16 R223, desc[UR60][R126.64] ;  /* 0x0000003c7edf7981 */ /* 0x000962000c1e1500 */
[----:B------:R-:W-:-:S03]  /*be30*/  LEA.HI.X.SX32 R131, R225, R123, 0x1, P1 ;  /* 0x0000007be1837211 */ /* 0x000fc600008f0eff */
[----:B------:R-:W5:Y:S04]  /*be40*/  LDG.E.U16 R225, desc[UR60][R124.64] ;  /* 0x0000003c7ce17981 */ /* 0x000f68000c1e1500 */
[----:B------:R2:W5:Y:S01]  /*be50*/  LDG.E.U16 R227, desc[UR60][R130.64] ;  /* 0x0000003c82e37981 */ /* 0x000562000c1e1500 */
[----:B----4-:R-:W-:Y:S02]  /*be60*/  IMAD R126, R247, 0x3bc, RZ ;  /* 0x000003bcf77e7824 */ /* 0x010fe400078e02ff */
[----:B------:R-:W4:Y:S01]  /*be70*/  LDC R247, c[0x0][0x248] ;  /* 0x00009200fff77b82 */ /* 0x000f220000000800 */
[----:B--2---:R-:W-:Y:S01]  /*be80*/  IMAD R130, R245, 0x39c, RZ ;  /* 0x0000039cf5827824 */ /* 0x004fe200078e02ff */
[----:B------:R-:W-:-:S04]  /*be90*/  IADD3 R128, P1, R128, R122, RZ ;  /* 0x0000007a80807210 */ /* 0x000fc80007f3e0ff */
[-C--:B------:R-:W-:Y:S01]  /*bea0*/  IADD3 R130, P0, R130, R122.reuse, RZ ;  /* 0x0000007a82827210 */ /* 0x080fe20007f1e0ff */
[----:B-1----:R-:W-:Y:S01]  /*beb0*/  IMAD R124, R129, 0x3cc, RZ ;  /* 0x000003cc817c7824 */ /* 0x002fe200078e02ff */
[----:B------:R-:W1:Y:S02]  /*bec0*/  LDC R245, c[0x0][0x248] ;  /* 0x00009200fff57b82 */ /* 0x000e640000000800 */
[-C--:B------:R-:W-:Y:S02]  /*bed0*/  LEA.HI.X.SX32 R131, R235, R123.reuse, 0x1, P0 ;  /* 0x0000007beb837211 */ /* 0x080fe400000f0eff */
[-C--:B------:R-:W-:Y:S02]  /*bee0*/  IADD3 R124, P3, R124, R122.reuse, RZ ;  /* 0x0000007a7c7c7210 */ /* 0x080fe40007f7e0ff */
[----:B------:R-:W-:Y:S02]  /*bef0*/  LEA.HI.X.SX32 R129, R229, R123, 0x1, P1 ;  /* 0x0000007be5817211 */ /* 0x000fe400008f0eff */
[----:B------:R2:W5:Y:S01]  /*bf00*/  LDG.E.U16 R229, desc[UR60][R130.64] ;  /* 0x0000003c82e57981 */ /* 0x000562000c1e1500 */
[----:B----4-:R-:W-:Y:S01]  /*bf10*/  IMAD R125, R247, 0x20c, RZ ;  /* 0x0000020cf77d7824 */ /* 0x010fe200078e02ff */
[-C--:B------:R-:W-:Y:S01]  /*bf20*/  IADD3 R126, P2, R126, R122.reuse, RZ ;  /* 0x0000007a7e7e7210 */ /* 0x080fe20007f5e0ff */
[----:B------:R-:W4:Y:S03]  /*bf30*/  LDC R247, c[0x0][0x248] ;  /* 0x00009200fff77b82 */ /* 0x000f260000000800 */
[----:B--2---:R-:W-:-:S02]  /*bf40*/  IADD3 R130, P0, R125, R122, RZ ;  /* 0x0000007a7d827210 */ /* 0x004fc40007f1e0ff */
[-C--:B------:R-:W-:Y:S02]  /*bf50*/  LEA.HI.X.SX32 R125, R231, R123.reuse, 0x1, P3 ;  /* 0x0000007be77d7211 */ /* 0x080fe400018f0eff */
[----:B------:R2:W5:Y:S01]  /*bf60*/  LDG.E.U16 R231, desc[UR60][R128.64] ;  /* 0x0000003c80e77981 */ /* 0x000562000c1e1500 */
[-C--:B------:R-:W-:Y:S02]  /*bf70*/  LEA.HI.X.SX32 R131, R237, R123.reuse, 0x1, P0 ;  /* 0x0000007bed837211 */ /* 0x080fe400000f0eff */
[----:B------:R-:W-:Y:S01]  /*bf80*/  LEA.HI.X.SX32 R127, R233, R123, 0x1, P2 ;  /* 0x0000007be97f7211 */ /* 0x000fe200010f0eff */
[----:B------:R-:W5:Y:S04]  /*bf90*/  LDG.E.U16 R235, desc[UR60][R124.64] ;  /* 0x0000003c7ceb7981 */ /* 0x000f68000c1e1500 */
[----:B------:R0:W5:Y:S01]  /*bfa0*/  LDG.E.U16 R237, desc[UR60][R130.64] ;  /* 0x0000003c82ed7981 */ /* 0x000162000c1e1500 */
[----:B--2---:R-:W2:Y:S03]  /*bfb0*/  LDC R129, c[0x0][0x248] ;  /* 0x00009200ff817b82 */ /* 0x004ea60000000800 */
[----:B------:R1:W5:Y:S05]  /*bfc0*/  LDG.E.U16 R233, desc[UR60][R126.64] ;  /* 0x0000003c7ee97981 */ /* 0x00036a000c1e1500 */
[----:B0-----:R-:W0:Y:S01]  /*bfd0*/  LDC R131, c[0x0][0x248] ;  /* 0x00009200ff837b82 */ /* 0x001e220000000800 */
[----:B-1----:R-:W-:-:S07]  /*bfe0*/  IMAD R124, R245, 0x3dc, RZ ;  /* 0x000003dcf57c7824 */ /* 0x002fce00078e02ff */
[----:B------:R-:W1:Y:S01]  /*bff0*/  LDC R130, c[0x0][0x248] ;  /* 0x00009200ff827b82 */ /* 0x000e620000000800 */
[----:B------:R-:W-:Y:S01]  /*c000*/  IMAD R126, R249, 0x3ec, RZ ;  /* 0x000003ecf97e7824 */ /* 0x000fe200078e02ff */
[----:B------:R-:W-:-:S04]  /*c010*/  IADD3 R124, P0, R124, R122, RZ ;  /* 0x0000007a7c7c7210 */ /* 0x000fc80007f1e0ff */
[-C--:B------:R-:W-:Y:S01]  /*c020*/  IADD3 R126, P1, R126, R122.reuse, RZ ;  /* 0x0000007a7e7e7210 */ /* 0x080fe20007f3e0ff */
[----:B--2---:R-:W-:Y:S01]  /*c030*/  IMAD R128, R129, 0x3fc, RZ ;  /* 0x000003fc81807824 */ /* 0x004fe200078e02ff */
[----:B------:R-:W2:Y:S01]  /*c040*/  LDC R245, c[0x0][0x248] ;  /* 0x00009200fff57b82 */ /* 0x000ea20000000800 */
[-C--:B------:R-:W-:Y:S02]  /*c050*/  LEA.HI.X.SX32 R125, R243, R123.reuse, 0x1, P0 ;  /* 0x0000007bf37d7211 */ /* 0x080fe400000f0eff */
[----:B------:R-:W-:Y:S02]  /*c060*/  LEA.HI.X.SX32 R127, R241, R123, 0x1, P1 ;  /* 0x0000007bf17f7211 */ /* 0x000fe400008f0eff */
[----:B------:R-:W-:-:S03]  /*c070*/  IADD3 R128, P2, R128, R122, RZ ;  /* 0x0000007a80807210 */ /* 0x000fc60007f5e0ff */
[----:B------:R4:W5:Y:S01]  /*c080*/  LDG.E.U16 R241, desc[UR60][R126.64] ;  /* 0x0000003c7ef17981 */ /* 0x000962000c1e1500 */
[----:B------:R-:W-:Y:S01]  /*c090*/  LEA.HI.X.SX32 R129, R239, R123, 0x1, P2 ;  /* 0x0000007bef817211 */ /* 0x000fe200010f0eff */
[----:B------:R-:W3:Y:S02]  /*c0a0*/  LDC R249, c[0x0][0x248] ;  /* 0x00009200fff97b82 */ /* 0x000ee40000000800 */
[----:B------:R0:W5:Y:S04]  /*c0b0*/  LDG.E.U16 R239, desc[UR60][R124.64] ;  /* 0x0000003c7cef7981 */ /* 0x000168000c1e1500 */
[----:B------:R2:W5:Y:S02]  /*c0c0*/  LDG.E.U16 R243, desc[UR60][R128.64] ;  /* 0x0000003c80f37981 */ /* 0x000564000c1e1500 */
[----:B----4-:R-:W4:Y:S01]  /*c0d0*/  LDC R126, c[0x0][0x248] ;  /* 0x00009200ff7e7b82 */ /* 0x010f220000000800 */
[----:B0-----:R-:W-:-:S02]  /*c0e0*/  IMAD R124, R131, 0x38e, RZ ;  /* 0x0000038e837c7824 */ /* 0x001fc400078e02ff */
[----:B-1----:R-:W-:Y:S02]  /*c0f0*/  IMAD R125, R130, 0x1c7, RZ ;  /* 0x000001c7827d7824 */ /* 0x002fe400078e02ff */
[----:B--2---:R-:W-:Y:S01]  /*c100*/  IMAD R129, R245, 0x1d7, RZ ;  /* 0x000001d7f5817824 */ /* 0x004fe200078e02ff */
[----:B------:R-:W-:Y:S01]  /*c110*/  IADD3 R124, P0, R124, R122, RZ ;  /* 0x0000007a7c7c7210 */ /* 0x000fe20007f1e0ff */
[----:B------:R-:W-:Y:S01]  /*c120*/  IMAD R127, R247, 0x1cf, RZ ;  /* 0x000001cff77f7824 */ /* 0x000fe200078e02ff */
[----:B------:R-:W0:Y:S02]  /*c130*/  LDC R130, c[0x0][0x248] ;  /* 0x00009200ff827b82 */ /* 0x000e240000000800 */
[----:B------:R-:W-:-:S05]  /*c140*/  LEA.HI.X.SX32 R125, R125, R123, 0x1, P0 ;  /* 0x0000007b7d7d7211 */ /* 0x000fca00000f0eff */
[----:B------:R1:W2:Y:S01]  /*c150*/  LDG.E.U16 R245, desc[UR60][R124.64] ;  /* 0x0000003c7cf57981 */ /* 0x0002a2000c1e1500 */
[----:B---3--:R-:W-:Y:S01]  /*c160*/  IMAD R128, R249, 0x3ae, RZ ;  /* 0x000003aef9807824 */ /* 0x008fe200078e02ff */
[----:B------:R-:W3:Y:S08]  /*c170*/  LDC R131, c[0x0][0x248] ;  /* 0x00009200ff837b82 */ /* 0x000ef00000000800 */
[----:B-1----:R-:W1:Y:S08]  /*c180*/  LDC R124, c[0x0][0x248] ;  /* 0x00009200ff7c7b82 */ /* 0x002e700000000800 */
[----:B------:R-:W0:Y:S01]  /*c190*/  LDC R125, c[0x0][0x248] ;  /* 0x00009200ff7d7b82 */ /* 0x000e220000000800 */
[----:B----4-:R-:W-:Y:S01]  /*c1a0*/  IMAD R126, R126, 0x39e, RZ ;  /* 0x0000039e7e7e7824 */ /* 0x010fe200078e02ff */
[----:B------:R-:W-:-:S04]  /*c1b0*/  IADD3 R128, P2, R128, R122, RZ ;  /* 0x0000007a80807210 */ /* 0x000fc80007f5e0ff */
[----:B------:R-:W-:Y:S02]  /*c1c0*/  IADD3 R126, P1, R126, R122, RZ ;  /* 0x0000007a7e7e7210 */ /* 0x000fe40007f3e0ff */
[-C--:B------:R-:W-:Y:S02]  /*c1d0*/  LEA.HI.X.SX32 R129, R129, R123.reuse, 0x1, P2 ;  /* 0x0000007b81817211 */ /* 0x080fe400010f0eff */
[----:B------:R-:W-:-:S03]  /*c1e0*/  LEA.HI.X.SX32 R127, R127, R123, 0x1, P1 ;  /* 0x0000007b7f7f7211 */ /* 0x000fc600008f0eff */
[----:B------:R0:W4:Y:S04]  /*c1f0*/  LDG.E.U16 R249, desc[UR60][R128.64] ;  /* 0x0000003c80f97981 */ /* 0x000128000c1e1500 */
[----:B------:R1:W4:Y:S01]  /*c200*/  LDG.E.U16 R247, desc[UR60][R126.64] ;  /* 0x0000003c7ef77981 */ /* 0x000322000c1e1500 */
[----:B0-----:R-:W-:Y:S02]  /*c210*/  IMAD R128, R125, 0x3ce, RZ ;  /* 0x000003ce7d807824 */ /* 0x001fe400078e02ff */
[----:B------:R-:W0:Y:S01]  /*c220*/  LDC R125, c[0x0][0x248] ;  /* 0x00009200ff7d7b82 */ /* 0x000e220000000800 */
[----:B-1----:R-:W-:-:S07]  /*c230*/  IMAD R127, R124, 0x1e7, RZ ;  /* 0x000001e77c7f7824 */ /* 0x002fce00078e02ff */
[----:B------:R-:W1:Y:S08]  /*c240*/  LDC R126, c[0x0][0x248] ;  /* 0x00009200ff7e7b82 */ /* 0x000e700000000800 */
[----:B------:R-:W1:Y:S01]  /*c250*/  LDC R124, c[0x0][0x248] ;  /* 0x00009200ff7c7b82 */ /* 0x000e620000000800 */
[----:B------:R-:W-:Y:S02]  /*c260*/  IMAD R130, R130, 0x3be, RZ ;  /* 0x000003be82827824 */ /* 0x000fe400078e02ff */
[----:B---3--:R-:W-:-:S03]  /*c270*/  IMAD R131, R131, 0x1df, RZ ;  /* 0x000001df83837824 */ /* 0x008fc600078e02ff */
[----:B------:R-:W-:Y:S01]  /*c280*/  IADD3 R130, P0, R130, R122, RZ ;  /* 0x0000007a82827210 */ /* 0x000fe20007f1e0ff */
[----:B0-----:R-:W-:-:S03]  /*c290*/  IMAD R125, R125, 0x3fe, RZ ;  /* 0x000003fe7d7d7824 */ /* 0x001fc600078e02ff */
[----:B------:R-:W-:Y:S02]  /*c2a0*/  LEA.HI.X.SX32 R131, R131, R123, 0x1, P0 ;  /* 0x0000007b83837211 */ /* 0x000fe400000f0eff */
[----:B------:R-:W-:-:S03]  /*c2b0*/  IADD3 R128, P0, R128, R122, RZ ;  /* 0x0000007a80807210 */ /* 0x000fc60007f1e0ff */
[----:B------:R0:W3:Y:S01]  /*c2c0*/  LDG.E.U16 R130, desc[UR60][R130.64] ;  /* 0x0000003c82827981 */ /* 0x0000e2000c1e1500 */
[----:B-1----:R-:W-:Y:S01]  /*c2d0*/  IMAD R126, R126, 0x3de, RZ ;  /* 0x000003de7e7e7824 */ /* 0x002fe200078e02ff */
[----:B------:R-:W-:Y:S02]  /*c2e0*/  LEA.HI.X.SX32 R129, R127, R123, 0x1, P0 ;  /* 0x0000007b7f817211 */ /* 0x000fe400000f0eff */
[----:B------:R-:W1:Y:S01]  /*c2f0*/  LDC R127, c[0x0][0x248] ;  /* 0x00009200ff7f7b82 */ /* 0x000e620000000800 */
[----:B------:R-:W-:Y:S01]  /*c300*/  IMAD R124, R124, 0x3ee, RZ ;  /* 0x000003ee7c7c7824 */ /* 0x000fe200078e02ff */
[-C--:B------:R-:W-:Y:S01]  /*c310*/  IADD3 R126, P1, R126, R122.reuse, RZ ;  /* 0x0000007a7e7e7210 */ /* 0x080fe20007f3e0ff */
[----:B------:R-:W3:Y:S05]  /*c320*/  LDG.E.U16 R128, desc[UR60][R128.64] ;  /* 0x0000003c80807981 */ /* 0x000eea000c1e1500 */
[----:B0-----:R-:W0:Y:S01]  /*c330*/  LDC R131, c[0x0][0x248] ;  /* 0x00009200ff837b82 */ /* 0x001e220000000800 */
[----:B------:R-:W-:-:S02]  /*c340*/  IADD3 R124, P2, R124, R122, RZ ;  /* 0x0000007a7c7c7210 */ /* 0x000fc40007f5e0ff */
[----:B------:R-:W-:-:S05]  /*c350*/  IADD3 R122, P0, R125, R122, RZ ;  /* 0x0000007a7d7a7210 */ /* 0x000fca0007f1e0ff */
[----:B------:R-:W0:Y:S01]  /*c360*/  LDC R125, c[0x0][0x248] ;  /* 0x00009200ff7d7b82 */ /* 0x000e220000000800 */
[----:B------:R-:W5:Y:S01]  /*c370*/  LDL.LU R129, [R1] ;  /* 0x0000000001817983 */ /* 0x000f620000300800 */
[----:B-1----:R-:W-:-:S05]  /*c380*/  IMAD R127, R127, 0x1ef, RZ ;  /* 0x000001ef7f7f7824 */ /* 0x002fca00078e02ff */
[----:B------:R-:W-:Y:S02]  /*c390*/  LEA.HI.X.SX32 R127, R127, R123, 0x1, P1 ;  /* 0x0000007b7f7f7211 */ /* 0x000fe400008f0eff */
[----:B0-----:R-:W-:-:S03]  /*c3a0*/  LEA R131, R131, -R131, 0x9 ;  /* 0x8000008383837211 */ /* 0x001fc600078e48ff */
[----:B------:R-:W3:Y:S01]  /*c3b0*/  LDG.E.U16 R126, desc[UR60][R126.64] ;  /* 0x0000003c7e7e7981 */ /* 0x000ee2000c1e1500 */
[----:B------:R-:W-:-:S05]  /*c3c0*/  IMAD R125, R125, 0x1f7, RZ ;  /* 0x000001f77d7d7824 */ /* 0x000fca00078e02ff */
[-C--:B------:R-:W-:Y:S02]  /*c3d0*/  LEA.HI.X.SX32 R125, R125, R123.reuse, 0x1, P2 ;  /* 0x0000007b7d7d7211 */ /* 0x080fe400010f0eff */
[----:B------:R-:W-:Y:S02]  /*c3e0*/  LEA.HI.X.SX32 R123, R131, R123, 0x1, P0 ;  /* 0x0000007b837b7211 */ /* 0x000fe400000f0eff */
[----:B------:R-:W2:Y:S04]  /*c3f0*/  LDL.LU R131, [R1+0x4] ;  /* 0x0000040001837983 */ /* 0x000ea80000300800 */
[----:B------:R-:W4:Y:S04]  /*c400*/  LDL.LU R127, [R1+0x8] ;  /* 0x00000800017f7983 */ /* 0x000f280000300800 */
[----:B------:R-:W3:Y:S04]  /*c410*/  LDG.E.U16 R124, desc[UR60][R124.64] ;  /* 0x0000003c7c7c7981 */ /* 0x000ee8000c1e1500 */
[----:B------:R-:W3:Y:S04]  /*c420*/  LDG.E.U16 R122, desc[UR60][R122.64] ;  /* 0x0000003c7a7a7981 */ /* 0x000ee8000c1e1500 */
[----:B------:R0:W-:Y:S04]  /*c430*/  STS.U16 [R4+0x2180], R220 ;  /* 0x002180dc04007388 */ /* 0x0001e80000000400 */
[----:B------:R-:W5:Y:S04]  /*c440*/  LDL.LU R125, [R1+0xc] ;  /* 0x00000c00017d7983 */ /* 0x000f680000300800 */
[----:B------:R-:W2:Y:S04]  /*c450*/  LDL.LU R123, [R1+0x10] ;  /* 0x00001000017b7983 */ /* 0x000ea80000300800 */
[----:B0-----:R-:W4:Y:S04]  /*c460*/  LDL.LU R220, [R1+0x14] ;  /* 0x0000140001dc7983 */ /* 0x001f280000300800 */
[----:B------:R0:W-:Y:S04]  /*c470*/  STS.U16 [R4+0x2580], R216 ;  /* 0x002580d804007388 */ /* 0x0001e80000000400 */
[----:B------:R1:W-:Y:S04]  /*c480*/  STS.U16 [R4+0x2980], R212 ;  /* 0x002980d404007388 */ /* 0x0003e80000000400 */
[----:B------:R1:W-:Y:S04]  /*c490*/  STS.U16 [R4+0x2d80], R208 ;  /* 0x002d80d004007388 */ /* 0x0003e80000000400 */
[----:B0-----:R-:W3:Y:S04]  /*c4a0*/  LDL.LU R216, [R1+0x18] ;  /* 0x0000180001d87983 */ /* 0x001ee80000300800 */
[----:B-1----:R-:W5:Y:S04]  /*c4b0*/  LDL R212, [R1+0x1968] ;  /* 0x0019680001d47983 */ /* 0x002f680000100800 */
[----:B------:R-:W2:Y:S04]  /*c4c0*/  LDL.LU R208, [R1+0x1c] ;  /* 0x00001c0001d07983 */ /* 0x000ea80000300800 */
[----:B------:R0:W-:Y:S04]  /*c4d0*/  STS.U16 [R4+0x3180], R204 ;  /* 0x003180cc04007388 */ /* 0x0001e80000000400 */
[----:B------:R1:W-:Y:S04]  /*c4e0*/  STS.U16 [R4+0x3580], R200 ;  /* 0x003580c804007388 */ /* 0x0003e80000000400 */
[----:B------:R1:W-:Y:S04]  /*c4f0*/  STS.U16 [R4+0x3980], R196 ;  /* 0x003980c404007388 */ /* 0x0003e80000000400 */
[----:B0-----:R-:W4:Y:S04]  /*c500*/  LDL.LU R204, [R1+0x20] ;  /* 0x0000200001cc7983 */ /* 0x001f280000300800 */
[----:B-1----:R-:W4:Y:S04]  /*c510*/  LDL.LU R200, [R1+0x24] ;  /* 0x0000240001c87983 */ /* 0x002f280000300800 */
[----:B------:R-:W4:Y:S04]  /*c520*/  LDL.LU R196, [R1+0x28] ;  /* 0x0000280001c47983 */ /* 0x000f280000300800 */
        /* <DEDUP_REMOVED lines=17> */
[----:B------:R0:W-:Y:S04]  /*c640*/  STS.U16 [R4+0x6580], R6 ;  /* 0x0065800604007388 */ /* 0x0001e80000000400 */
[----:B------:R-:W4:Y:S04]  /*c650*/  LDL.LU R141, [R1+0x78] ;  /* 0x00007800018d7983 */ /* 0x000f280000300800 */
[----:B------:R1:W-:Y:S01]  /*c660*/  STS.U16 [R4+0x6180], R135 ;  /* 0x0061808704007388 */ /* 0x0003e20000000400 */
[----:B0-----:R-:W-:-:S03]  /*c670*/  LOP3.LUT R6, R3, 0x40, RZ, 0x3c, !PT ;  /* 0x0000004003067812 */ /* 0x001fc600078e3cff */
[----:B------:R0:W-:Y:S04]  /*c680*/  STS.U16 [R4+0x6980], R9 ;  /* 0x0069800904007388 */ /* 0x0001e80000000400 */
[----:B------:R0:W-:Y:S04]  /*c690*/  STS.U16 [R4+0x6d80], R12 ;  /* 0x006d800c04007388 */ /* 0x0001e80000000400 */
[----:B-1----:R-:W4:Y:S04]  /*c6a0*/  LDL.LU R135, [R1+0x84] ;  /* 0x0000840001877983 */ /* 0x002f280000300800 */
[----:B0-----:R-:W4:Y:S04]  /*c6b0*/  LDL.LU R9, [R1+0x90] ;  /* 0x0000900001097983 */ /* 0x001f280000300800 */
        /* <DEDUP_REMOVED lines=42> */
[----:B---3--:R-:W3:Y:S01]  /*c960*/  LDL.LU R31, [R1+0xfc] ;  /* 0x0000fc00011f7983 */ /* 0x008ee20000300800 */
[----:B-----5:R-:W-:-:S05]  /*c970*/  IADD3 R6, R212, R6, RZ ;  /* 0x00000006d4067210 */ /* 0x020fca0007ffe0ff */
[----:B--2---:R-:W-:Y:S04]  /*c980*/  STS.U16 [R6+0x5a00], R208 ;  /* 0x005a00d006007388 */ /* 0x004fe80000000400 */
[----:B------:R-:W-:Y:S04]  /*c990*/  STS.U16 [R6+0x5e00], R216 ;  /* 0x005e00d806007388 */ /* 0x000fe80000000400 */
[----:B----4-:R-:W-:Y:S04]  /*c9a0*/  STS.U16 [R6+0x6200], R220 ;  /* 0x006200dc06007388 */ /* 0x010fe80000000400 */
        /* <DEDUP_REMOVED lines=12> */
[----:B0-----:R-:W2:Y:S04]  /*ca70*/  LDL.LU R159, [R1+0x108] ;  /* 0x00010800019f7983 */ /* 0x001ea80000300800 */
[----:B------:R-:W4:Y:S04]  /*ca80*/  LDL.LU R165, [R1+0xf8] ;  /* 0x0000f80001a57983 */ /* 0x000f280000300800 */
[----:B------:R-:W5:Y:S04]  /*ca90*/  LDL.LU R171, [R1+0xe8] ;  /* 0x0000e80001ab7983 */ /* 0x000f680000300800 */
[----:B------:R-:W2:Y:S04]  /*caa0*/  LDL.LU R177, [R1+0xd8] ;  /* 0x0000d80001b17983 */ /* 0x000ea80000300800 */
[----:B------:R-:W4:Y:S04]  /*cab0*/  LDL.LU R184, [R1+0xc8] ;  /* 0x0000c80001b87983 */ /* 0x000f280000300800 */
[----:B------:R-:W5:Y:S04]  /*cac0*/  LDL.LU R190, [R1+0xb8] ;  /* 0x0000b80001be7983 */ /* 0x000f680000300800 */
        /* <DEDUP_REMOVED lines=8> */
[----:B------:R0:W-:Y:S04]  /*cb50*/  STS.U16 [R6+0x7200], R131 ;  /* 0x0072008306007388 */ /* 0x0001e80000000400 */
[----:B------:R-:W5:Y:S04]  /*cb60*/  LDL.LU R127, [R1+0x44] ;  /* 0x00004400017f7983 */ /* 0x000f680000300800 */
[----:B------:R1:W-:Y:S04]  /*cb70*/  STS.U16 [R6+0x7a00], R129 ;  /* 0x007a008106007388 */ /* 0x0003e80000000400 */
[----:B0-----:R-:W5:Y:S04]  /*cb80*/  LDL.LU R131, [R1+0x3c] ;  /* 0x00003c0001837983 */ /* 0x001f680000300800 */
[----:B-1----:R-:W5:Y:S04]  /*cb90*/  LDL.LU R129, [R1+0x34] ;  /* 0x0000340001817983 */ /* 0x002f680000300800 */
[----:B------:R0:W-:Y:S04]  /*cba0*/  STS.U16 [R6+0x7e00], R0 ;  /* 0x007e000006007388 */ /* 0x0001e80000000400 */
[----:B------:R1:W-:Y:S01]  /*cbb0*/  STS.U16 [R6+0x2200], R9 ;  /* 0x0022000906007388 */ /* 0x0003e20000000400 */
[----:B0-----:R-:W-:-:S04]  /*cbc0*/  LOP3.LUT R0, R3, 0x50, RZ, 0x3c, !PT ;  /* 0x0000005003007812 */ /* 0x001fc800078e3cff */
[----:B-1----:R-:W-:Y:S01]  /*cbd0*/  IADD3 R9, R212, R0, RZ ;  /* 0x00000000d4097210 */ /* 0x002fe20007ffe0ff */
        /* <DEDUP_REMOVED lines=30> */
[----:B---3--:R-:W-:Y:S04]  /*cdc0*/  STS.U16 [R6+0x600], R31 ;  /* 0x0006001f06007388 */ /* 0x008fe80000000400 */
        /* <DEDUP_REMOVED lines=14> */
[----:B--2---:R0:W-:Y:S04]  /*ceb0*/  STS.U16 [R9+0xe80], R177 ;  /* 0x000e80b109007388 */ /* 0x0041e80000000400 */
[----:B----4-:R1:W-:Y:S04]  /*cec0*/  STS.U16 [R9+0x1280], R184 ;  /* 0x001280b809007388 */ /* 0x0103e80000000400 */
[----:B-----5:R2:W-:Y:S04]  /*ced0*/  STS.U16 [R9+0x1680], R190 ;  /* 0x001680be09007388 */ /* 0x0205e80000000400 */
[----:B0-----:R-:W3:Y:S04]  /*cee0*/  LDL.LU R177, [R1+0x104] ;  /* 0x0001040001b17983 */ /* 0x001ee80000300800 */
[----:B-1----:R-:W4:Y:S04]  /*cef0*/  LDL.LU R184, [R1+0xf4] ;  /* 0x0000f40001b87983 */ /* 0x002f280000300800 */
[----:B------:R0:W-:Y:S04]  /*cf00*/  STS.U16 [R9+0x1a80], R196 ;  /* 0x001a80c409007388 */ /* 0x0001e80000000400 */
[----:B--2---:R-:W2:Y:S04]  /*cf10*/  LDL.LU R190, [R1+0xe4] ;  /* 0x0000e40001be7983 */ /* 0x004ea80000300800 */
[----:B------:R1:W-:Y:S04]  /*cf20*/  STS.U16 [R9+0x1e80], R200 ;  /* 0x001e80c809007388 */ /* 0x0003e80000000400 */
[----:B0-----:R-:W5:Y:S04]  /*cf30*/  LDL.LU R196, [R1+0xd4] ;  /* 0x0000d40001c47983 */ /* 0x001f680000300800 */
[----:B------:R0:W-:Y:S04]  /*cf40*/  STS.U16 [R9+0x2280], R204 ;  /* 0x002280cc09007388 */ /* 0x0001e80000000400 */
[----:B-1----:R-:W5:Y:S04]  /*cf50*/  LDL.LU R200, [R1+0xc4] ;  /* 0x0000c40001c87983 */ /* 0x002f680000300800 */
[----:B------:R1:W-:Y:S04]  /*cf60*/  STS.U16 [R9+0x2680], R208 ;  /* 0x002680d009007388 */ /* 0x0003e80000000400 */
[----:B0-----:R-:W5:Y:S04]  /*cf70*/  LDL.LU R204, [R1+0xb4] ;  /* 0x0000b40001cc7983 */ /* 0x001f680000300800 */
[----:B------:R0:W-:Y:S04]  /*cf80*/  STS.U16 [R9+0x2a80], R216 ;  /* 0x002a80d809007388 */ /* 0x0001e80000000400 */
[----:B-1----:R-:W5:Y:S04]  /*cf90*/  LDL.LU R208, [R1+0xa4] ;  /* 0x0000a40001d07983 */ /* 0x002f680000300800 */
[----:B------:R1:W-:Y:S04]  /*cfa0*/  STS.U16 [R9+0x2e80], R220 ;  /* 0x002e80dc09007388 */ /* 0x0003e80000000400 */
[----:B0-----:R-:W3:Y:S04]  /*cfb0*/  LDL.LU R216, [R1+0x94] ;  /* 0x0000940001d87983 */ /* 0x001ee80000300800 */
[----:B------:R0:W-:Y:S04]  /*cfc0*/  STS.U16 [R9+0x3280], R123 ;  /* 0x0032807b09007388 */ /* 0x0001e80000000400 */
[----:B-1----:R-:W4:Y:S04]  /*cfd0*/  LDL.LU R220, [R1+0x88] ;  /* 0x0000880001dc7983 */ /* 0x002f280000300800 */
[----:B------:R1:W-:Y:S04]  /*cfe0*/  STS.U16 [R9+0x3680], R125 ;  /* 0x0036807d09007388 */ /* 0x0003e80000000400 */
[----:B0-----:R-:W2:Y:S04]  /*cff0*/  LDL.LU R123, [R1+0x7c] ;  /* 0x00007c00017b7983 */ /* 0x001ea80000300800 */
[----:B------:R0:W-:Y:S04]  /*d000*/  STS.U16 [R9+0x3a80], R127 ;  /* 0x003a807f09007388 */ /* 0x0001e80000000400 */
[----:B-1----:R-:W5:Y:S04]  /*d010*/  LDL.LU R125, [R1+0x70] ;  /* 0x00007000017d7983 */ /* 0x002f680000300800 */
[----:B------:R1:W-:Y:S04]  /*d020*/  STS.U16 [R9+0x3e80], R131 ;  /* 0x003e808309007388 */ /* 0x0003e80000000400 */
[----:B0-----:R-:W5:Y:S04]  /*d030*/  LDL.LU R127, [R1+0x64] ;  /* 0x00006400017f7983 */ /* 0x001f680000300800 */
[----:B------:R0:W-:Y:S04]  /*d040*/  STS.U16 [R9+0x4280], R129 ;  /* 0x0042808109007388 */ /* 0x0001e80000000400 */
[----:B-1----:R-:W5:Y:S04]  /*d050*/  LDL.LU R131, [R1+0x58] ;  /* 0x0000580001837983 */ /* 0x002f680000300800 */
[----:B0-----:R-:W5:Y:S01]  /*d060*/  LDL.LU R129, [R1+0x4c] ;  /* 0x00004c0001817983 */ /* 0x001f620000300800 */
[----:B------:R-:W-:-:S04]  /*d070*/  LOP3.LUT R0, R3, 0x60, RZ, 0x3c, !PT ;  /* 0x0000006003007812 */ /* 0x000fc800078e3cff */
[----:B------:R-:W-:Y:S01]  /*d080*/  IADD3 R0, R212, R0, RZ ;  /* 0x00000000d4007210 */ /* 0x000fe20007ffe0ff */
        /* <DEDUP_REMOVED lines=50> */
[----:B---3--:R0:W-:Y:S04]  /*d3b0*/  STS.U16 [R0+0x1f00], R216 ;  /* 0x001f00d800007388 */ /* 0x0081e80000000400 */
[----:B----4-:R1:W-:Y:S04]  /*d3c0*/  STS.U16 [R0+0x2300], R220 ;  /* 0x002300dc00007388 */ /* 0x0103e80000000400 */
[----:B0-----:R-:W3:Y:S04]  /*d3d0*/  LDL.LU R216, [R1+0x100] ;  /* 0x0001000001d87983 */ /* 0x001ee80000300800 */
[----:B--2---:R0:W-:Y:S04]  /*d3e0*/  STS.U16 [R0+0x2700], R123 ;  /* 0x0027007b00007388 */ /* 0x0041e80000000400 */
[----:B-1----:R-:W2:Y:S04]  /*d3f0*/  LDL.LU R220, [R1+0xf0] ;  /* 0x0000f00001dc7983 */ /* 0x002ea80000300800 */
[----:B-----5:R1:W-:Y:S04]  /*d400*/  STS.U16 [R0+0x2b00], R125 ;  /* 0x002b007d00007388 */ /* 0x0203e80000000400 */
[----:B0-----:R-:W4:Y:S04]  /*d410*/  LDL.LU R123, [R1+0xe0] ;  /* 0x0000e000017b7983 */ /* 0x001f280000300800 */
        /* <DEDUP_REMOVED lines=66> */
[----:B------:R-:W-:Y:S04]  /*d840*/  STS.U16 [R3+0x1f80], R222 ;  /* 0x001f80de03007388 */ /* 0x000fe80000000400 */
[----:B------:R-:W-:Y:S01]  /*d850*/  STS.U16 [R3+0x2380], R218 ;  /* 0x002380da03007388 */ /* 0x000fe20000000400 */
[----:B------:R-:W-:Y:S01]  /*d860*/  MOV R2, 0xff800000 ;  /* 0xff80000000027802 */ /* 0x000fe20000000f00 */
[----:B0-----:R-:W0:Y:S02]  /*d870*/  LDC R0, c[0x0][0x280] ;  /* 0x0000a000ff007b82 */ /* 0x001e240000000800 */
[----:B------:R-:W-:Y:S04]  /*d880*/  STS.U16 [R3+0x2780], R214 ;  /* 0x002780d603007388 */ /* 0x000fe80000000400 */
[----:B------:R-:W-:Y:S04]  /*d890*/  STS.U16 [R3+0x2b80], R210 ;  /* 0x002b80d203007388 */ /* 0x000fe80000000400 */
[----:B------:R-:W-:Y:S04]  /*d8a0*/  STS.U16 [R3+0x2f80], R206 ;  /* 0x002f80ce03007388 */ /* 0x000fe80000000400 */
[----:B---3--:R-:W-:Y:S04]  /*d8b0*/  STS.U16 [R3+0x380], R216 ;  /* 0x000380d803007388 */ /* 0x008fe80000000400 */
[----:B------:R-:W-:Y:S04]  /*d8c0*/  STS.U16 [R3+0x3380], R202 ;  /* 0x003380ca03007388 */ /* 0x000fe80000000400 */
[----:B--2---:R-:W-:Y:S04]  /*d8d0*/  STS.U16 [R3+0x780], R220 ;  /* 0x000780dc03007388 */ /* 0x004fe80000000400 */
[----:B------:R-:W-:Y:S04]  /*d8e0*/  STS.U16 [R3+0x3780], R198 ;  /* 0x003780c603007388 */ /* 0x000fe80000000400 */
[----:B----4-:R-:W-:Y:S04]  /*d8f0*/  STS.U16 [R3+0xb80], R123 ;  /* 0x000b807b03007388 */ /* 0x010fe80000000400 */
[----:B------:R-:W-:Y:S04]  /*d900*/  STS.U16 [R3+0x3b80], R192 ;  /* 0x003b80c003007388 */ /* 0x000fe80000000400 */
[----:B-----5:R-:W-:Y:S04]  /*d910*/  STS.U16 [R3+0xf80], R125 ;  /* 0x000f807d03007388 */ /* 0x020fe80000000400 */
        /* <DEDUP_REMOVED lines=51> */
[----:B------:R1:W-:Y:S01]  /*dc50*/  STS.U16 [R3+0x17f80], R122 ;  /* 0x017f807a03007388 */ /* 0x0003e20000000400 */
[----:B------:R-:W-:-:S02]  /*dc60*/  MOV R4, 0xff800000 ;  /* 0xff80000000047802 */ /* 0x000fc40000000f00 */
[----:B-1----:R-:W-:-:S05]  /*dc70*/  MOV R3, 0x3f800000 ;  /* 0x3f80000000037802 */ /* 0x002fca0000000f00 */
[----:B------:R1:W-:Y:S04]  /*dc80*/  STL [R1+0x978], R3 ;  /* 0x0009780301007387 */ /* 0x0003e80000100800 */
[----:B------:R-:W-:Y:S01]  /*dc90*/  STL [R1+0x60c], R2 ;  /* 0x00060c0201007387 */ /* 0x000fe20000100800 */
[----:B-1----:R-:W-:-:S03]  /*dca0*/  MOV R3, 0xff800000 ;  /* 0xff80000000037802 */ /* 0x002fc60000000f00 */
[----:B------:R1:W-:Y:S04]  /*dcb0*/  STL [R1+0x608], R4 ;  /* 0x0006080401007387 */ /* 0x0003e80000100800 */
[----:B------:R2:W-:Y:S04]  /*dcc0*/  STL [R1+0x604], R3 ;  /* 0x0006040301007387 */ /* 0x0005e80000100800 */
[----:B------:R3:W-:Y:S01]  /*dcd0*/  STL [R1+0x600], R2 ;  /* 0x0006000201007387 */ /* 0x0007e20000100800 */
[----:B-1----:R-:W-:Y:S02]  /*dce0*/  MOV R4, 0x3f800000 ;  /* 0x3f80000000047802 */ /* 0x002fe40000000f00 */
[----:B--2---:R-:W-:-:S03]  /*dcf0*/  MOV R3, 0x3f800000 ;  /* 0x3f80000000037802 */ /* 0x004fc60000000f00 */
[----:B------:R1:W-:Y:S01]  /*dd00*/  STL [R1+0x97c], R4 ;  /* 0x00097c0401007387 */ /* 0x0003e20000100800 */
[----:B---3--:R-:W-:-:S03]  /*dd10*/  MOV R2, 0x3f800000 ;  /* 0x3f80000000027802 */ /* 0x008fc60000000f00 */
[----:B------:R1:W-:Y:S04]  /*dd20*/  STL [R1+0x980], R3 ;  /* 0x0009800301007387 */ /* 0x0003e80000100800 */
[----:B------:R1:W-:Y:S04]  /*dd30*/  STL [R1+0x400], RZ ;  /* 0x000400ff01007387 */ /* 0x0003e80000100800 */
[----:B------:R1:W-:Y:S04]  /*dd40*/  STL [R1+0x974], R2 ;  /* 0x0009740201007387 */ /* 0x0003e80000100800 */
[----:B------:R1:W-:Y:S04]  /*dd50*/  STL [R1+0x404], RZ ;  /* 0x000404ff01007387 */ /* 0x0003e80000100800 */
        /* <DEDUP_REMOVED lines=254> */
[----:B------:R1:W-:Y:S04]  /*ed40*/  STL [R1], RZ ;  /* 0x000000ff01007387 */ /* 0x0003e80000100800 */
        /* <DEDUP_REMOVED lines=126> */
[----:B------:R1:W-:Y:S01]  /*f530*/  STL [R1+0x1fc], RZ ;  /* 0x0001fcff01007387 */ /* 0x0003e20000100800 */
[----:B0-----:R-:W-:-:S02]  /*f540*/  ISETP.GE.AND P0, PT, R0, 0x1, PT ;  /* 0x000000010000780c */ /* 0x001fc40003f06270 */
[----:B------:R-:W-:Y:S02]  /*f550*/  CS2R R24, SRZ ;  /* 0x0000000000187805 */ /* 0x000fe4000001ff00 */
[----:B------:R-:W-:Y:S02]  /*f560*/  CS2R R26, SRZ ;  /* 0x00000000001a7805 */ /* 0x000fe4000001ff00 */
[----:B------:R-:W-:Y:S02]  /*f570*/  CS2R R28, SRZ ;  /* 0x00000000001c7805 */ /* 0x000fe4000001ff00 */
[----:B------:R-:W-:Y:S02]  /*f580*/  CS2R R30, SRZ ;  /* 0x00000000001e7805 */ /* 0x000fe4000001ff00 */
[----:B------:R-:W-:Y:S02]  /*f590*/  CS2R R32, SRZ ;  /* 0x0000000000207805 */ /* 0x000fe4000001ff00 */
[----:B------:R-:W-:-:S02]  /*f5a0*/  CS2R R34, SRZ ;  /* 0x0000000000227805 */ /* 0x000fc4000001ff00 */
        /* <DEDUP_REMOVED lines=57> */
[----:B------:R-:W-:Y:S01]  /*f940*/  CS2R R150, SRZ ;  /* 0x0000000000967805 */ /* 0x000fe2000001ff00 */
[----:B-1----:R-:W-:Y:S06]  /*f950*/  @!P0 BRA `(.L_x_0) ;  /* 0x000001b000288947 */ /* 0x002fec0003800000 */
[----:B------:R-:W0:Y:S01]  /*f960*/  S2R R220, SR_TID.X ;  /* 0x0000000000dc7919 */ /* 0x000e220000002100 */
[----:B------:R-:W1:Y:S01]  /*f970*/  LDC.64 R2, c[0x0][0x260] ;  /* 0x00009800ff027b82 */ /* 0x000e620000000a00 */
[----:B------:R-:W-:-:S04]  /*f980*/  IADD3 R0, R212, 0x20000, RZ ;  /* 0x00020000d4007810 */ /* 0x000fc80007ffe0ff */
[----:B------:R-:W-:-:S03]  /*f990*/  SHF.R.U32.HI R0, RZ, 0x4, R0 ;  /* 0x00000004ff007819 */ /* 0x000fc60000011600 */
[----:B------:R-:W2:Y:S01]  /*f9a0*/  LDC R12, c[0x0][0x258] ;  /* 0x00009600ff0c7b82 */ /* 0x000ea20000000800 */
[----:B------:R-:W-:-:S04]  /*f9b0*/  SGXT.U32 R0, R0, 0xe ;  /* 0x0000000e0000781a */ /* 0x000fc80000000000 */
[----:B------:R-:W-:-:S03]  /*f9c0*/  R2UR UR54, R0 ;  /* 0x00000000003672ca */ /* 0x000fc600000e0000 */
[----:B------:R-:W3:Y:S01]  /*f9d0*/  LDC.64 R76, c[0x0][0x250] ;  /* 0x00009400ff4c7b82 */ /* 0x000ee20000000a00 */
[----:B-1----:R1:W-:Y:S01]  /*f9e0*/  STL [R1+0x984], R3 ;  /* 0x0009840301007387 */ /* 0x0023e20000100800 */
[----:B------:R-:W-:-:S06]  /*f9f0*/  MOV R5, R3 ;  /* 0x0000000300057202 */ /* 0x000fcc0000000f00 */
[----:B------:R-:W4:Y:S01]  /*fa00*/  LDC.64 R14, c[0x0][0x220] ;  /* 0x00008800ff0e7b82 */ /* 0x000f220000000a00 */
[----:B------:R-:W-:Y:S02]  /*fa10*/  MOV R6, R2 ;  /* 0x0000000200067202 */ /* 0x000fe40000000f00 */
[----:B------:R-:W-:Y:S02]  /*fa20*/  MOV R2, RZ ;  /* 0x000000ff00027202 */ /* 0x000fe40000000f00 */
[C---:B0-----:R-:W-:Y:S02]  /*fa30*/  LOP3.LUT R216, R220.reuse, 0x40, RZ, 0xc0, !PT ;  /* 0x00000040dcd87812 */ /* 0x041fe400078ec0ff */
[----:B------:R-:W-:Y:S01]  /*fa40*/  LOP3.LUT R220, R220, 0x3f, RZ, 0xc0, !PT ;  /* 0x0000003fdcdc7812 */ /* 0x000fe200078ec0ff */
[----:B------:R-:W0:Y:S01]  /*fa50*/  LDC.64 R10, c[0x0][0x218] ;  /* 0x00008600ff0a7b82 */ /* 0x000e220000000a00 */
[----:B------:R-:W-:Y:S02]  /*fa60*/  ISETP.NE.U32.AND P0, PT, R216, RZ, PT ;  /* 0x000000ffd800720c */ /* 0x000fe40003f05070 */
[----:B------:R-:W-:-:S02]  /*fa70*/  SHF.L.U32 R220, R220, 0x1, RZ ;  /* 0x00000001dcdc7819 */ /* 0x000fc400000006ff */
[----:B------:R-:W-:Y:S01]  /*fa80*/  SEL R92, RZ, 0x90, !P0 ;  /* 0x00000090ff5c7807 */ /* 0x000fe20004000000 */
[C---:B---3--:R-:W-:Y:S01]  /*fa90*/  IMAD R65, R77.reuse, 0x6, RZ ;  /* 0x000000064d417824 */ /* 0x048fe200078e02ff */
[-C--:B------:R-:W-:Y:S01]  /*faa0*/  LEA R93, R216, R220.reuse, 0x7 ;  /* 0x000000dcd85d7211 */ /* 0x080fe200078e38ff */
[----:B------:R-:W3:Y:S01]  /*fab0*/  LDC R75, c[0x0][0x268] ;  /* 0x00009a00ff4b7b82 */ /* 0x000ee20000000800 */
[----:B------:R-:W-:Y:S01]  /*fac0*/  LOP3.LUT R92, R92, R220, RZ, 0x3c, !PT ;  /* 0x000000dc5c5c7212 */ /* 0x000fe200078e3cff */
[----:B------:R-:W5:Y:S01]  /*fad0*/  S2R R216, SR_CTAID.Y ;  /* 0x0000000000d87919 */ /* 0x000f620000002600 */
[----:B-1----:R-:W-:Y:S01]  /*fae0*/  SHF.R.U32.HI R3, RZ, 0x4, R212 ;  /* 0x00000004ff037819 */ /* 0x002fe200000116d4 */
[C---:B------:R-:W-:Y:S01]  /*faf0*/  IMAD R61, R77.reuse, 0xa, RZ ;  /* 0x0000000a4d3d7824 */ /* 0x040fe200078e02ff */
[----:B------:R-:W-:Y:S01]  /*fb00*/  SHF.L.U32 R69, R77, 0x1, RZ ;  /* 0x000000014d457819 */ /* 0x000fe200000006ff */
[----:B------:R-:W1:Y:S01]  /*fb10*/  S2R R220, SR_TID.X ;  /* 0x0000000000dc7919 */ /* 0x000e620000002100 */
[----:B------:R-:W-:Y:S01]  /*fb20*/  SGXT.U32 R3, R3, 0xe ;  /* 0x0000000e0303781a */ /* 0x000fe20000000000 */
[C---:B------:R-:W-:Y:S01]  /*fb30*/  IMAD R60, R77.reuse, 0xb, RZ ;  /* 0x0000000b4d3c7824 */ /* 0x040fe200078e02ff */
[CC--:B------:R-:W-:Y:S01]  /*fb40*/  LEA R68, R77.reuse, R77.reuse, 0x1 ;  /* 0x0000004d4d447211 */ /* 0x0c0fe200078e08ff */
[----:B------:R-:W-:Y:S01]  /*fb50*/  IMAD R59, R77, 0xc, RZ ;  /* 0x0000000c4d3b7824 */ /* 0x000fe200078e02ff */
[----:B------:R-:W-:Y:S01]  /*fb60*/  IADD3 R3, P0, R3, 0x80, RZ ;  /* 0x0000008003037810 */ /* 0x000fe20007f1e0ff */
[C---:B------:R-:W-:Y:S01]  /*fb70*/  IMAD R58, R77.reuse, 0xd, RZ ;  /* 0x0000000d4d3a7824 */ /* 0x040fe200078e02ff */
[C---:B------:R-:W-:Y:S01]  /*fb80*/  SHF.L.U32 R67, R77.reuse, 0x2, RZ ;  /* 0x000000024d437819 */ /* 0x040fe200000006ff */
[C---:B------:R-:W-:Y:S01]  /*fb90*/  IMAD R57, R77.reuse, 0xe, RZ ;  /* 0x0000000e4d397824 */ /* 0x040fe200078e02ff */
[----:B------:R-:W-:Y:S01]  /*fba0*/  IADD3.X R2, R2, 0x40000040, RZ, P0, !PT ;  /* 0x4000004002027810 */ /* 0x000fe200007fe4ff */
[C---:B------:R-:W-:Y:S01]  /*fbb0*/  IMAD R53, R77.reuse, 0x12, RZ ;  /* 0x000000124d357824 */ /* 0x040fe200078e02ff */
[----:B------:R-:W-:Y:S01]  /*fbc0*/  IADD3 R4, P0, R0, 0x2, RZ ;  /* 0x0000000200047810 */ /* 0x000fe20007f1e0ff */
[C---:B------:R-:W-:Y:S01]  /*fbd0*/  IMAD R52, R77.reuse, 0x13, RZ ;  /* 0x000000134d347824 */ /* 0x040fe200078e02ff */
[----:B------:R-:W-:Y:S01]  /*fbe0*/  R2UR UR5, R2 ;  /* 0x00000000020572ca */ /* 0x000fe200000e0000 */
[----:B------:R-:W-:Y:S01]  /*fbf0*/  IMAD R51, R77, 0x14, RZ ;  /* 0x000000144d337824 */ /* 0x000fe200078e02ff */
[----:B------:R-:W-:Y:S01]  /*fc00*/  R2UR UR4, R3 ;  /* 0x00000000030472ca */ /* 0x000fe200000e0000 */
[C---:B------:R-:W-:Y:S01]  /*fc10*/  IMAD R50, R77.reuse, 0x15, RZ ;  /* 0x000000154d327824 */ /* 0x040fe200078e02ff */
[----:B------:R-:W-:Y:S01]  /*fc20*/  R2UR UR6, R4 ;  /* 0x00000000040672ca */ /* 0x000fe200000e0000 */
[C---:B------:R-:W-:Y:S01]  /*fc30*/  IMAD R49, R77.reuse, 0x16, RZ ;  /* 0x000000164d317824 */ /* 0x040fe200078e02ff */
[CC--:B------:R-:W-:Y:S01]  /*fc40*/  LEA R66, R77.reuse, R77.reuse, 0x2 ;  /* 0x0000004d4d427211 */ /* 0x0c0fe200078e10ff */
[C---:B------:R-:W-:Y:S01]  /*fc50*/  IMAD R48, R77.reuse, 0x17, RZ ;  /* 0x000000174d307824 */ /* 0x040fe200078e02ff */
[CC--:B------:R-:W-:Y:S01]  /*fc60*/  LEA R64, R77.reuse, -R77.reuse, 0x3 ;  /* 0x8000004d4d407211 */ /* 0x0c0fe200078e18ff */
[C---:B------:R-:W-:Y:S01]  /*fc70*/  IMAD R45, R77.reuse, 0x18, RZ ;  /* 0x000000184d2d7824 */ /* 0x040fe200078e02ff */
[C---:B------:R-:W-:Y:S01]  /*fc80*/  SHF.L.U32 R63, R77.reuse, 0x3, RZ ;  /* 0x000000034d3f7819 */ /* 0x040fe200000006ff */
[C---:B------:R-:W-:Y:S01]  /*fc90*/  IMAD R44, R77.reuse, 0x19, RZ ;  /* 0x000000194d2c7824 */ /* 0x040fe200078e02ff */
[CC--:B------:R-:W-:Y:S01]  /*fca0*/  LEA R62, R77.reuse, R77.reuse, 0x3 ;  /* 0x0000004d4d3e7211 */ /* 0x0c0fe200078e18ff */
[C---:B------:R-:W-:Y:S01]  /*fcb0*/  IMAD R43, R77.reuse, 0x1a, RZ ;  /* 0x0000001a4d2b7824 */ /* 0x040fe200078e02ff */
[C---:B------:R-:W-:Y:S01]  /*fcc0*/  LEA R56, R77.reuse, -R77, 0x4 ;  /* 0x8000004d4d387211 */ /* 0x040fe200078e20ff */
[C---:B-----5:R-:W-:Y:S01]  /*fcd0*/  IMAD R0, R216.reuse, R6, RZ ;  /* 0x00000006d8007224 */ /* 0x060fe200078e02ff */
[----:B------:R-:W-:Y:S01]  /*fce0*/  MOV R6, RZ ;  /* 0x000000ff00067202 */ /* 0x000fe20000000f00 */
[----:B------:R-:W-:Y:S01]  /*fcf0*/  IMAD R3, R216, R76, RZ ;  /* 0x0000004cd8037224 */ /* 0x000fe200078e02ff */
[C---:B------:R-:W-:Y:S01]  /*fd00*/  SHF.L.U32 R55, R77.reuse, 0x4, RZ ;  /* 0x000000044d377819 */ /* 0x040fe200000006ff */
[C---:B------:R-:W-:Y:S01]  /*fd10*/  IMAD R42, R77.reuse, 0x1b, RZ ;  /* 0x0000001b4d2a7824 */ /* 0x040fe200078e02ff */
[C---:B-1----:R-:W-:Y:S01]  /*fd20*/  LOP3.LUT R212, R220.reuse, 0x3f, RZ, 0xc0, !PT ;  /* 0x0000003fdcd47812 */ /* 0x042fe200078ec0ff */
[C---:B------:R-:W-:Y:S01]  /*fd30*/  IMAD R41, R77.reuse, 0x1c, RZ ;  /* 0x0000001c4d297824 */ /* 0x040fe200078e02ff */
[----:B------:R-:W-:Y:S01]  /*fd40*/  LOP3.LUT R220, R220, 0x7f, RZ, 0xc0, !PT ;  /* 0x0000007fdcdc7812 */ /* 0x000fe200078ec0ff */
[C---:B------:R-:W-:Y:S01]  /*fd50*/  IMAD R40, R77.reuse, 0x1d, RZ ;  /* 0x0000001d4d287824 */ /* 0x040fe200078e02ff */
[----:B------:R-:W-:Y:S01]  /*fd60*/  SHF.L.U32 R7, R0, 0x1, RZ ;  /* 0x0000000100077819 */ /* 0x000fe200000006ff */
[----:B------:R-:W-:Y:S01]  /*fd70*/  IMAD R2, R212, R5, RZ ;  /* 0x00000005d4027224 */ /* 0x000fe200078e02ff */
[----:B------:R-:W-:Y:S01]  /*fd80*/  IADD3.X R9, R6, 0x40000040, RZ, P0, !PT ;  /* 0x4000004006097810 */ /* 0x000fe200007fe4ff */
[----:B--2---:R-:W-:Y:S01]  /*fd90*/  IMAD R5, R220, R12, RZ ;  /* 0x0000000cdc057224 */ /* 0x004fe200078e02ff */
[----:B------:R-:W-:Y:S01]  /*fda0*/  LEA R54, R77, R77, 0x4 ;  /* 0x0000004d4d367211 */ /* 0x000fe200078e20ff */
[----:B------:R-:W1:Y:S01]  /*fdb0*/  S2R R220, SR_TID.X ;  /* 0x0000000000dc7919 */ /* 0x000e620000002100 */
[----:B------:R-:W-:Y:S01]  /*fdc0*/  SHF.L.U32 R4, R2, 0x1, RZ ;  /* 0x0000000102047819 */ /* 0x000fe200000006ff */
[----:B------:R-:W-:Y:S01]  /*fdd0*/  IMAD.HI R0, R0, 0x2, RZ ;  /* 0x0000000200007827 */ /* 0x000fe200078e02ff */
[----:B------:R-:W-:Y:S01]  /*fde0*/  LEA R6, R12, R5, 0x7 ;  /* 0x000000050c067211 */ /* 0x000fe200078e38ff */
[----:B------:R2:W-:Y:S01]  /*fdf0*/  STL.64 [R1+0x1980], R92 ;  /* 0x0019805c01007387 */ /* 0x0005e20000100a00 */
[----:B------:R-:W-:Y:S01]  /*fe00*/  R2UR UR7, R9 ;  /* 0x00000000090772ca */ /* 0x000fe200000e0000 */
[----:B------:R-:W-:Y:S01]  /*fe10*/  IMAD.HI R8, R2, 0x2, RZ ;  /* 0x0000000202087827 */ /* 0x000fe200078e02ff */
[----:B----4-:R-:W-:Y:S01]  /*fe20*/  IADD3 R2, P1, P2, R4, R14, R7 ;  /* 0x0000000e04027210 */ /* 0x010fe20007a3e007 */
[----:B------:R-:W4:Y:S01]  /*fe30*/  LDC R86, c[0x0][0x268] ;  /* 0x00009a00ff567b82 */ /* 0x000f220000000800 */
[----:B0-----:R-:W-:Y:S01]  /*fe40*/  LEA R4, P0, R3, R10, 0x1 ;  /* 0x0000000a03047211 */ /* 0x001fe200078008ff */
[C---:B------:R-:W-:Y:S01]  /*fe50*/  IMAD R39, R77.reuse, 0x1e, RZ ;  /* 0x0000001e4d277824 */ /* 0x040fe200078e02ff */
[----:B------:R-:W-:Y:S01]  /*fe60*/  LEA R7, R12, R6, 0x7 ;  /* 0x000000060c077211 */ /* 0x000fe200078e38ff */
[C---:B------:R-:W-:Y:S01]  /*fe70*/  IMAD R35, R77.reuse, 0x22, RZ ;  /* 0x000000224d237824 */ /* 0x040fe200078e02ff */
[----:B------:R-:W-:Y:S01]  /*fe80*/  IADD3.X R0, R8, R15, R0, P1, P2 ;  /* 0x0000000f08007210 */ /* 0x000fe20000fe4400 */
[----:B------:R-:W-:Y:S01]  /*fe90*/  IMAD R34, R77, 0x23, RZ ;  /* 0x000000234d227824 */ /* 0x000fe200078e02ff */
[----:B------:R-:W-:Y:S01]  /*fea0*/  LEA.HI.X.SX32 R8, R3, R11, 0x1, P0 ;  /* 0x0000000b03087211 */ /* 0x000fe200000f0eff */
[C---:B------:R-:W-:Y:S01]  /*feb0*/  IMAD R33, R77.reuse, 0x24, RZ ;  /* 0x000000244d217824 */ /* 0x040fe200078e02ff */
[----:B------:R-:W-:Y:S01]  /*fec0*/  LEA R3, R12, R7, 0x7 ;  /* 0x000000070c037211 */ /* 0x000fe200078e38ff */
[----:B------:R-:W-:Y:S01]  /*fed0*/  IMAD R32, R77, 0x25, RZ ;  /* 0x000000254d207824 */ /* 0x000fe200078e02ff */
[-C--:B------:R-:W-:Y:S01]  /*fee0*/  LEA R72, P0, R5, R4.reuse, 0x1 ;  /* 0x0000000405487211 */ /* 0x080fe200078008ff */
[C---:B------:R-:W-:Y:S01]  /*fef0*/  IMAD R31, R77.reuse, 0x26, RZ ;  /* 0x000000264d1f7824 */ /* 0x040fe200078e02ff */
[CC--:B------:R-:W-:Y:S01]  /*ff00*/  LEA R70, P1, R6.reuse, R4.reuse, 0x1 ;  /* 0x0000000406467211 */ /* 0x0c0fe200078208ff */
[----:B------:R-:W-:Y:S01]  /*ff10*/  IMAD R30, R77, 0x27, RZ ;  /* 0x000000274d1e7824 */ /* 0x000fe200078e02ff */
[-C--:B------:R-:W-:Y:S01]  /*ff20*/  LEA R46, P2, R7, R4.reuse, 0x1 ;  /* 0x00000004072e7211 */ /* 0x080fe200078408ff */
[----:B------:R-:W-:Y:S01]  /*ff30*/  IMAD R29, R77, 0x28, RZ ;  /* 0x000000284d1d7824 */ /* 0x000fe200078e02ff */
[----:B------:R-:W-:Y:S01]  /*ff40*/  LEA R4, P3, R3, R4, 0x1 ;  /* 0x0000000403047211 */ /* 0x000fe200078608ff */
[----:B------:R-:W-:Y:S01]  /*ff50*/  IMAD R28, R77, 0x29, RZ ;  /* 0x000000294d1c7824 */ /* 0x000fe200078e02ff */
[-C--:B------:R-:W-:Y:S01]  /*ff60*/  LEA.HI.X.SX32 R73, R5, R8.reuse, 0x1, P0 ;  /* 0x0000000805497211 */ /* 0x080fe200000f0eff */
[C---:B------:R-:W-:Y:S01]  /*ff70*/  IMAD R27, R77.reuse, 0x2a, RZ ;  /* 0x0000002a4d1b7824 */ /* 0x040fe200078e02ff */
[-C--:B------:R-:W-:Y:S01]  /*ff80*/  LEA.HI.X.SX32 R71, R6, R8.reuse, 0x1, P1 ;  /* 0x0000000806477211 */ /* 0x080fe200008f0eff */
[----:B------:R-:W-:Y:S01]  /*ff90*/  IMAD R26, R77, 0x2b, RZ ;  /* 0x0000002b4d1a7824 */ /* 0x000fe200078e02ff */
[-C--:B------:R-:W-:Y:S01]  /*ffa0*/  LEA.HI.X.SX32 R47, R7, R8.reuse, 0x1, P2 ;  /* 0x00000008072f7211 */ /* 0x080fe200010f0eff */
[----:B------:R-:W-:Y:S01]  /*ffb0*/  IMAD.WIDE R82, R77, 0x2, R72 ;  /* 0x000000024d527825 */ /* 0x000fe200078e0248 */
[----:B-1----:R-:W-:Y:S01]  /*ffc0*/  SHF.R.U32.HI R9, RZ, 0x6, R220 ;  /* 0x00000006ff097819 */ /* 0x002fe200000116dc */
[----:B------:R-:W0:Y:S01]  /*ffd0*/  LDC R85, c[0x0][0x268] ;  /* 0x00009a00ff557b82 */ /* 0x000e220000000800 */
[----:B------:R-:W-:Y:S01]  /*ffe0*/  LEA.HI.X.SX32 R5, R3, R8, 0x1, P3 ;  /* 0x0000000803057211 */ /* 0x000fe200018f0eff */
[----:B------:R-:W-:Y:S01]  /*fff0*/  IMAD.WIDE R80, R77, 0x2, R70 ;  /* 0x000000024d507825 */ /* 0x000fe200078e0246 */
[----:B------:R-:W-:Y:S01]  /*10000*/  SGXT.U32 R6, R9, 0x1 ;  /* 0x000000010906781a */ /* 0x000fe20000000000 */
[----:B------:R1:W-:Y:S01]  /*10010*/  STL.64 [R1+0x1960], R82 ;  /* 0x0019605201007387 */ /* 0x0003e20000100a00 */
[C---:B------:R-:W-:Y:S01]  /*10020*/  LEA R38, R77.reuse, -R77, 0x5 ;  /* 0x8000004d4d267211 */ /* 0x040fe200078e28ff */
[C---:B------:R-:W-:Y:S01]  /*10030*/  IMAD R25, R77.reuse, 0x2c, RZ ;  /* 0x0000002c4d197824 */ /* 0x040fe200078e02ff */
[C---:B------:R-:W-:Y:S01]  /*10040*/  SHF.L.U32 R37, R77.reuse, 0x5, RZ ;  /* 0x000000054d257819 */ /* 0x040fe200000006ff */
[----:B---3--:R-:W-:Y:S01]  /*10050*/  IMAD R21, R6, R75, RZ ;  /* 0x0000004b06157224 */ /* 0x008fe200078e02ff */
[CC--:B------:R-:W-:Y:S01]  /*10060*/  LEA R36, R77.reuse, R77.reuse, 0x5 ;  /* 0x0000004d4d247211 */ /* 0x0c0fe200078e28ff */
[C---:B------:R-:W-:Y:S01]  /*10070*/  IMAD R24, R77.reuse, 0x2d, RZ ;  /* 0x0000002d4d187824 */ /* 0x040fe200078e02ff */
[C---:B------:R-:W-:Y:S01]  /*10080*/  LEA R3, R77.reuse, -R77, 0x6 ;  /* 0x8000004d4d037211 */ /* 0x040fe200078e30ff */
[C---:B------:R-:W-:Y:S01]  /*10090*/  IMAD R23, R77.reuse, 0x2e, RZ ;  /* 0x0000002e4d177824 */ /* 0x040fe200078e02ff */
[----:B------:R3:W-:Y:S01]  /*100a0*/  STL.64 [R1+0x1958], R80 ;  /* 0x0019585001007387 */ /* 0x0007e20000100a00 */
[----:B------:R-:W-:Y:S01]  /*100b0*/  IMAD R22, R77, 0x2f, RZ ;  /* 0x0000002f4d167824 */ /* 0x000fe200078e02ff */
[----:B------:R-:W-:Y:S01]  /*100c0*/  LEA R89, R75, R21, 0x1 ;  /* 0x000000154b597211 */ /* 0x000fe200078e08ff */
[----:B------:R-:W-:Y:S01]  /*100d0*/  IMAD R20, R77, 0x30, RZ ;  /* 0x000000304d147824 */ /* 0x000fe200078e02ff */
[----:B--2---:R-:W-:Y:S01]  /*100e0*/  LEA R92, P0, R21, R2, 0x1 ;  /* 0x00000002155c7211 */ /* 0x004fe200078008ff */
[----:B------:R-:W-:Y:S01]  /*100f0*/  IMAD R19, R77, 0x31, RZ ;  /* 0x000000314d137824 */ /* 0x000fe200078e02ff */
[----:B------:R-:W-:Y:S01]  /*10100*/  LEA R90, R75, R89, 0x1 ;  /* 0x000000594b5a7211 */ /* 0x000fe200078e08ff */
[----:B------:R-:W-:Y:S01]  /*10110*/  IMAD R18, R77, 0x32, RZ ;  /* 0x000000324d127824 */ /* 0x000fe200078e02ff */
[----:B------:R-:W-:Y:S01]  /*10120*/  LEA.HI.X.SX32 R93, R21, R0, 0x1, P0 ;  /* 0x00000000155d7211 */ /* 0x000fe200000f0eff */
[----:B------:R-:W-:Y:S01]  /*10130*/  IMAD R17, R77, 0x33, RZ ;  /* 0x000000334d117824 */ /* 0x000fe200078e02ff */
[----:B------:R-:W-:Y:S01]  /*10140*/  LEA R74, R75, R90, 0x1 ;  /* 0x0000005a4b4a7211 */ /* 0x000fe200078e08ff */
[C---:B------:R-:W-:Y:S01]  /*10150*/  IMAD R16, R77.reuse, 0x34, RZ ;  /* 0x000000344d107824 */ /* 0x040fe200078e02ff */
[----:B-1----:R-:W1:Y:S01]  /*10160*/  LDC R83, c[0x0][0x268] ;  /* 0x00009a00ff537b82 */ /* 0x002e620000000800 */
[----:B------:R-:W-:Y:S01]  /*10170*/  IMAD R15, R77, 0x35, RZ ;  /* 0x000000354d0f7824 */ /* 0x000fe200078e02ff */
[----:B------:R-:W-:Y:S01]  /*10180*/  LEA R91, R75, R74, 0x1 ;  /* 0x0000004a4b5b7211 */ /* 0x000fe200078e08ff */
[----:B------:R-:W-:-:S02]  /*10190*/  IMAD R14, R77, 0x36, RZ ;  /* 0x000000364d0e7824 */ /* 0x000fc400078e02ff */
[C---:B------:R-:W-:Y:S02]  /*101a0*/  IMAD R13, R77.reuse, 0x37, RZ ;  /* 0x000000374d0d7824 */ /* 0x040fe400078e02ff */
[C---:B------:R-:W-:Y:S01]  /*101b0*/  IMAD R12, R77.reuse, 0x38, RZ ;  /* 0x000000384d0c7824 */ /* 0x040fe200078e02ff */
[----:B------:R-:W2:Y:S01]  /*101c0*/  LDC R82, c[0x0][0x268] ;  /* 0x00009a00ff527b82 */ /* 0x000ea20000000800 */
[C---:B------:R-:W-:Y:S02]  /*101d0*/  IMAD R11, R77.reuse, 0x39, RZ ;  /* 0x000000394d0b7824 */ /* 0x040fe400078e02ff */
[C---:B------:R-:W-:Y:S02]  /*101e0*/  IMAD R10, R77.reuse, 0x3a, RZ ;  /* 0x0000003a4d0a7824 */ /* 0x040fe400078e02ff */
[C---:B------:R-:W-:Y:S02]  /*101f0*/  IMAD R9, R77.reuse, 0x3b, RZ ;  /* 0x0000003b4d097824 */ /* 0x040fe400078e02ff */
[C---:B------:R-:W-:Y:S01]  /*10200*/  IMAD R8, R77.reuse, 0x3c, RZ ;  /* 0x0000003c4d087824 */ /* 0x040fe200078e02ff */
[----:B------:R-:W5:Y:S01]  /*10210*/  LDC R84, c[0x0][0x268] ;  /* 0x00009a00ff547b82 */ /* 0x000f620000000800 */
[----:B------:R-:W-:-:S02]  /*10220*/  IMAD R7, R77, 0x3d, RZ ;  /* 0x0000003d4d077824 */ /* 0x000fc400078e02ff */
[C---:B------:R-:W-:Y:S02]  /*10230*/  IMAD R6, R77.reuse, 0x3e, RZ ;  /* 0x0000003e4d067824 */ /* 0x040fe400078e02ff */
[----:B------:R-:W-:-:S03]  /*10240*/  IMAD.WIDE R78, R77, 0x2, R46 ;  /* 0x000000024d4e7825 */ /* 0x000fc600078e022e */
[----:B------:R-:W5:Y:S01]  /*10250*/  LDC R88, c[0x0][0x268] ;  /* 0x00009a00ff587b82 */ /* 0x000f620000000800 */
[----:B------:R-:W-:Y:S01]  /*10260*/  IMAD.WIDE R76, R77, 0x2, R4 ;  /* 0x000000024d4c7825 */ /* 0x000fe200078e0204 */
[----:B------:R4:W-:Y:S03]  /*10270*/  STL.64 [R1+0x1950], R78 ;  /* 0x0019504e01007387 */ /* 0x0009e60000100a00 */
[--C-:B---3--:R-:W-:Y:S01]  /*10280*/  IMAD.WIDE R80, R69, 0x2, R72.reuse ;  /* 0x0000000245507825 */ /* 0x108fe200078e0248 */
[----:B------:R3:W-:Y:S02]  /*10290*/  STL.64 [R1+0x1948], R76 ;  /* 0x0019484c01007387 */ /* 0x0007e40000100a00 */
[----:B------:R-:W5:Y:S02]  /*102a0*/  LDC R87, c[0x0][0x268] ;  /* 0x00009a00ff577b82 */ /* 0x000f640000000800 */
[----:B------:R0:W-:Y:S01]  /*102b0*/  STL.64 [R1+0x1940], R80 ;  /* 0x0019405001007387 */ /* 0x0001e20000100a00 */
[----:B----4-:R-:W-:-:S05]  /*102c0*/  IMAD.WIDE R78, R68, 0x2, R72 ;  /* 0x00000002444e7825 */ /* 0x010fca00078e0248 */
[----:B------:R-:W4:Y:S01]  /*102d0*/  LDC R94, c[0x0][0x268] ;  /* 0x00009a00ff5e7b82 */ /* 0x000f220000000800 */
[--C-:B---3--:R-:W-:Y:S01]  /*102e0*/  IMAD.WIDE R76, R67, 0x2, R72.reuse ;  /* 0x00000002434c7825 */ /* 0x108fe200078e0248 */
[----:B------:R3:W-:Y:S03]  /*102f0*/  STL.64 [R1+0x1938], R78 ;  /* 0x0019384e01007387 */ /* 0x0007e60000100a00 */
[--C-:B0-----:R-:W-:Y:S01]  /*10300*/  IMAD.WIDE R80, R66, 0x2, R72.reuse ;  /* 0x0000000242507825 */ /* 0x101fe200078e0248 */
[----:B------:R0:W-:Y:S02]  /*10310*/  STL.64 [R1+0x1930], R76 ;  /* 0x0019304c01007387 */ /* 0x0001e40000100a00 */
[----:B------:R-:W4:Y:S02]  /*10320*/  LDC R96, c[0x0][0x268] ;  /* 0x00009a00ff607b82 */ /* 0x000f240000000800 */
[----:B------:R1:W-:Y:S01]  /*10330*/  STL.64 [R1+0x1928], R80 ;  /* 0x0019285001007387 */ /* 0x0003e20000100a00 */
[----:B---3--:R-:W-:-:S05]  /*10340*/  IMAD.WIDE R78, R65, 0x2, R72 ;  /* 0x00000002414e7825 */ /* 0x008fca00078e0248 */
[----:B------:R-:W3:Y:S01]  /*10350*/  LDC R95, c[0x0][0x268] ;  /* 0x00009a00ff5f7b82 */ /* 0x000ee20000000800 */
[--C-:B0-----:R-:W-:Y:S01]  /*10360*/  IMAD.WIDE R76, R64, 0x2, R72.reuse ;  /* 0x00000002404c7825 */ /* 0x101fe200078e0248 */
[----:B------:R0:W-:Y:S03]  /*10370*/  STL.64 [R1+0x1920], R78 ;  /* 0x0019204e01007387 */ /* 0x0001e60000100a00 */
[--C-:B-1----:R-:W-:Y:S01]  /*10380*/  IMAD.WIDE R80, R63, 0x2, R72.reuse ;  /* 0x000000023f507825 */ /* 0x102fe200078e0248 */
[----:B------:R1:W-:Y:S02]  /*10390*/  STL.64 [R1+0x18f0], R76 ;  /* 0x0018f04c01007387 */ /* 0x0003e40000100a00 */
[----:B------:R-:W3:Y:S02]  /*103a0*/  LDC R97, c[0x0][0x268] ;  /* 0x00009a00ff617b82 */ /* 0x000ee40000000800 */
[----:B------:R2:W-:Y:S01]  /*103b0*/  STL.64 [R1+0x18e0], R80 ;  /* 0x0018e05001007387 */ /* 0x0005e20000100a00 */
[----:B0-----:R-:W-:-:S05]  /*103c0*/  IMAD.WIDE R78, R62, 0x2, R72 ;  /* 0x000000023e4e7825 */ /* 0x001fca00078e0248 */
[----:B------:R-:W0:Y:S01]  /*103d0*/  LDC R98, c[0x0][0x268] ;  /* 0x00009a00ff627b82 */ /* 0x000e220000000800 */
[--C-:B-1----:R-:W-:Y:S01]  /*103e0*/  IMAD.WIDE R76, R61, 0x2, R72.reuse ;  /* 0x000000023d4c7825 */ /* 0x102fe200078e0248 */
[----:B------:R1:W-:Y:S03]  /*103f0*/  STL.64 [R1+0x18d0], R78 ;  /* 0x0018d04e01007387 */ /* 0x0003e60000100a00 */
[--C-:B--2---:R-:W-:Y:S01]  /*10400*/  IMAD.WIDE R80, R60, 0x2, R72.reuse ;  /* 0x000000023c507825 */ /* 0x104fe200078e0248 */
[----:B------:R2:W-:Y:S02]  /*10410*/  STL.64 [R1+0x18c0], R76 ;  /* 0x0018c04c01007387 */ /* 0x0005e40000100a00 */
[----:B------:R-:W0:Y:S02]  /*10420*/  LDC R99, c[0x0][0x268] ;  /* 0x00009a00ff637b82 */ /* 0x000e240000000800 */
[----:B------:R5:W-:Y:S01]  /*10430*/  STL.64 [R1+0x18b0], R80 ;  /* 0x0018b05001007387 */ /* 0x000be20000100a00 */
[----:B-1----:R-:W-:-:S05]  /*10440*/  IMAD.WIDE R78, R59, 0x2, R72 ;  /* 0x000000023b4e7825 */ /* 0x002fca00078e0248 */
[----:B------:R-:W1:Y:S01]  /*10450*/  LDC R100, c[0x0][0x268] ;  /* 0x00009a00ff647b82 */ /* 0x000e620000000800 */
[--C-:B--2---:R-:W-:Y:S01]  /*10460*/  IMAD.WIDE R76, R58, 0x2, R72.reuse ;  /* 0x000000023a4c7825 */ /* 0x104fe200078e0248 */
[----:B------:R2:W-:Y:S03]  /*10470*/  STL.64 [R1+0x18a0], R78 ;  /* 0x0018a04e01007387 */ /* 0x0005e60000100a00 */
[--C-:B-----5:R-:W-:Y:S01]  /*10480*/  IMAD.WIDE R80, R57, 0x2, R72.reuse ;  /* 0x0000000239507825 */ /* 0x120fe200078e0248 */
[----:B------:R5:W-:Y:S02]  /*10490*/  STL.64 [R1+0x1890], R76 ;  /* 0x0018904c01007387 */ /* 0x000be40000100a00 */
[----:B------:R-:W1:Y:S02]  /*104a0*/  LDC R102, c[0x0][0x268] ;  /* 0x00009a00ff667b82 */ /* 0x000e640000000800 */
[----:B------:R4:W-:Y:S01]  /*104b0*/  STL.64 [R1+0x1880], R80 ;  /* 0x0018805001007387 */ /* 0x0009e20000100a00 */
[----:B--2---:R-:W-:-:S05]  /*104c0*/  IMAD.WIDE R78, R56, 0x2, R72 ;  /* 0x00000002384e7825 */ /* 0x004fca00078e0248 */
[----:B------:R-:W2:Y:S01]  /*104d0*/  LDC R101, c[0x0][0x268] ;  /* 0x00009a00ff657b82 */ /* 0x000ea20000000800 */
[--C-:B-----5:R-:W-:Y:S01]  /*104e0*/  IMAD.WIDE R76, R55, 0x2, R72.reuse ;  /* 0x00000002374c7825 */ /* 0x120fe200078e0248 */
[----:B------:R5:W-:Y:S03]  /*104f0*/  STL.64 [R1+0x1870], R78 ;  /* 0x0018704e01007387 */ /* 0x000be60000100a00 */
[--C-:B----4-:R-:W-:Y:S01]  /*10500*/  IMAD.WIDE R80, R54, 0x2, R72.reuse ;  /* 0x0000000236507825 */ /* 0x110fe200078e0248 */
[----:B------:R4:W-:Y:S02]  /*10510*/  STL.64 [R1+0x1860], R76 ;  /* 0x0018604c01007387 */ /* 0x0009e40000100a00 */
[----:B------:R-:W2:Y:S02]  /*10520*/  LDC R103, c[0x0][0x268] ;  /* 0x00009a00ff677b82 */ /* 0x000ea40000000800 */
[----:B------:R3:W-:Y:S01]  /*10530*/  STL.64 [R1+0x1850], R80 ;  /* 0x0018505001007387 */ /* 0x0007e20000100a00 */
[----:B-----5:R-:W-:-:S05]  /*10540*/  IMAD.WIDE R78, R53, 0x2, R72 ;  /* 0x00000002354e7825 */ /* 0x020fca00078e0248 */
[----:B------:R-:W5:Y:S01]  /*10550*/  LDC R104, c[0x0][0x268] ;  /* 0x00009a00ff687b82 */ /* 0x000f620000000800 */
[--C-:B----4-:R-:W-:Y:S01]  /*10560*/  IMAD.WIDE R76, R52, 0x2, R72.reuse ;  /* 0x00000002344c7825 */ /* 0x110fe200078e0248 */
        /* <DEDUP_REMOVED lines=121> */
[--C-:B------:R-:W-:Y:S01]  /*10d00*/  IMAD.WIDE R72, R68, 0x2, R70.reuse ;  /* 0x0000000244487825 */ /* 0x100fe200078e0246 */
[----:B------:R5:W-:Y:S02]  /*10d10*/  STL.64 [R1+0x1918], R76 ;  /* 0x0019184c01007387 */ /* 0x000be40000100a00 */
[----:B--2---:R-:W2:Y:S02]  /*10d20*/  LDC R80, c[0x0][0x268] ;  /* 0x00009a00ff507b82 */ /* 0x004ea40000000800 */
[----:B------:R4:W-:Y:S01]  /*10d30*/  STL.64 [R1+0x1910], R72 ;  /* 0x0019104801007387 */ /* 0x0009e20000100a00 */
[----:B-1----:R-:W-:-:S05]  /*10d40*/  IMAD.WIDE R78, R67, 0x2, R70 ;  /* 0x00000002434e7825 */ /* 0x002fca00078e0246 */
[----:B------:R-:W1:Y:S01]  /*10d50*/  LDC R81, c[0x0][0x268] ;  /* 0x00009a00ff517b82 */ /* 0x000e620000000800 */
[--C-:B-----5:R-:W-:Y:S01]  /*10d60*/  IMAD.WIDE R76, R66, 0x2, R70.reuse ;  /* 0x00000002424c7825 */ /* 0x120fe200078e0246 */
[----:B------:R5:W-:Y:S03]  /*10d70*/  STL.64 [R1+0x1908], R78 ;  /* 0x0019084e01007387 */ /* 0x000be60000100a00 */
[--C-:B----4-:R-:W-:Y:S01]  /*10d80*/  IMAD.WIDE R72, R65, 0x2, R70.reuse ;  /* 0x0000000241487825 */ /* 0x110fe200078e0246 */
[----:B------:R4:W-:Y:S02]  /*10d90*/  STL.64 [R1+0x1900], R76 ;  /* 0x0019004c01007387 */ /* 0x0009e40000100a00 */
[----:B------:R-:W0:Y:S02]  /*10da0*/  LDC R135, c[0x0][0x268] ;  /* 0x00009a00ff877b82 */ /* 0x000e240000000800 */
        /* <DEDUP_REMOVED lines=13> */
[--C-:B--2---:R-:W-:Y:S01]  /*10e80*/  IMAD.WIDE R72, R59, 0x2, R70.reuse ;  /* 0x000000023b487825 */ /* 0x104fe200078e0246 */
[----:B------:R2:W-:Y:S02]  /*10e90*/  STL.64 [R1+0x18a8], R76 ;  /* 0x0018a84c01007387 */ /* 0x0005e40000100a00 */
[----:B------:R-:W4:Y:S02]  /*10ea0*/  LDC R139, c[0x0][0x268] ;  /* 0x00009a00ff8b7b82 */ /* 0x000f240000000800 */
[----:B------:R1:W-:Y:S01]  /*10eb0*/  STL.64 [R1+0x1898], R72 ;  /* 0x0018984801007387 */ /* 0x0003e20000100a00 */
[----:B---3--:R-:W-:-:S05]  /*10ec0*/  IMAD.WIDE R78, R58, 0x2, R70 ;  /* 0x000000023a4e7825 */ /* 0x008fca00078e0246 */
[----:B------:R-:W3:Y:S01]  /*10ed0*/  LDC R140, c[0x0][0x268] ;  /* 0x00009a00ff8c7b82 */ /* 0x000ee20000000800 */
[--C-:B--2---:R-:W-:Y:S01]  /*10ee0*/  IMAD.WIDE R76, R57, 0x2, R70.reuse ;  /* 0x00000002394c7825 */ /* 0x104fe200078e0246 */
[----:B------:R2:W-:Y:S03]  /*10ef0*/  STL.64 [R1+0x1888], R78 ;  /* 0x0018884e01007387 */ /* 0x0005e60000100a00 */
[--C-:B-1----:R-:W-:Y:S01]  /*10f00*/  IMAD.WIDE R72, R56, 0x2, R70.reuse ;  /* 0x0000000238487825 */ /* 0x102fe200078e0246 */
[----:B------:R1:W-:Y:S02]  /*10f10*/  STL.64 [R1+0x1878], R76 ;  /* 0x0018784c01007387 */ /* 0x0003e40000100a00 */
[----:B------:R-:W3:Y:S02]  /*10f20*/  LDC R141, c[0x0][0x268] ;  /* 0x00009a00ff8d7b82 */ /* 0x000ee40000000800 */
[----:B------:R0:W-:Y:S01]  /*10f30*/  STL.64 [R1+0x1868], R72 ;  /* 0x0018684801007387 */ /* 0x0001e20000100a00 */
[----:B--2---:R-:W-:-:S05]  /*10f40*/  IMAD.WIDE R78, R55, 0x2, R70 ;  /* 0x00000002374e7825 */ /* 0x004fca00078e0246 */
[----:B------:R-:W2:Y:S01]  /*10f50*/  LDC R142, c[0x0][0x268] ;  /* 0x00009a00ff8e7b82 */ /* 0x000ea20000000800 */
[--C-:B-1----:R-:W-:Y:S01]  /*10f60*/  IMAD.WIDE R76, R54, 0x2, R70.reuse ;  /* 0x00000002364c7825 */ /* 0x102fe200078e0246 */
[----:B------:R1:W-:Y:S03]  /*10f70*/  STL.64 [R1+0x1858], R78 ;  /* 0x0018584e01007387 */ /* 0x0003e60000100a00 */
[--C-:B0-----:R-:W-:Y:S01]  /*10f80*/  IMAD.WIDE R72, R53, 0x2, R70.reuse ;  /* 0x0000000235487825 */ /* 0x101fe200078e0246 */
[----:B------:R0:W-:Y:S02]  /*10f90*/  STL.64 [R1+0x1848], R76 ;  /* 0x0018484c01007387 */ /* 0x0001e40000100a00 */
[----:B------:R-:W2:Y:S02]  /*10fa0*/  LDC R144, c[0x0][0x268] ;  /* 0x00009a00ff907b82 */ /* 0x000ea40000000800 */
[----:B------:R5:W-:Y:S01]  /*10fb0*/  STL.64 [R1+0x1838], R72 ;  /* 0x0018384801007387 */ /* 0x000be20000100a00 */
[----:B-1----:R-:W-:-:S05]  /*10fc0*/  IMAD.WIDE R78, R52, 0x2, R70 ;  /* 0x00000002344e7825 */ /* 0x002fca00078e0246 */
[----:B------:R-:W1:Y:S01]  /*10fd0*/  LDC R143, c[0x0][0x268] ;  /* 0x00009a00ff8f7b82 */ /* 0x000e620000000800 */
[--C-:B0-----:R-:W-:Y:S01]  /*10fe0*/  IMAD.WIDE R76, R51, 0x2, R70.reuse ;  /* 0x00000002334c7825 */ /* 0x101fe200078e0246 */
[----:B------:R0:W-:Y:S03]  /*10ff0*/  STL.64 [R1+0x1828], R78 ;  /* 0x0018284e01007387 */ /* 0x0001e60000100a00 */
[--C-:B-----5:R-:W-:Y:S01]  /*11000*/  IMAD.WIDE R72, R50, 0x2, R70.reuse ;  /* 0x0000000232487825 */ /* 0x120fe200078e0246 */
[----:B------:R5:W-:Y:S02]  /*11010*/  STL.64 [R1+0x1818], R76 ;  /* 0x0018184c01007387 */ /* 0x000be40000100a00 */
[----:B------:R-:W1:Y:S02]  /*11020*/  LDC R145, c[0x0][0x268] ;  /* 0x00009a00ff917b82 */ /* 0x000e640000000800 */
[----:B------:R4:W-:Y:S01]  /*11030*/  STL.64 [R1+0x1808], R72 ;  /* 0x0018084801007387 */ /* 0x0009e20000100a00 */
[----:B0-----:R-:W-:-:S05]  /*11040*/  IMAD.WIDE R78, R49, 0x2, R70 ;  /* 0x00000002314e7825 */ /* 0x001fca00078e0246 */
[----:B------:R-:W0:Y:S01]  /*11050*/  LDC R146, c[0x0][0x268] ;  /* 0x00009a00ff927b82 */ /* 0x000e220000000800 */
        /* <DEDUP_REMOVED lines=106> */
[----:B---3--:R-:W-:Y:S01]  /*11700*/  IMAD.WIDE R72, R3, 0x2, R70 ;  /* 0x0000000203487825 */ /* 0x008fe200078e0246 */
[----:B------:R3:W-:Y:S02]  /*11710*/  STL.64 [R1+0x11b8], R76 ;  /* 0x0011b84c01007387 */ /* 0x0007e40000100a00 */
[----:B------:R-:W5:Y:S01]  /*11720*/  LDC R174, c[0x0][0x268] ;  /* 0x00009a00ffae7b82 */ /* 0x000f620000000800 */
[--C-:B------:R-:W-:Y:S01]  /*11730*/  IMAD.WIDE R70, R69, 0x2, R46.reuse ;  /* 0x0000000245467825 */ /* 0x100fe200078e022e */
[----:B------:R2:W-:Y:S04]  /*11740*/  STL.64 [R1+0x1198], R72 ;  /* 0x0011984801007387 */ /* 0x0005e80000100a00 */
[----:B------:R1:W-:Y:S02]  /*11750*/  STL.64 [R1+0x1730], R70 ;  /* 0x0017304601007387 */ /* 0x0003e40000100a00 */
[----:B----4-:R-:W4:Y:S01]  /*11760*/  LDC R79, c[0x0][0x268] ;  /* 0x00009a00ff4f7b82 */ /* 0x010f220000000800 */
[----:B---3--:R-:W-:-:S04]  /*11770*/  IMAD.WIDE R76, R67, 0x2, R46 ;  /* 0x00000002434c7825 */ /* 0x008fc800078e022e */
[----:B--2---:R-:W-:-:S03]  /*11780*/  IMAD.WIDE R72, R68, 0x2, R46 ;  /* 0x0000000244487825 */ /* 0x004fc600078e022e */
[----:B------:R-:W2:Y:S01]  /*11790*/  LDC R78, c[0x0][0x268] ;  /* 0x00009a00ff4e7b82 */ /* 0x000ea20000000800 */
[--C-:B-1----:R-:W-:Y:S01]  /*117a0*/  IMAD.WIDE R70, R66, 0x2, R46.reuse ;  /* 0x0000000242467825 */ /* 0x102fe200078e022e */
[----:B------:R1:W-:Y:S04]  /*117b0*/  STL.64 [R1+0x1728], R72 ;  /* 0x0017284801007387 */ /* 0x0003e80000100a00 */
[----:B------:R3:W-:Y:S02]  /*117c0*/  STL.64 [R1+0x1720], R76 ;  /* 0x0017204c01007387 */ /* 0x0007e40000100a00 */
[----:B------:R-:W5:Y:S02]  /*117d0*/  LDC R173, c[0x0][0x268] ;  /* 0x00009a00ffad7b82 */ /* 0x000f640000000800 */
[----:B------:R0:W-:Y:S01]  /*117e0*/  STL.64 [R1+0x1718], R70 ;  /* 0x0017184601007387 */ /* 0x0001e20000100a00 */
[----:B-1----:R-:W-:-:S05]  /*117f0*/  IMAD.WIDE R72, R65, 0x2, R46 ;  /* 0x0000000241487825 */ /* 0x002fca00078e022e */
[----:B------:R-:W1:Y:S01]  /*11800*/  LDC R175, c[0x0][0x268] ;  /* 0x00009a00ffaf7b82 */ /* 0x000e620000000800 */
[--C-:B---3--:R-:W-:Y:S01]  /*11810*/  IMAD.WIDE R76, R64, 0x2, R46.reuse ;  /* 0x00000002404c7825 */ /* 0x108fe200078e022e */
[----:B------:R3:W-:Y:S03]  /*11820*/  STL.64 [R1+0x1710], R72 ;  /* 0x0017104801007387 */ /* 0x0007e60000100a00 */
[--C-:B0-----:R-:W-:Y:S01]  /*11830*/  IMAD.WIDE R70, R63, 0x2, R46.reuse ;  /* 0x000000023f467825 */ /* 0x101fe200078e022e */
[----:B------:R0:W-:Y:S02]  /*11840*/  STL.64 [R1+0x1708], R76 ;  /* 0x0017084c01007387 */ /* 0x0001e40000100a00 */
[----:B------:R-:W1:Y:S02]  /*11850*/  LDC R176, c[0x0][0x268] ;  /* 0x00009a00ffb07b82 */ /* 0x000e640000000800 */
[----:B------:R4:W-:Y:S01]  /*11860*/  STL.64 [R1+0x1700], R70 ;  /* 0x0017004601007387 */ /* 0x0009e20000100a00 */
[----:B---3--:R-:W-:-:S05]  /*11870*/  IMAD.WIDE R72, R62, 0x2, R46 ;  /* 0x000000023e487825 */ /* 0x008fca00078e022e */
[----:B------:R-:W3:Y:S01]  /*11880*/  LDC R177, c[0x0][0x268] ;  /* 0x00009a00ffb17b82 */ /* 0x000ee20000000800 */
[--C-:B0-----:R-:W-:Y:S01]  /*11890*/  IMAD.WIDE R76, R61, 0x2, R46.reuse ;  /* 0x000000023d4c7825 */ /* 0x101fe200078e022e */
[----:B------:R0:W-:Y:S03]  /*118a0*/  STL.64 [R1+0x16f8], R72 ;  /* 0x0016f84801007387 */ /* 0x0001e60000100a00 */
[--C-:B----4-:R-:W-:Y:S01]  /*118b0*/  IMAD.WIDE R70, R60, 0x2, R46.reuse ;  /* 0x000000023c467825 */ /* 0x110fe200078e022e */
[----:B------:R4:W-:Y:S02]  /*118c0*/  STL.64 [R1+0x16f0], R76 ;  /* 0x0016f04c01007387 */ /* 0x0009e40000100a00 */
[----:B------:R-:W3:Y:S02]  /*118d0*/  LDC R178, c[0x0][0x268] ;  /* 0x00009a00ffb27b82 */ /* 0x000ee40000000800 */
[----:B------:R2:W-:Y:S01]  /*118e0*/  STL.64 [R1+0x16e8], R70 ;  /* 0x0016e84601007387 */ /* 0x0005e20000100a00 */
[----:B0-----:R-:W-:-:S05]  /*118f0*/  IMAD.WIDE R72, R59, 0x2, R46 ;  /* 0x000000023b487825 */ /* 0x001fca00078e022e */
[----:B------:R-:W0:Y:S01]  /*11900*/  LDC R180, c[0x0][0x268] ;  /* 0x00009a00ffb47b82 */ /* 0x000e220000000800 */
[--C-:B----4-:R-:W-:Y:S01]  /*11910*/  IMAD.WIDE R76, R58, 0x2, R46.reuse ;  /* 0x000000023a4c7825 */ /* 0x110fe200078e022e */
[----:B------:R4:W-:Y:S03]  /*11920*/  STL.64 [R1+0x16e0], R72 ;  /* 0x0016e04801007387 */ /* 0x0009e60000100a00 */
[--C-:B--2---:R-:W-:Y:S01]  /*11930*/  IMAD.WIDE R70, R57, 0x2, R46.reuse ;  /* 0x0000000239467825 */ /* 0x104fe200078e022e */
[----:B------:R2:W-:Y:S02]  /*11940*/  STL.64 [R1+0x16d8], R76 ;  /* 0x0016d84c01007387 */ /* 0x0005e40000100a00 */
[----:B------:R-:W0:Y:S02]  /*11950*/  LDC R179, c[0x0][0x268] ;  /* 0x00009a00ffb37b82 */ /* 0x000e240000000800 */
[----:B------:R5:W-:Y:S01]  /*11960*/  STL.64 [R1+0x16d0], R70 ;  /* 0x0016d04601007387 */ /* 0x000be20000100a00 */
[----:B----4-:R-:W-:-:S05]  /*11970*/  IMAD.WIDE R72, R56, 0x2, R46 ;  /* 0x0000000238487825 */ /* 0x010fca00078e022e */
[----:B------:R-:W4:Y:S01]  /*11980*/  LDC R181, c[0x0][0x268] ;  /* 0x00009a00ffb57b82 */ /* 0x000f220000000800 */
[--C-:B--2---:R-:W-:Y:S01]  /*11990*/  IMAD.WIDE R76, R55, 0x2, R46.reuse ;  /* 0x00000002374c7825 */ /* 0x104fe200078e022e */
[----:B------:R2:W-:Y:S03]  /*119a0*/  STL.64 [R1+0x16c8], R72 ;  /* 0x0016c84801007387 */ /* 0x0005e60000100a00 */
[--C-:B-----5:R-:W-:Y:S01]  /*119b0*/  IMAD.WIDE R70, R54, 0x2, R46.reuse ;  /* 0x0000000236467825 */ /* 0x120fe200078e022e */
[----:B------:R5:W-:Y:S02]  /*119c0*/  STL.64 [R1+0x16c0], R76 ;  /* 0x0016c04c01007387 */ /* 0x000be40000100a00 */
[----:B------:R-:W4:Y:S02]  /*119d0*/  LDC R182, c[0x0][0x268] ;  /* 0x00009a00ffb67b82 */ /* 0x000f240000000800 */
[----:B------:R1:W-:Y:S01]  /*119e0*/  STL.64 [R1+0x16b8], R70 ;  /* 0x0016b84601007387 */ /* 0x0003e20000100a00 */
[----:B--2---:R-:W-:-:S05]  /*119f0*/  IMAD.WIDE R72, R53, 0x2, R46 ;  /* 0x0000000235487825 */ /* 0x004fca00078e022e */
[----:B------:R-:W2:Y:S01]  /*11a00*/  LDC R183, c[0x0][0x268] ;  /* 0x00009a00ffb77b82 */ /* 0x000ea20000000800 */
[--C-:B-----5:R-:W-:Y:S01]  /*11a10*/  IMAD.WIDE R76, R52, 0x2, R46.reuse ;  /* 0x00000002344c7825 */ /* 0x120fe200078e022e */
[----:B------:R5:W-:Y:S03]  /*11a20*/  STL.64 [R1+0x16b0], R72 ;  /* 0x0016b04801007387 */ /* 0x000be60000100a00 */
[--C-:B-1----:R-:W-:Y:S01]  /*11a30*/  IMAD.WIDE R70, R51, 0x2, R46.reuse ;  /* 0x0000000233467825 */ /* 0x102fe200078e022e */
[----:B------:R1:W-:Y:S02]  /*11a40*/  STL.64 [R1+0x16a8], R76 ;  /* 0x0016a84c01007387 */ /* 0x0003e40000100a00 */
[----:B------:R-:W2:Y:S02]  /*11a50*/  LDC R184, c[0x0][0x268] ;  /* 0x00009a00ffb87b82 */ /* 0x000ea40000000800 */
[----:B------:R3:W-:Y:S01]  /*11a60*/  STL.64 [R1+0x16a0], R70 ;  /* 0x0016a04601007387 */ /* 0x0007e20000100a00 */
[----:B-----5:R-:W-:-:S05]  /*11a70*/  IMAD.WIDE R72, R50, 0x2, R46 ;  /* 0x0000000232487825 */ /* 0x020fca00078e022e */
[----:B------:R-:W5:Y:S01]  /*11a80*/  LDC R186, c[0x0][0x268] ;  /* 0x00009a00ffba7b82 */ /* 0x000f620000000800 */
[--C-:B-1----:R-:W-:Y:S01]  /*11a90*/  IMAD.WIDE R76, R49, 0x2, R46.reuse ;  /* 0x00000002314c7825 */ /* 0x102fe200078e022e */
[----:B------:R1:W-:Y:S03]  /*11aa0*/  STL.64 [R1+0x1698], R72 ;  /* 0x0016984801007387 */ /* 0x0003e60000100a00 */
[--C-:B---3--:R-:W-:Y:S01]  /*11ab0*/  IMAD.WIDE R70, R48, 0x2, R46.reuse ;  /* 0x0000000230467825 */ /* 0x108fe200078e022e */
        /* <DEDUP_REMOVED lines=104> */
[----:B------:R-:W-:Y:S02]  /*12140*/  STL.64 [R1+0x11d0], R76 ;  /* 0x0011d04c01007387 */ /* 0x000fe40000100a00 */
[----:B------:R-:W0:Y:S02]  /*12150*/  LDC R212, c[0x0][0x268] ;  /* 0x00009a00ffd47b82 */ /* 0x000e240000000800 */
[----:B------:R4:W-:Y:S01]  /*12160*/  STL.64 [R1+0x11b0], R70 ;  /* 0x0011b04601007387 */ /* 0x0009e20000100a00 */
[----:B---3--:R-:W-:Y:S01]  /*12170*/  IMAD.WIDE R72, R3, 0x2, R46 ;  /* 0x0000000203487825 */ /* 0x008fe200078e022e */
[----:B------:R-:W-:-:S04]  /*12180*/  LEA R46, R75, R91, 0x1 ;  /* 0x0000005b4b2e7211 */ /* 0x000fc800078e08ff */
[----:B------:R-:W3:Y:S01]  /*12190*/  LDC R47, c[0x0][0x268] ;  /* 0x00009a00ff2f7b82 */ /* 0x000ee20000000800 */
[----:B------:R2:W-:Y:S01]  /*121a0*/  STL.64 [R1+0x1190], R72 ;  /* 0x0011904801007387 */ /* 0x0005e20000100a00 */
[----:B----4-:R-:W-:-:S06]  /*121b0*/  IMAD.WIDE R70, R69, 0x2, R4 ;  /* 0x0000000245467825 */ /* 0x010fcc00078e0204 */
[----:B------:R-:W4:Y:S01]  /*121c0*/  LDC R77, c[0x0][0x268] ;  /* 0x00009a00ff4d7b82 */ /* 0x000f220000000800 */
[--C-:B------:R-:W-:Y:S01]  /*121d0*/  IMAD.WIDE R68, R68, 0x2, R4.reuse ;  /* 0x0000000244447825 */ /* 0x100fe200078e0204 */
[----:B------:R5:W-:Y:S03]  /*121e0*/  STL.64 [R1+0x15f8], R70 ;  /* 0x0015f84601007387 */ /* 0x000be60000100a00 */
[--C-:B--2---:R-:W-:Y:S01]  /*121f0*/  IMAD.WIDE R72, R67, 0x2, R4.reuse ;  /* 0x0000000243487825 */ /* 0x104fe200078e0204 */
[----:B------:R2:W-:Y:S02]  /*12200*/  STL.64 [R1+0x15f0], R68 ;  /* 0x0015f04401007387 */ /* 0x0005e40000100a00 */
[----:B------:R-:W1:Y:S02]  /*12210*/  LDC R76, c[0x0][0x268] ;  /* 0x00009a00ff4c7b82 */ /* 0x000e640000000800 */
[----:B------:R2:W-:Y:S01]  /*12220*/  STL.64 [R1+0x15e8], R72 ;  /* 0x0015e84801007387 */ /* 0x0005e20000100a00 */
[----:B-----5:R-:W-:-:S05]  /*12230*/  IMAD.WIDE R70, R66, 0x2, R4 ;  /* 0x0000000242467825 */ /* 0x020fca00078e0204 */
[----:B------:R-:W5:Y:S01]  /*12240*/  LDC R213, c[0x0][0x268] ;  /* 0x00009a00ffd57b82 */ /* 0x000f620000000800 */
[--C-:B------:R-:W-:Y:S01]  /*12250*/  IMAD.WIDE R66, R64, 0x2, R4.reuse ;  /* 0x0000000240427825 */ /* 0x100fe200078e0204 */
[----:B------:R0:W-:Y:S03]  /*12260*/  STL.64 [R1+0x15e0], R70 ;  /* 0x0015e04601007387 */ /* 0x0001e60000100a00 */
[----:B--2---:R-:W-:-:S03]  /*12270*/  IMAD.WIDE R68, R65, 0x2, R4 ;  /* 0x0000000241447825 */ /* 0x004fc600078e0204 */
[----:B------:R-:W2:Y:S01]  /*12280*/  LDC R73, c[0x0][0x268] ;  /* 0x00009a00ff497b82 */ /* 0x000ea20000000800 */
[--C-:B------:R-:W-:Y:S01]  /*12290*/  IMAD.WIDE R64, R63, 0x2, R4.reuse ;  /* 0x000000023f407825 */ /* 0x100fe200078e0204 */
[----:B------:R3:W-:Y:S03]  /*122a0*/  STL.64 [R1+0x15d8], R68 ;  /* 0x0015d84401007387 */ /* 0x0007e60000100a00 */
[--C-:B------:R-:W-:Y:S01]  /*122b0*/  IMAD.WIDE R62, R62, 0x2, R4.reuse ;  /* 0x000000023e3e7825 */ /* 0x100fe200078e0204 */
[----:B------:R3:W-:Y:S02]  /*122c0*/  STL.64 [R1+0x15d0], R66 ;  /* 0x0015d04201007387 */ /* 0x0007e40000100a00 */
[----:B0-----:R-:W0:Y:S02]  /*122d0*/  LDC R70, c[0x0][0x268] ;  /* 0x00009a00ff467b82 */ /* 0x001e240000000800 */
[----:B------:R4:W-:Y:S04]  /*122e0*/  STL.64 [R1+0x15c8], R64 ;  /* 0x0015c84001007387 */ /* 0x0009e80000100a00 */
[----:B------:R1:W-:Y:S02]  /*122f0*/  STL.64 [R1+0x15c0], R62 ;  /* 0x0015c03e01007387 */ /* 0x0003e40000100a00 */
[----:B---3--:R-:W3:Y:S01]  /*12300*/  LDC R69, c[0x0][0x268] ;  /* 0x00009a00ff457b82 */ /* 0x008ee20000000800 */
[----:B------:R-:W-:-:S04]  /*12310*/  IMAD.WIDE R66, R61, 0x2, R4 ;  /* 0x000000023d427825 */ /* 0x000fc800078e0204 */
[--C-:B----4-:R-:W-:Y:S01]  /*12320*/  IMAD.WIDE R64, R60, 0x2, R4.reuse ;  /* 0x000000023c407825 */ /* 0x110fe200078e0204 */
[----:B------:R-:W-:Y:S02]  /*12330*/  STL.64 [R1+0x15b8], R66 ;  /* 0x0015b84201007387 */ /* 0x000fe40000100a00 */
[----:B------:R-:W4:Y:S01]  /*12340*/  LDC R68, c[0x0][0x268] ;  /* 0x00009a00ff447b82 */ /* 0x000f220000000800 */
[--C-:B-1----:R-:W-:Y:S01]  /*12350*/  IMAD.WIDE R62, R59, 0x2, R4.reuse ;  /* 0x000000023b3e7825 */ /* 0x102fe200078e0204 */
[----:B------:R1:W-:Y:S03]  /*12360*/  STL.64 [R1+0x15b0], R64 ;  /* 0x0015b04001007387 */ /* 0x0003e60000100a00 */
[--C-:B------:R-:W-:Y:S01]  /*12370*/  IMAD.WIDE R60, R58, 0x2, R4.reuse ;  /* 0x000000023a3c7825 */ /* 0x100fe200078e0204 */
[----:B------:R-:W-:Y:S02]  /*12380*/  STL.64 [R1+0x15a8], R62 ;  /* 0x0015a83e01007387 */ /* 0x000fe40000100a00 */
[----:B------:R-:W5:Y:S01]  /*12390*/  LDC R72, c[0x0][0x268] ;  /* 0x00009a00ff487b82 */ /* 0x000f620000000800 */
[--C-:B------:R-:W-:Y:S01]  /*123a0*/  IMAD.WIDE R58, R57, 0x2, R4.reuse ;  /* 0x00000002393a7825 */ /* 0x100fe200078e0204 */
[----:B------:R2:W-:Y:S03]  /*123b0*/  STL.64 [R1+0x15a0], R60 ;  /* 0x0015a03c01007387 */ /* 0x0005e60000100a00 */
[--C-:B------:R-:W-:Y:S01]  /*123c0*/  IMAD.WIDE R56, R56, 0x2, R4.reuse ;  /* 0x0000000238387825 */ /* 0x100fe200078e0204 */
[----:B------:R0:W-:Y:S02]  /*123d0*/  STL.64 [R1+0x1598], R58 ;  /* 0x0015983a01007387 */ /* 0x0001e40000100a00 */
[----:B-1----:R-:W1:Y:S02]  /*123e0*/  LDC R64, c[0x0][0x268] ;  /* 0x00009a00ff407b82 */ /* 0x002e640000000800 */
[----:B------:R0:W-:Y:S01]  /*123f0*/  STL.64 [R1+0x1590], R56 ;  /* 0x0015903801007387 */ /* 0x0001e20000100a00 */
[----:B--2---:R-:W-:-:S05]  /*12400*/  IMAD.WIDE R60, R55, 0x2, R4 ;  /* 0x00000002373c7825 */ /* 0x004fca00078e0204 */
[----:B------:R-:W2:Y:S01]  /*12410*/  LDC R63, c[0x0][0x268] ;  /* 0x00009a00ff3f7b82 */ /* 0x000ea20000000800 */
[--C-:B0-----:R-:W-:Y:S01]  /*12420*/  IMAD.WIDE R58, R54, 0x2, R4.reuse ;  /* 0x00000002363a7825 */ /* 0x101fe200078e0204 */
[----:B------:R0:W-:Y:S03]  /*12430*/  STL.64 [R1+0x1588], R60 ;  /* 0x0015883c01007387 */ /* 0x0001e60000100a00 */
[--C-:B------:R-:W-:Y:S01]  /*12440*/  IMAD.WIDE R56, R53, 0x2, R4.reuse ;  /* 0x0000000235387825 */ /* 0x100fe200078e0204 */
[----:B------:R3:W-:Y:S02]  /*12450*/  STL.64 [R1+0x1580], R58 ;  /* 0x0015803a01007387 */ /* 0x0007e40000100a00 */
[----:B------:R-:W4:Y:S01]  /*12460*/  LDC R62, c[0x0][0x268] ;  /* 0x00009a00ff3e7b82 */ /* 0x000f220000000800 */
[--C-:B------:R-:W-:Y:S01]  /*12470*/  IMAD.WIDE R54, R52, 0x2, R4.reuse ;  /* 0x0000000234367825 */ /* 0x100fe200078e0204 */
[----:B------:R-:W-:Y:S03]  /*12480*/  STL.64 [R1+0x1578], R56 ;  /* 0x0015783801007387 */ /* 0x000fe60000100a00 */
[--C-:B------:R-:W-:Y:S01]  /*12490*/  IMAD.WIDE R52, R51, 0x2, R4.reuse ;  /* 0x0000000233347825 */ /* 0x100fe200078e0204 */
[----:B------:R3:W-:Y:S02]  /*124a0*/  STL.64 [R1+0x1570], R54 ;  /* 0x0015703601007387 */ /* 0x0007e40000100a00 */
[----:B0-----:R-:W0:Y:S01]  /*124b0*/  LDC R61, c[0x0][0x268] ;  /* 0x00009a00ff3d7b82 */ /* 0x001e220000000800 */
[--C-:B------:R-:W-:Y:S01]  /*124c0*/  IMAD.WIDE R50, R50, 0x2, R4.reuse ;  /* 0x0000000232327825 */ /* 0x100fe200078e0204 */
[----:B------:R5:W-:Y:S04]  /*124d0*/  STL.64 [R1+0x1568], R52 ;  /* 0x0015683401007387 */ /* 0x000be80000100a00 */
[----:B------:R1:W-:Y:S02]  /*124e0*/  STL.64 [R1+0x1560], R50 ;  /* 0x0015603201007387 */ /* 0x0003e40000100a00 */
[----:B---3--:R-:W3:Y:S01]  /*124f0*/  LDC R58, c[0x0][0x268] ;  /* 0x00009a00ff3a7b82 */ /* 0x008ee20000000800 */
[----:B------:R-:W-:-:S04]  /*12500*/  IMAD.WIDE R54, R49, 0x2, R4 ;  /* 0x0000000231367825 */ /* 0x000fc800078e0204 */
[--C-:B-----5:R-:W-:Y:S01]  /*12510*/  IMAD.WIDE R52, R48, 0x2, R4.reuse ;  /* 0x0000000230347825 */ /* 0x120fe200078e0204 */
[----:B------:R-:W-:Y:S02]  /*12520*/  STL.64 [R1+0x1558], R54 ;  /* 0x0015583601007387 */ /* 0x000fe40000100a00 */
[----:B------:R-:W5:Y:S01]  /*12530*/  LDC R57, c[0x0][0x268] ;  /* 0x00009a00ff397b82 */ /* 0x000f620000000800 */
[--C-:B-1----:R-:W-:Y:S01]  /*12540*/  IMAD.WIDE R50, R45, 0x2, R4.reuse ;  /* 0x000000022d327825 */ /* 0x102fe200078e0204 */
[----:B------:R1:W-:Y:S03]  /*12550*/  STL.64 [R1+0x1550], R52 ;  /* 0x0015503401007387 */ /* 0x0003e60000100a00 */
[--C-:B------:R-:W-:Y:S01]  /*12560*/  IMAD.WIDE R48, R44, 0x2, R4.reuse ;  /* 0x000000022c307825 */ /* 0x100fe200078e0204 */
[----:B------:R-:W-:Y:S02]  /*12570*/  STL.64 [R1+0x1548], R50 ;  /* 0x0015483201007387 */ /* 0x000fe40000100a00 */
[----:B------:R-:W2:Y:S01]  /*12580*/  LDC R56, c[0x0][0x268] ;  /* 0x00009a00ff387b82 */ /* 0x000ea20000000800 */
[--C-:B------:R-:W-:Y:S01]  /*12590*/  IMAD.WIDE R44, R43, 0x2, R4.reuse ;  /* 0x000000022b2c7825 */ /* 0x100fe200078e0204 */
[----:B------:R4:W-:Y:S03]  /*125a0*/  STL.64 [R1+0x1540], R48 ;  /* 0x0015403001007387 */ /* 0x0009e60000100a00 */
[--C-:B------:R-:W-:Y:S01]  /*125b0*/  IMAD.WIDE R42, R42, 0x2, R4.reuse ;  /* 0x000000022a2a7825 */ /* 0x100fe200078e0204 */
[----:B------:R0:W-:Y:S02]  /*125c0*/  STL.64 [R1+0x1538], R44 ;  /* 0x0015382c01007387 */ /* 0x0001e40000100a00 */
[----:B-1----:R-:W1:Y:S02]  /*125d0*/  LDC R52, c[0x0][0x268] ;  /* 0x00009a00ff347b82 */ /* 0x002e640000000800 */
[----:B------:R0:W-:Y:S01]  /*125e0*/  STL.64 [R1+0x1530], R42 ;  /* 0x0015302a01007387 */ /* 0x0001e20000100a00 */
[----:B----4-:R-:W-:-:S05]  /*125f0*/  IMAD.WIDE R48, R41, 0x2, R4 ;  /* 0x0000000229307825 */ /* 0x010fca00078e0204 */
[----:B------:R-:W4:Y:S01]  /*12600*/  LDC R51, c[0x0][0x268] ;  /* 0x00009a00ff337b82 */ /* 0x000f220000000800 */
[--C-:B0-----:R-:W-:Y:S01]  /*12610*/  IMAD.WIDE R44, R40, 0x2, R4.reuse ;  /* 0x00000002282c7825 */ /* 0x101fe200078e0204 */
[----:B------:R0:W-:Y:S03]  /*12620*/  STL.64 [R1+0x1528], R48 ;  /* 0x0015283001007387 */ /* 0x0001e60000100a00 */
[--C-:B------:R-:W-:Y:S01]  /*12630*/  IMAD.WIDE R42, R39, 0x2, R4.reuse ;  /* 0x00000002272a7825 */ /* 0x100fe200078e0204 */
[----:B------:R-:W-:Y:S02]  /*12640*/  STL.64 [R1+0x1520], R44 ;  /* 0x0015202c01007387 */ /* 0x000fe40000100a00 */
[----:B------:R-:W3:Y:S01]  /*12650*/  LDC R50, c[0x0][0x268] ;  /* 0x00009a00ff327b82 */ /* 0x000ee20000000800 */
[--C-:B------:R-:W-:Y:S01]  /*12660*/  IMAD.WIDE R40, R38, 0x2, R4.reuse ;  /* 0x0000000226287825 */ /* 0x100fe200078e0204 */
[----:B------:R5:W-:Y:S03]  /*12670*/  STL.64 [R1+0x1518], R42 ;  /* 0x0015182a01007387 */ /* 0x000be60000100a00 */
[--C-:B------:R-:W-:Y:S01]  /*12680*/  IMAD.WIDE R38, R37, 0x2, R4.reuse ;  /* 0x0000000225267825 */ /* 0x100fe200078e0204 */
[----:B------:R5:W-:Y:S02]  /*12690*/  STL.64 [R1+0x1510], R40 ;  /* 0x0015102801007387 */ /* 0x000be40000100a00 */
[----:B0-----:R-:W0:Y:S01]  /*126a0*/  LDC R49, c[0x0][0x268] ;  /* 0x00009a00ff317b82 */ /* 0x001e220000000800 */
[--C-:B------:R-:W-:Y:S01]  /*126b0*/  IMAD.WIDE R36, R36, 0x2, R4.reuse ;  /* 0x0000000224247825 */ /* 0x100fe200078e0204 */
[----:B------:R2:W-:Y:S04]  /*126c0*/  STL.64 [R1+0x1508], R38 ;  /* 0x0015082601007387 */ /* 0x0005e80000100a00 */
[----:B------:R1:W-:Y:S02]  /*126d0*/  STL.64 [R1+0x1500], R36 ;  /* 0x0015002401007387 */ /* 0x0003e40000100a00 */
[----:B-----5:R-:W5:Y:S01]  /*126e0*/  LDC R42, c[0x0][0x268] ;  /* 0x00009a00ff2a7b82 */ /* 0x020f620000000800 */
[----:B------:R-:W-:-:S04]  /*126f0*/  IMAD.WIDE R40, R35, 0x2, R4 ;  /* 0x0000000223287825 */ /* 0x000fc800078e0204 */
[--C-:B--2---:R-:W-:Y:S01]  /*12700*/  IMAD.WIDE R38, R34, 0x2, R4.reuse ;  /* 0x0000000222267825 */ /* 0x104fe200078e0204 */
[----:B------:R-:W-:Y:S02]  /*12710*/  STL.64 [R1+0x14f8], R40 ;  /* 0x0014f82801007387 */ /* 0x000fe40000100a00 */
[----:B------:R-:W2:Y:S01]  /*12720*/  LDC R45, c[0x0][0x268] ;  /* 0x00009a00ff2d7b82 */ /* 0x000ea20000000800 */
[--C-:B-1----:R-:W-:Y:S01]  /*12730*/  IMAD.WIDE R36, R33, 0x2, R4.reuse ;  /* 0x0000000221247825 */ /* 0x102fe200078e0204 */
[----:B------:R1:W-:Y:S03]  /*12740*/  STL.64 [R1+0x14f0], R38 ;  /* 0x0014f02601007387 */ /* 0x0003e60000100a00 */
[--C-:B------:R-:W-:Y:S01]  /*12750*/  IMAD.WIDE R34, R32, 0x2, R4.reuse ;  /* 0x0000000220227825 */ /* 0x100fe200078e0204 */
[----:B------:R-:W-:Y:S02]  /*12760*/  STL.64 [R1+0x14e8], R36 ;  /* 0x0014e82401007387 */ /* 0x000fe40000100a00 */
[----:B------:R-:W4:Y:S01]  /*12770*/  LDC R44, c[0x0][0x268] ;  /* 0x00009a00ff2c7b82 */ /* 0x000f220000000800 */
[--C-:B------:R-:W-:Y:S01]  /*12780*/  IMAD.WIDE R32, R31, 0x2, R4.reuse ;  /* 0x000000021f207825 */ /* 0x100fe200078e0204 */
[----:B------:R3:W-:Y:S03]  /*12790*/  STL.64 [R1+0x14c8], R34 ;  /* 0x0014c82201007387 */ /* 0x0007e60000100a00 */
[--C-:B------:R-:W-:Y:S01]  /*127a0*/  IMAD.WIDE R30, R30, 0x2, R4.reuse ;  /* 0x000000021e1e7825 */ /* 0x100fe200078e0204 */
[----:B------:R0:W-:Y:S02]  /*127b0*/  STL.64 [R1+0x14a8], R32 ;  /* 0x0014a82001007387 */ /* 0x0001e40000100a00 */
[----:B-1----:R-:W1:Y:S02]  /*127c0*/  LDC R39, c[0x0][0x268] ;  /* 0x00009a00ff277b82 */ /* 0x002e640000000800 */
[----:B------:R0:W-:Y:S01]  /*127d0*/  STL.64 [R1+0x1488], R30 ;  /* 0x0014881e01007387 */ /* 0x0001e20000100a00 */
[----:B---3--:R-:W-:-:S05]  /*127e0*/  IMAD.WIDE R34, R29, 0x2, R4 ;  /* 0x000000021d227825 */ /* 0x008fca00078e0204 */
[----:B------:R-:W3:Y:S01]  /*127f0*/  LDC R36, c[0x0][0x268] ;  /* 0x00009a00ff247b82 */ /* 0x000ee20000000800 */
[--C-:B0-----:R-:W-:Y:S01]  /*12800*/  IMAD.WIDE R32, R28, 0x2, R4.reuse ;  /* 0x000000021c207825 */ /* 0x101fe200078e0204 */
        /* <DEDUP_REMOVED lines=12> */
[----:B--2---:R-:W2:Y:S01]  /*128d0*/  LDC R30, c[0x0][0x268] ;  /* 0x00009a00ff1e7b82 */ /* 0x004ea20000000800 */
[----:B------:R-:W-:-:S04]  /*128e0*/  IMAD.WIDE R28, R23, 0x2, R4 ;  /* 0x00000002171c7825 */ /* 0x000fc800078e0204 */
[--C-:B----4-:R-:W-:Y:S01]  /*128f0*/  IMAD.WIDE R26, R22, 0x2, R4.reuse ;  /* 0x00000002161a7825 */ /* 0x110fe200078e0204 */
[----:B------:R-:W-:Y:S02]  /*12900*/  STL.64 [R1+0x13a8], R28 ;  /* 0x0013a81c01007387 */ /* 0x000fe40000100a00 */
[----:B------:R-:W4:Y:S01]  /*12910*/  LDC R33, c[0x0][0x268] ;  /* 0x00009a00ff217b82 */ /* 0x000f220000000800 */
[--C-:B-1----:R-:W-:Y:S01]  /*12920*/  IMAD.WIDE R24, R20, 0x2, R4.reuse ;  /* 0x0000000214187825 */ /* 0x102fe200078e0204 */
[----:B------:R1:W-:Y:S03]  /*12930*/  STL.64 [R1+0x1388], R26 ;  /* 0x0013881a01007387 */ /* 0x0003e60000100a00 */
[--C-:B------:R-:W-:Y:S01]  /*12940*/  IMAD.WIDE R22, R19, 0x2, R4.reuse ;  /* 0x0000000213167825 */ /* 0x100fe200078e0204 */
[----:B------:R3:W-:Y:S02]  /*12950*/  STL.64 [R1+0x1368], R24 ;  /* 0x0013681801007387 */ /* 0x0007e40000100a00 */
[----:B------:R-:W5:Y:S01]  /*12960*/  LDC R32, c[0x0][0x268] ;  /* 0x00009a00ff207b82 */ /* 0x000f620000000800 */
[--C-:B------:R-:W-:Y:S01]  /*12970*/  IMAD.WIDE R18, R18, 0x2, R4.reuse ;  /* 0x0000000212127825 */ /* 0x100fe200078e0204 */
[----:B------:R3:W-:Y:S04]  /*12980*/  STL.64 [R1+0x1348], R22 ;  /* 0x0013481601007387 */ /* 0x0007e80000100a00 */
[----:B------:R0:W-:Y:S02]  /*12990*/  STL.64 [R1+0x1328], R18 ;  /* 0x0013281201007387 */ /* 0x0001e40000100a00 */
[----:B-1----:R-:W1:Y:S01]  /*129a0*/  LDC R27, c[0x0][0x268] ;  /* 0x00009a00ff1b7b82 */ /* 0x002e620000000800 */
[----:B---3--:R-:W-:-:S04]  /*129b0*/  IMAD.WIDE R24, R17, 0x2, R4 ;  /* 0x0000000211187825 */ /* 0x008fc800078e0204 */
[--C-:B------:R-:W-:Y:S01]  /*129c0*/  IMAD.WIDE R22, R16, 0x2, R4.reuse ;  /* 0x0000000210167825 */ /* 0x100fe200078e0204 */
[----:B------:R3:W-:Y:S02]  /*129d0*/  STL.64 [R1+0x1308], R24 ;  /* 0x0013081801007387 */ /* 0x0007e40000100a00 */
[----:B------:R-:W2:Y:S01]  /*129e0*/  LDC R26, c[0x0][0x268] ;  /* 0x00009a00ff1a7b82 */ /* 0x000ea20000000800 */
[--C-:B0-----:R-:W-:Y:S01]  /*129f0*/  IMAD.WIDE R18, R15, 0x2, R4.reuse ;  /* 0x000000020f127825 */ /* 0x101fe200078e0204 */
[----:B------:R-:W-:Y:S03]  /*12a00*/  STL.64 [R1+0x12e8], R22 ;  /* 0x0012e81601007387 */ /* 0x000fe60000100a00 */
[--C-:B------:R-:W-:Y:S01]  /*12a10*/  IMAD.WIDE R16, R14, 0x2, R4.reuse ;  /* 0x000000020e107825 */ /* 0x100fe200078e0204 */
[----:B------:R0:W-:Y:S02]  /*12a20*/  STL.64 [R1+0x12c8], R18 ;  /* 0x0012c81201007387 */ /* 0x0001e40000100a00 */
[----:B------:R-:W4:Y:S01]  /*12a30*/  LDC R29, c[0x0][0x268] ;  /* 0x00009a00ff1d7b82 */ /* 0x000f220000000800 */
[--C-:B------:R-:W-:Y:S01]  /*12a40*/  IMAD.WIDE R14, R13, 0x2, R4.reuse ;  /* 0x000000020d0e7825 */ /* 0x100fe200078e0204 */
[----:B------:R0:W-:Y:S03]  /*12a50*/  STL.64 [R1+0x12a8], R16 ;  /* 0x0012a81001007387 */ /* 0x0001e60000100a00 */
[--C-:B------:R-:W-:Y:S01]  /*12a60*/  IMAD.WIDE R12, R12, 0x2, R4.reuse ;  /* 0x000000020c0c7825 */ /* 0x100fe200078e0204 */
[----:B------:R5:W-:Y:S02]  /*12a70*/  STL.64 [R1+0x1288], R14 ;  /* 0x0012880e01007387 */ /* 0x000be40000100a00 */
[----:B---3--:R-:W3:Y:S01]  /*12a80*/  LDC R24, c[0x0][0x268] ;  /* 0x00009a00ff187b82 */ /* 0x008ee20000000800 */
[C---:B0-----:R-:W-:Y:S01]  /*12a90*/  LEA R18, R75.reuse, R46, 0x1 ;  /* 0x0000002e4b127211 */ /* 0x041fe200078e08ff */
[----:B------:R0:W-:Y:S03]  /*12aa0*/  STL.64 [R1+0x1268], R12 ;  /* 0x0012680c01007387 */ /* 0x0001e60000100a00 */
[----:B------:R-:W-:Y:S01]  /*12ab0*/  LEA R19, R75, R18, 0x1 ;  /* 0x000000124b137211 */ /* 0x000fe200078e08ff */
[----:B------:R-:W-:-:S02]  /*12ac0*/  IMAD.WIDE R16, R11, 0x2, R4 ;  /* 0x000000020b107825 */ /* 0x000fc400078e0204 */
[----:B------:R-:W1:Y:S01]  /*12ad0*/  LDC R23, c[0x0][0x268] ;  /* 0x00009a00ff177b82 */ /* 0x000e620000000800 */
[----:B------:R-:W-:Y:S01]  /*12ae0*/  LEA R20, R75, R19, 0x1 ;  /* 0x000000134b147211 */ /* 0x000fe200078e08ff */
[--C-:B-----5:R-:W-:Y:S01]  /*12af0*/  IMAD.WIDE R14, R10, 0x2, R4.reuse ;  /* 0x000000020a0e7825 */ /* 0x120fe200078e0204 */
[----:B------:R-:W-:Y:S03]  /*12b00*/  STL.64 [R1+0x1248], R16 ;  /* 0x0012481001007387 */ /* 0x000fe60000100a00 */
[--C-:B0-----:R-:W-:Y:S01]  /*12b10*/  IMAD.WIDE R12, R9, 0x2, R4.reuse ;  /* 0x00000002090c7825 */ /* 0x101fe200078e0204 */
[----:B------:R0:W-:Y:S01]  /*12b20*/  STL.64 [R1+0x1228], R14 ;  /* 0x0012280e01007387 */ /* 0x0001e20000100a00 */
[----:B------:R-:W5:Y:S02]  /*12b30*/  LDC R22, c[0x0][0x268] ;  /* 0x00009a00ff167b82 */ /* 0x000f640000000800 */
[--C-:B------:R-:W-:Y:S01]  /*12b40*/  IMAD.WIDE R10, R8, 0x2, R4.reuse ;  /* 0x00000002080a7825 */ /* 0x100fe200078e0204 */
[----:B------:R2:W-:Y:S03]  /*12b50*/  STL.64 [R1+0x1208], R12 ;  /* 0x0012080c01007387 */ /* 0x0005e60000100a00 */
[--C-:B------:R-:W-:Y:S01]  /*12b60*/  IMAD.WIDE R8, R7, 0x2, R4.reuse ;  /* 0x0000000207087825 */ /* 0x100fe200078e0204 */
[----:B------:R-:W-:Y:S01]  /*12b70*/  STL.64 [R1+0x11e8], R10 ;  /* 0x0011e80a01007387 */ /* 0x000fe20000100a00 */
[----:B------:R-:W4:Y:S02]  /*12b80*/  LDC R25, c[0x0][0x268] ;  /* 0x00009a00ff197b82 */ /* 0x000f240000000800 */
[--C-:B------:R-:W-:Y:S01]  /*12b90*/  IMAD.WIDE R6, R6, 0x2, R4.reuse ;  /* 0x0000000206067825 */ /* 0x100fe200078e0204 */
[----:B0-----:R-:W-:Y:S01]  /*12ba0*/  LEA R15, R75, R20, 0x1 ;  /* 0x000000144b0f7211 */ /* 0x001fe200078e08ff */
[----:B------:R0:W-:Y:S02]  /*12bb0*/  STL.64 [R1+0x11c8], R8 ;  /* 0x0011c80801007387 */ /* 0x0001e40000100a00 */
[----:B------:R-:W-:Y:S01]  /*12bc0*/  IMAD.WIDE R4, R3, 0x2, R4 ;  /* 0x0000000203047825 */ /* 0x000fe200078e0204 */
[C---:B------:R-:W-:Y:S01]  /*12bd0*/  LEA R16, R75.reuse, R15, 0x1 ;  /* 0x0000000f4b107211 */ /* 0x040fe200078e08ff */
[----:B------:R-:W-:Y:S01]  /*12be0*/  STL.64 [R1+0x11a8], R6 ;  /* 0x0011a80601007387 */ /* 0x000fe20000100a00 */
[----:B------:R-:W3:Y:S02]  /*12bf0*/  LDC R3, c[0x0][0x268] ;  /* 0x00009a00ff037b82 */ /* 0x000ee40000000800 */
[C---:B------:R-:W-:Y:S01]  /*12c00*/  LEA R17, R75.reuse, R16, 0x1 ;  /* 0x000000104b117211 */ /* 0x040fe200078e08ff */
[----:B------:R-:W-:Y:S03]  /*12c10*/  STL.64 [R1+0x1188], R4 ;  /* 0x0011880401007387 */ /* 0x000fe60000100a00 */
[C---:B--2---:R-:W-:Y:S01]  /*12c20*/  LEA R12, R75.reuse, R17, 0x1 ;  /* 0x000000114b0c7211 */ /* 0x044fe200078e08ff */
[----:B------:R2:W-:Y:S01]  /*12c30*/  STL.64 [R1+0x1988], R18 ;  /* 0x0019881201007387 */ /* 0x0005e20000100a00 */
[----:B0-----:R-:W0:Y:S02]  /*12c40*/  LDC R9, c[0x0][0x268] ;  /* 0x00009a00ff097b82 */ /* 0x001e240000000800 */
[C---:B------:R-:W-:Y:S01]  /*12c50*/  LEA R13, R75.reuse, R12, 0x1 ;  /* 0x0000000c4b0d7211 */ /* 0x040fe200078e08ff */
[----:B------:R1:W-:Y:S03]  /*12c60*/  STL.64 [R1+0x1990], R16 ;  /* 0x0019901001007387 */ /* 0x0003e60000100a00 */
[----:B------:R-:W-:Y:S01]  /*12c70*/  LEA R14, R75, R13, 0x1 ;  /* 0x0000000d4b0e7211 */ /* 0x000fe200078e08ff */
[----:B------:R5:W-:Y:S01]  /*12c80*/  STL.64 [R1+0x1180], R92 ;  /* 0x0011805c01007387 */ /* 0x000be20000100a00 */
[----:B------:R-:W4:Y:S01]  /*12c90*/  LDC R10, c[0x0][0x268] ;  /* 0x00009a00ff0a7b82 */ /* 0x000f220000000800 */
[----:B--2---:R-:W-:-:S02]  /*12ca0*/  LEA R18, P1, R89, R2, 0x1 ;  /* 0x0000000259127211 */ /* 0x004fc400078208ff */
[----:B-1----:R-:W-:-:S05]  /*12cb0*/  LEA R16, P2, R90, R2, 0x1 ;  /* 0x000000025a107211 */ /* 0x002fca00078408ff */
[----:B------:R-:W1:Y:S01]  /*12cc0*/  LDC R11, c[0x0][0x268] ;  /* 0x00009a00ff0b7b82 */ /* 0x000e620000000800 */
[-C--:B------:R-:W-:Y:S02]  /*12cd0*/  LEA.HI.X.SX32 R19, R89, R0.reuse, 0x1, P1 ;  /* 0x0000000059137211 */ /* 0x080fe400008f0eff */
[----:B------:R-:W-:Y:S02]  /*12ce0*/  LEA.HI.X.SX32 R17, R90, R0, 0x1, P2 ;  /* 0x000000005a117211 */ /* 0x000fe400010f0eff */
[----:B-----5:R-:W-:-:S03]  /*12cf0*/  LEA R92, P2, R46, R2, 0x1 ;  /* 0x000000022e5c7211 */ /* 0x020fc600078408ff */
[----:B------:R2:W-:Y:S01]  /*12d00*/  STL.64 [R1+0x1170], R16 ;  /* 0x0011701001007387 */ /* 0x0005e20000100a00 */
[----:B------:R-:W5:Y:S01]  /*12d10*/  LDC R6, c[0x0][0x268] ;  /* 0x00009a00ff067b82 */ /* 0x000f620000000800 */
[----:B0-----:R-:W-:Y:S02]  /*12d20*/  LEA R9, R9, R14, 0x1 ;  /* 0x0000000e09097211 */ /* 0x001fe400078e08ff */
[----:B------:R0:W-:Y:S02]  /*12d30*/  STL.64 [R1+0x1178], R18 ;  /* 0x0011781201007387 */ /* 0x0001e40000100a00 */
[----:B----4-:R-:W-:-:S03]  /*12d40*/  LEA R10, R10, R9, 0x1 ;  /* 0x000000090a0a7211 */ /* 0x010fc600078e08ff */
[----:B------:R-:W4:Y:S01]  /*12d50*/  LDC R7, c[0x0][0x268] ;  /* 0x00009a00ff077b82 */ /* 0x000f220000000800 */
[-C--:B--2---:R-:W-:Y:S02]  /*12d60*/  LEA R16, P0, R74, R2.reuse, 0x1 ;  /* 0x000000024a107211 */ /* 0x084fe400078008ff */
[----:B0-----:R-:W-:-:S05]  /*12d70*/  LEA R18, P1, R91, R2, 0x1 ;  /* 0x000000025b127211 */ /* 0x001fca00078208ff */
[----:B------:R-:W0:Y:S01]  /*12d80*/  LDC R8, c[0x0][0x268] ;  /* 0x00009a00ff087b82 */ /* 0x000e220000000800 */
[-C--:B------:R-:W-:Y:S02]  /*12d90*/  LEA.HI.X.SX32 R17, R74, R0.reuse, 0x1, P0 ;  /* 0x000000004a117211 */ /* 0x080fe400000f0eff */
[----:B------:R-:W-:Y:S02]  /*12da0*/  LEA.HI.X.SX32 R19, R91, R0, 0x1, P1 ;  /* 0x000000005b137211 */ /* 0x000fe400008f0eff */
[----:B-1----:R-:W-:Y:S01]  /*12db0*/  LEA R11, R11, R10, 0x1 ;  /* 0x0000000a0b0b7211 */ /* 0x002fe200078e08ff */
[----:B------:R1:W-:Y:S02]  /*12dc0*/  STL.64 [R1+0x1168], R16 ;  /* 0x0011681001007387 */ /* 0x0003e40000100a00 */
[----:B------:R-:W2:Y:S01]  /*12dd0*/  LDC R4, c[0x0][0x268] ;  /* 0x00009a00ff047b82 */ /* 0x000ea20000000800 */
[----:B-----5:R-:W-:-:S07]  /*12de0*/  LEA R6, R6, R11, 0x1 ;  /* 0x0000000b06067211 */ /* 0x020fce00078e08ff */
[----:B------:R-:W5:Y:S01]  /*12df0*/  LDC R5, c[0x0][0x268] ;  /* 0x00009a00ff057b82 */ /* 0x000f620000000800 */
[----:B----4-:R-:W-:Y:S01]  /*12e00*/  LEA R7, R7, R6, 0x1 ;  /* 0x0000000607077211 */ /* 0x010fe200078e08ff */
[----:B-1----:R-:W4:Y:S04]  /*12e10*/  LDL.LU.64 R16, [R1+0x1990] ;  /* 0x0019900001107983 */ /* 0x002f280000300a00 */
[----:B------:R1:W-:Y:S01]  /*12e20*/  STL.64 [R1+0x1160], R18 ;  /* 0x0011601201007387 */ /* 0x0003e20000100a00 */
[----:B0-----:R-:W-:Y:S01]  /*12e30*/  LEA R8, R8, R7, 0x1 ;  /* 0x0000000708087211 */ /* 0x001fe200078e08ff */
[----:B------:R-:W0:Y:S03]  /*12e40*/  LDC R28, c[0x0][0x268] ;  /* 0x00009a00ff1c7b82 */ /* 0x000e260000000800 */
[----:B---3--:R-:W-:-:S04]  /*12e50*/  LEA R3, R3, R8, 0x1 ;  /* 0x0000000803037211 */ /* 0x008fc800078e08ff */
[----:B--2---:R-:W-:Y:S01]  /*12e60*/  LEA R4, R4, R3, 0x1 ;  /* 0x0000000304047211 */ /* 0x004fe200078e08ff */
[----:B------:R-:W2:Y:S01]  /*12e70*/  LDC R31, c[0x0][0x268] ;  /* 0x00009a00ff1f7b82 */ /* 0x000ea20000000800 */
[----:B-1----:R-:W3:Y:S02]  /*12e80*/  LDL.LU.64 R18, [R1+0x1988] ;  /* 0x0019880001127983 */ /* 0x002ee40000300a00 */
[----:B-----5:R-:W-:-:S05]  /*12e90*/  LEA R5, R5, R4, 0x1 ;  /* 0x0000000405057211 */ /* 0x020fca00078e08ff */
[----:B------:R-:W1:Y:S01]  /*12ea0*/  LDC R34, c[0x0][0x268] ;  /* 0x00009a00ff227b82 */ /* 0x000e620000000800 */
[----:B------:R-:W-:-:S04]  /*12eb0*/  LEA R24, R24, R5, 0x1 ;  /* 0x0000000518187211 */ /* 0x000fc800078e08ff */
[----:B------:R-:W-:-:S03]  /*12ec0*/  LEA R23, R23, R24, 0x1 ;  /* 0x0000001817177211 */ /* 0x000fc600078e08ff */
[----:B------:R-:W5:Y:S01]  /*12ed0*/  LDC R37, c[0x0][0x268] ;  /* 0x00009a00ff257b82 */ /* 0x000f620000000800 */
        /* <DEDUP_REMOVED lines=9> */
[----:B0-----:R-:W-:-:S04]  /*12f70*/  LEA R28, R28, R29, 0x1 ;  /* 0x0000001d1c1c7211 */ /* 0x001fc800078e08ff */
[----:B------:R-:W-:-:S03]  /*12f80*/  LEA R33, R33, R28, 0x1 ;  /* 0x0000001c21217211 */ /* 0x000fc600078e08ff */
[----:B------:R-:W0:Y:S01]  /*12f90*/  LDC R48, c[0x0][0x268] ;  /* 0x00009a00ff307b82 */ /* 0x000e220000000800 */
[----:B------:R-:W-:-:S04]  /*12fa0*/  LEA R32, R32, R33, 0x1 ;  /* 0x0000002120207211 */ /* 0x000fc800078e08ff */
[----:B--2---:R-:W-:-:S03]  /*12fb0*/  LEA R31, R31, R32, 0x1 ;  /* 0x000000201f1f7211 */ /* 0x004fc600078e08ff */
[----:B------:R-:W2:Y:S01]  /*12fc0*/  LDC R55, c[0x0][0x268] ;  /* 0x00009a00ff377b82 */ /* 0x000ea20000000800 */
[----:B------:R-:W-:-:S04]  /*12fd0*/  LEA R36, R36, R31, 0x1 ;  /* 0x0000001f24247211 */ /* 0x000fc800078e08ff */
[----:B------:R-:W-:-:S03]  /*12fe0*/  LEA R35, R35, R36, 0x1 ;  /* 0x0000002423237211 */ /* 0x000fc600078e08ff */
[----:B------:R-:W2:Y:S01]  /*12ff0*/  LDC R54, c[0x0][0x268] ;  /* 0x00009a00ff367b82 */ /* 0x000ea20000000800 */
[----:B-1----:R-:W-:-:S04]  /*13000*/  LEA R34, R34, R35, 0x1 ;  /* 0x0000002322227211 */ /* 0x002fc800078e08ff */
[----:B------:R-:W-:-:S03]  /*13010*/  LEA R39, R39, R34, 0x1 ;  /* 0x0000002227277211 */ /* 0x000fc600078e08ff */
[----:B------:R-:W1:Y:S01]  /*13020*/  LDC R53, c[0x0][0x268] ;  /* 0x00009a00ff357b82 */ /* 0x000e620000000800 */
[----:B------:R-:W-:-:S04]  /*13030*/  LEA R38, R38, R39, 0x1 ;  /* 0x0000002726267211 */ /* 0x000fc800078e08ff */
[----:B-----5:R-:W-:-:S03]  /*13040*/  LEA R37, R37, R38, 0x1 ;  /* 0x0000002625257211 */ /* 0x020fc600078e08ff */
        /* <DEDUP_REMOVED lines=11> */
[----:B0-----:R-:W-:-:S03]  /*13100*/  LEA R48, R48, R49, 0x1 ;  /* 0x0000003130307211 */ /* 0x001fc600078e08ff */
[----:B------:R-:W0:Y:S01]  /*13110*/  LDC R65, c[0x0][0x268] ;  /* 0x00009a00ff417b82 */ /* 0x000e220000000800 */
[----:B------:R-:W-:-:S04]  /*13120*/  LEA R47, R47, R48, 0x1 ;  /* 0x000000302f2f7211 */ /* 0x000fc800078e08ff */
[----:B------:R-:W-:-:S03]  /*13130*/  LEA R52, R52, R47, 0x1 ;  /* 0x0000002f34347211 */ /* 0x000fc600078e08ff */
[----:B------:R-:W0:Y:S01]  /*13140*/  LDC R71, c[0x0][0x268] ;  /* 0x00009a00ff477b82 */ /* 0x000e220000000800 */
[----:B------:R-:W-:-:S04]  /*13150*/  LEA R51, R51, R52, 0x1 ;  /* 0x0000003433337211 */ /* 0x000fc800078e08ff */
[----:B------:R-:W-:-:S03]  /*13160*/  LEA R50, R50, R51, 0x1 ;  /* 0x0000003332327211 */ /* 0x000fc600078e08ff */
[----:B------:R-:W0:Y:S01]  /*13170*/  LDC R75, c[0x0][0x268] ;  /* 0x00009a00ff4b7b82 */ /* 0x000e220000000800 */
[----:B--2---:R-:W-:-:S04]  /*13180*/  LEA R55, R55, R50, 0x1 ;  /* 0x0000003237377211 */ /* 0x004fc800078e08ff */
[----:B------:R-:W-:-:S03]  /*13190*/  LEA R54, R54, R55, 0x1 ;  /* 0x0000003736367211 */ /* 0x000fc600078e08ff */
[----:B------:R-:W2:Y:S01]  /*131a0*/  LDC R214, c[0x0][0x268] ;  /* 0x00009a00ffd67b82 */ /* 0x000ea20000000800 */
[----:B-1----:R-:W-:-:S04]  /*131b0*/  LEA R53, R53, R54, 0x1 ;  /* 0x0000003635357211 */ /* 0x002fc800078e08ff */
[----:B------:R-:W-:-:S03]  /*131c0*/  LEA R58, R58, R53, 0x1 ;  /* 0x000000353a3a7211 */ /* 0x000fc600078e08ff */
[----:B------:R-:W1:Y:S01]  /*131d0*/  LDC R216, c[0x0][0x268] ;  /* 0x00009a00ffd87b82 */ /* 0x000e620000000800 */
[----:B------:R-:W-:-:S04]  /*131e0*/  LEA R57, R57, R58, 0x1 ;  /* 0x0000003a39397211 */ /* 0x000fc800078e08ff */
        /* <DEDUP_REMOVED lines=44> */
[----:B------:R-:W-:Y:S02]  /*134b0*/  LEA.HI.X.SX32 R93, R46, R0, 0x1, P2 ;  /* 0x000000002e5d7211 */ /* 0x000fe400010f0eff */
[----:B------:R-:W-:-:S04]  /*134c0*/  LEA R87, R87, R88, 0x1 ;  /* 0x0000005857577211 */ /* 0x000fc800078e08ff */
[----:B------:R-:W-:Y:S01]  /*134d0*/  LEA R21, R94, R87, 0x1 ;  /* 0x000000575e157211 */ /* 0x000fe200078e08ff */
[----:B------:R3:W-:Y:S01]  /*134e0*/  STL.64 [R1+0x1158], R92 ;  /* 0x0011585c01007387 */ /* 0x0007e20000100a00 */
[----:B------:R-:W-:Y:S01]  /*134f0*/  LEA R90, P2, R20, R2, 0x1 ;  /* 0x00000002145a7211 */ /* 0x000fe200078408ff */
[----:B------:R-:W0:Y:S01]  /*13500*/  LDC R231, c[0x0][0x268] ;  /* 0x00009a00ffe77b82 */ /* 0x000e220000000800 */
[----:B------:R-:W-:Y:S02]  /*13510*/  LEA R89, R96, R21, 0x1 ;  /* 0x0000001560597211 */ /* 0x000fe400078e08ff */
[----:B------:R-:W-:Y:S02]  /*13520*/  LEA.HI.X.SX32 R91, R20, R0, 0x1, P2 ;  /* 0x00000000145b7211 */ /* 0x000fe400010f0eff */
[----:B------:R-:W-:-:S03]  /*13530*/  LEA R74, R95, R89, 0x1 ;  /* 0x000000595f4a7211 */ /* 0x000fc600078e08ff */
[----:B------:R-:W0:Y:S01]  /*13540*/  LDC R232, c[0x0][0x268] ;  /* 0x00009a00ffe87b82 */ /* 0x000e220000000800 */
[----:B------:R-:W-:-:S07]  /*13550*/  LEA R46, R97, R74, 0x1 ;  /* 0x0000004a612e7211 */ /* 0x000fce00078e08ff */
[----:B------:R-:W0:Y:S08]  /*13560*/  LDC R234, c[0x0][0x268] ;  /* 0x00009a00ffea7b82 */ /* 0x000e300000000800 */
[----:B------:R-:W0:Y:S01]  /*13570*/  LDC R233, c[0x0][0x268] ;  /* 0x00009a00ffe97b82 */ /* 0x000e220000000800 */
[-C--:B---3--:R-:W-:Y:S02]  /*13580*/  LEA R92, P0, R18, R2.reuse, 0x1 ;  /* 0x00000002125c7211 */ /* 0x088fe400078008ff */
[----:B------:R-:W-:-:S02]  /*13590*/  LEA R94, P1, R19, R2, 0x1 ;  /* 0x00000002135e7211 */ /* 0x000fc400078208ff */
[----:B------:R-:W-:-:S03]  /*135a0*/  LEA.HI.X.SX32 R93, R18, R0, 0x1, P0 ;  /* 0x00000000125d7211 */ /* 0x000fc600000f0eff */
[----:B------:R-:W3:Y:S01]  /*135b0*/  LDC R235, c[0x0][0x268] ;  /* 0x00009a00ffeb7b82 */ /* 0x000ee20000000800 */
[----:B------:R-:W-:Y:S01]  /*135c0*/  LEA.HI.X.SX32 R95, R19, R0, 0x1, P1 ;  /* 0x00000000135f7211 */ /* 0x000fe200008f0eff */
[----:B------:R2:W-:Y:S01]  /*135d0*/  STL.64 [R1+0x1150], R92 ;  /* 0x0011505c01007387 */ /* 0x0005e20000100a00 */
[----:B------:R-:W-:-:S05]  /*135e0*/  LEA R96, P0, R15, R2, 0x1 ;  /* 0x000000020f607211 */ /* 0x000fca00078008ff */
[----:B------:R-:W3:Y:S01]  /*135f0*/  LDC R236, c[0x0][0x268] ;  /* 0x00009a00ffec7b82 */ /* 0x000ee20000000800 */
[----:B------:R-:W-:Y:S01]  /*13600*/  LEA.HI.X.SX32 R97, R15, R0, 0x1, P0 ;  /* 0x000000000f617211 */ /* 0x000fe200000f0eff */
[----:B--2---:R-:W2:Y:S06]  /*13610*/  LDL.LU.64 R92, [R1+0x1980] ;  /* 0x00198000015c7983 */ /* 0x004eac0000300a00 */
[----:B------:R-:W3:Y:S01]  /*13620*/  LDC R237, c[0x0][0x268] ;  /* 0x00009a00ffed7b82 */ /* 0x000ee20000000800 */
[----:B------:R4:W-:Y:S04]  /*13630*/  STL.64 [R1+0x1148], R94 ;  /* 0x0011485e01007387 */ /* 0x0009e80000100a00 */
[----:B------:R1:W-:Y:S03]  /*13640*/  STL.64 [R1+0x1140], R90 ;  /* 0x0011405a01007387 */ /* 0x0003e60000100a00 */
[----:B------:R-:W3:Y:S01]  /*13650*/  LDC R238, c[0x0][0x268] ;  /* 0x00009a00ffee7b82 */ /* 0x000ee20000000800 */
[----:B----4-:R-:W-:-:S07]  /*13660*/  LEA R94, P1, R16, R2, 0x1 ;  /* 0x00000002105e7211 */ /* 0x010fce00078208ff */
[----:B------:R-:W4:Y:S01]  /*13670*/  LDC R240, c[0x0][0x268] ;  /* 0x00009a00fff07b82 */ /* 0x000f220000000800 */
[C---:B-1----:R-:W-:Y:S02]  /*13680*/  LEA R90, P2, R17.reuse, R2, 0x1 ;  /* 0x00000002115a7211 */ /* 0x042fe400078408ff */
[-C--:B------:R-:W-:Y:S02]  /*13690*/  LEA.HI.X.SX32 R95, R16, R0.reuse, 0x1, P1 ;  /* 0x00000000105f7211 */ /* 0x080fe400008f0eff */
[----:B------:R-:W-:Y:S01]  /*136a0*/  LEA.HI.X.SX32 R91, R17, R0, 0x1, P2 ;  /* 0x00000000115b7211 */ /* 0x000fe200010f0eff */
[----:B------:R1:W-:Y:S02]  /*136b0*/  STL.64 [R1+0x1138], R96 ;  /* 0x0011386001007387 */ /* 0x0003e40000100a00 */
[----:B------:R-:W4:Y:S02]  /*136c0*/  LDC R239, c[0x0][0x268] ;  /* 0x00009a00ffef7b82 */ /* 0x000f240000000800 */
[----:B------:R5:W-:Y:S04]  /*136d0*/  STL.64 [R1+0x1130], R94 ;  /* 0x0011305e01007387 */ /* 0x000be80000100a00 */
[----:B------:R0:W-:Y:S02]  /*136e0*/  STL.64 [R1+0x1128], R90 ;  /* 0x0011285a01007387 */ /* 0x0001e40000100a00 */
[----:B------:R-:W4:Y:S01]  /*136f0*/  LDC R241, c[0x0][0x268] ;  /* 0x00009a00fff17b82 */ /* 0x000f220000000800 */
[----:B-1----:R-:W-:-:S02]  /*13700*/  LEA R96, P0, R12, R2, 0x1 ;  /* 0x000000020c607211 */ /* 0x002fc400078008ff */
[----:B-----5:R-:W-:-:S05]  /*13710*/  LEA R94, P1, R13, R2, 0x1 ;  /* 0x000000020d5e7211 */ /* 0x020fca00078208ff */
[----:B------:R-:W1:Y:S01]  /*13720*/  LDC R242, c[0x0][0x268] ;  /* 0x00009a00fff27b82 */ /* 0x000e620000000800 */
[----:B------:R-:W-:Y:S02]  /*13730*/  LEA.HI.X.SX32 R97, R12, R0, 0x1, P0 ;  /* 0x000000000c617211 */ /* 0x000fe400000f0eff */
[C---:B0-----:R-:W-:Y:S02]  /*13740*/  LEA R90, P2, R14.reuse, R2, 0x1 ;  /* 0x000000020e5a7211 */ /* 0x041fe400078408ff */
[-C--:B------:R-:W-:Y:S02]  /*13750*/  LEA.HI.X.SX32 R95, R13, R0.reuse, 0x1, P1 ;  /* 0x000000000d5f7211 */ /* 0x080fe400008f0eff */
[----:B------:R-:W-:Y:S01]  /*13760*/  LEA.HI.X.SX32 R91, R14, R0, 0x1, P2 ;  /* 0x000000000e5b7211 */ /* 0x000fe200010f0eff */
[----:B------:R0:W-:Y:S01]  /*13770*/  STL.64 [R1+0x1120], R96 ;  /* 0x0011206001007387 */ /* 0x0001e20000100a00 */
[----:B------:R-:W5:Y:S03]  /*13780*/  LDC R243, c[0x0][0x268] ;  /* 0x00009a00fff37b82 */ /* 0x000f660000000800 */
[----:B------:R3:W-:Y:S04]  /*13790*/  STL.64 [R1+0x1118], R94 ;  /* 0x0011185e01007387 */ /* 0x0007e80000100a00 */
[----:B------:R3:W-:Y:S01]  /*137a0*/  STL.64 [R1+0x1110], R90 ;  /* 0x0011105a01007387 */ /* 0x0007e20000100a00 */
[----:B------:R-:W5:Y:S01]  /*137b0*/  LDC R244, c[0x0][0x268] ;  /* 0x00009a00fff47b82 */ /* 0x000f620000000800 */
[----:B0-----:R-:W-:-:S02]  /*137c0*/  LEA R96, P0, R9, R2, 0x1 ;  /* 0x0000000209607211 */ /* 0x001fc400078008ff */
[----:B---3--:R-:W-:-:S05]  /*137d0*/  LEA R94, P1, R10, R2, 0x1 ;  /* 0x000000020a5e7211 */ /* 0x008fca00078208ff */
[----:B------:R-:W0:Y:S01]  /*137e0*/  LDC R246, c[0x0][0x268] ;  /* 0x00009a00fff67b82 */ /* 0x000e220000000800 */
[----:B------:R-:W-:Y:S02]  /*137f0*/  LEA.HI.X.SX32 R97, R9, R0, 0x1, P0 ;  /* 0x0000000009617211 */ /* 0x000fe400000f0eff */
[C---:B------:R-:W-:Y:S02]  /*13800*/  LEA R90, P2, R11.reuse, R2, 0x1 ;  /* 0x000000020b5a7211 */ /* 0x040fe400078408ff */
[-C--:B------:R-:W-:Y:S02]  /*13810*/  LEA.HI.X.SX32 R95, R10, R0.reuse, 0x1, P1 ;  /* 0x000000000a5f7211 */ /* 0x080fe400008f0eff */
[----:B------:R-:W-:Y:S01]  /*13820*/  LEA.HI.X.SX32 R91, R11, R0, 0x1, P2 ;  /* 0x000000000b5b7211 */ /* 0x000fe200010f0eff */
[----:B------:R3:W-:Y:S01]  /*13830*/  STL.64 [R1+0x1108], R96 ;  /* 0x0011086001007387 */ /* 0x0007e20000100a00 */
[----:B------:R-:W0:Y:S03]  /*13840*/  LDC R245, c[0x0][0x268] ;  /* 0x00009a00fff57b82 */ /* 0x000e260000000800 */
[----:B------:R4:W-:Y:S04]  /*13850*/  STL.64 [R1+0x1100], R94 ;  /* 0x0011005e01007387 */ /* 0x0009e80000100a00 */
[----:B------:R1:W-:Y:S01]  /*13860*/  STL.64 [R1+0x10f8], R90 ;  /* 0x0010f85a01007387 */ /* 0x0003e20000100a00 */
[----:B------:R-:W0:Y:S01]  /*13870*/  LDC R247, c[0x0][0x268] ;  /* 0x00009a00fff77b82 */ /* 0x000e220000000800 */
[----:B---3--:R-:W-:-:S02]  /*13880*/  LEA R96, P0, R6, R2, 0x1 ;  /* 0x0000000206607211 */ /* 0x008fc400078008ff */
[----:B----4-:R-:W-:-:S05]  /*13890*/  LEA R94, P1, R7, R2, 0x1 ;  /* 0x00000002075e7211 */ /* 0x010fca00078208ff */
[----:B------:R-:W3:Y:S01]  /*138a0*/  LDC R248, c[0x0][0x268] ;  /* 0x00009a00fff87b82 */ /* 0x000ee20000000800 */
[----:B------:R-:W-:Y:S02]  /*138b0*/  LEA.HI.X.SX32 R97, R6, R0, 0x1, P0 ;  /* 0x0000000006617211 */ /* 0x000fe400000f0eff */
[C---:B-1----:R-:W-:Y:S02]  /*138c0*/  LEA R90, P2, R8.reuse, R2, 0x1 ;  /* 0x00000002085a7211 */ /* 0x042fe400078408ff */
[-C--:B------:R-:W-:Y:S02]  /*138d0*/  LEA.HI.X.SX32 R95, R7, R0.reuse, 0x1, P1 ;  /* 0x00000000075f7211 */ /* 0x080fe400008f0eff */
[----:B------:R-:W-:Y:S01]  /*138e0*/  LEA.HI.X.SX32 R91, R8, R0, 0x1, P2 ;  /* 0x00000000085b7211 */ /* 0x000fe200010f0eff */
[----:B------:R1:W-:Y:S01]  /*138f0*/  STL.64 [R1+0x10f0], R96 ;  /* 0x0010f06001007387 */ /* 0x0003e20000100a00 */
[----:B------:R-:W4:Y:S03]  /*13900*/  LDC R249, c[0x0][0x268] ;  /* 0x00009a00fff97b82 */ /* 0x000f260000000800 */
[----:B------:R5:W-:Y:S04]  /*13910*/  STL.64 [R1+0x10e8], R94 ;  /* 0x0010e85e01007387 */ /* 0x000be80000100a00 */
[----:B------:R0:W-:Y:S01]  /*13920*/  STL.64 [R1+0x10e0], R90 ;  /* 0x0010e05a01007387 */ /* 0x0001e20000100a00 */
        /* <DEDUP_REMOVED lines=12> */
[----:B0-----:R-:W-:-:S02]  /*139f0*/  LEA R96, P0, R24, R2, 0x1 ;  /* 0x0000000218607211 */ /* 0x001fc400078008ff */
[C---:B---3--:R-:W-:Y:S02]  /*13a00*/  LEA R94, P1, R23.reuse, R2, 0x1 ;  /* 0x00000002175e7211 */ /* 0x048fe400078208ff */
[----:B------:R-:W-:Y:S02]  /*13a10*/  LEA.HI.X.SX32 R97, R24, R0, 0x1, P0 ;  /* 0x0000000018617211 */ /* 0x000fe400000f0eff */
[C---:B------:R-:W-:Y:S02]  /*13a20*/  LEA R90, P2, R22.reuse, R2, 0x1 ;  /* 0x00000002165a7211 */ /* 0x040fe400078408ff */
[-C--:B------:R-:W-:Y:S02]  /*13a30*/  LEA.HI.X.SX32 R95, R23, R0.reuse, 0x1, P1 ;  /* 0x00000000175f7211 */ /* 0x080fe400008f0eff */
[----:B------:R-:W-:Y:S01]  /*13a40*/  LEA.HI.X.SX32 R91, R22, R0, 0x1, P2 ;  /* 0x00000000165b7211 */ /* 0x000fe200010f0eff */
[----:B------:R0:W-:Y:S04]  /*13a50*/  STL.64 [R1+0x10c0], R96 ;  /* 0x0010c06001007387 */ /* 0x0001e80000100a00 */
[----:B------:R3:W-:Y:S04]  /*13a60*/  STL.64 [R1+0x10b8], R94 ;  /* 0x0010b85e01007387 */ /* 0x0007e80000100a00 */
[----:B------:R4:W-:Y:S01]  /*13a70*/  STL.64 [R1+0x10b0], R90 ;  /* 0x0010b05a01007387 */ /* 0x0009e20000100a00 */
[----:B0-----:R-:W-:-:S02]  /*13a80*/  LEA R96, P0, R27, R2, 0x1 ;  /* 0x000000021b607211 */ /* 0x001fc400078008ff */
[C---:B---3--:R-:W-:Y:S02]  /*13a90*/  LEA R94, P1, R26.reuse, R2, 0x1 ;  /* 0x000000021a5e7211 */ /* 0x048fe400078208ff */
[----:B------:R-:W-:Y:S02]  /*13aa0*/  LEA.HI.X.SX32 R97, R27, R0, 0x1, P0 ;  /* 0x000000001b617211 */ /* 0x000fe400000f0eff */
[C---:B----4-:R-:W-:Y:S02]  /*13ab0*/  LEA R90, P2, R25.reuse, R2, 0x1 ;  /* 0x00000002195a7211 */ /* 0x050fe400078408ff */
[-C--:B------:R-:W-:Y:S02]  /*13ac0*/  LEA.HI.X.SX32 R95, R26, R0.reuse, 0x1, P1 ;  /* 0x000000001a5f7211 */ /* 0x080fe400008f0eff */
[----:B------:R-:W-:Y:S01]  /*13ad0*/  LEA.HI.X.SX32 R91, R25, R0, 0x1, P2 ;  /* 0x00000000195b7211 */ /* 0x000fe200010f0eff */
[----:B------:R-:W-:Y:S04]  /*13ae0*/  STL.64 [R1+0x10a8], R96 ;  /* 0x0010a86001007387 */ /* 0x000fe80000100a00 */
[----:B------:R0:W-:Y:S01]  /*13af0*/  STL.64 [R1+0x10a0], R94 ;  /* 0x0010a05e01007387 */ /* 0x0001e20000100a00 */
[----:B------:R-:W-:-:S03]  /*13b00*/  LEA R22, P2, R28, R2, 0x1 ;  /* 0x000000021c167211 */ /* 0x000fc600078408ff */
[----:B------:R3:W-:Y:S01]  /*13b10*/  STL.64 [R1+0x1098], R90 ;  /* 0x0010985a01007387 */ /* 0x0007e20000100a00 */
[----:B------:R-:W-:Y:S02]  /*13b20*/  LEA.HI.X.SX32 R23, R28, R0, 0x1, P2 ;  /* 0x000000001c177211 */ /* 0x000fe400010f0eff */
[CC--:B0-----:R-:W-:Y:S02]  /*13b30*/  LEA R94, P0, R30.reuse, R2.reuse, 0x1 ;  /* 0x000000021e5e7211 */ /* 0x0c1fe400078008ff */
[C---:B---3--:R-:W-:Y:S02]  /*13b40*/  LEA R90, P1, R29.reuse, R2, 0x1 ;  /* 0x000000021d5a7211 */ /* 0x048fe400078208ff */
[-C--:B------:R-:W-:Y:S02]  /*13b50*/  LEA.HI.X.SX32 R95, R30, R0.reuse, 0x1, P0 ;  /* 0x000000001e5f7211 */ /* 0x080fe400000f0eff */
[----:B------:R-:W-:-:S03]  /*13b60*/  LEA.HI.X.SX32 R91, R29, R0, 0x1, P1 ;  /* 0x000000001d5b7211 */ /* 0x000fc600008f0eff */
[----:B------:R-:W-:Y:S01]  /*13b70*/  STL.64 [R1+0x1090], R94 ;  /* 0x0010905e01007387 */ /* 0x000fe20000100a00 */
[----:B------:R-:W-:-:S03]  /*13b80*/  LEA R24, P1, R32, R2, 0x1 ;  /* 0x0000000220187211 */ /* 0x000fc600078208ff */
[----:B------:R0:W-:Y:S04]  /*13b90*/  STL.64 [R1+0x1088], R90 ;  /* 0x0010885a01007387 */ /* 0x0001e80000100a00 */
[----:B------:R3:W-:Y:S01]  /*13ba0*/  STL.64 [R1+0x1080], R22 ;  /* 0x0010801601007387 */ /* 0x0007e20000100a00 */
[----:B------:R-:W-:Y:S02]  /*13bb0*/  LEA.HI.X.SX32 R25, R32, R0, 0x1, P1 ;  /* 0x0000000020197211 */ /* 0x000fe400008f0eff */
[-C--:B0-----:R-:W-:Y:S02]  /*13bc0*/  LEA R90, P0, R33, R2.reuse, 0x1 ;  /* 0x00000002215a7211 */ /* 0x081fe400078008ff */
[----:B---3--:R-:W-:Y:S02]  /*13bd0*/  LEA R22, P2, R31, R2, 0x1 ;  /* 0x000000021f167211 */ /* 0x008fe400078408ff */
[----:B------:R-:W-:-:S02]  /*13be0*/  LEA.HI.X.SX32 R91, R33, R0, 0x1, P0 ;  /* 0x00000000215b7211 */ /* 0x000fc400000f0eff */
[----:B------:R-:W-:Y:S02]  /*13bf0*/  LEA.HI.X.SX32 R23, R31, R0, 0x1, P2 ;  /* 0x000000001f177211 */ /* 0x000fe400010f0eff */
[CC--:B------:R-:W-:Y:S01]  /*13c00*/  LEA R32, P0, R36.reuse, R2.reuse, 0x1 ;  /* 0x0000000224207211 */ /* 0x0c0fe200078008ff */
[----:B------:R0:W-:Y:S01]  /*13c10*/  STL.64 [R1+0x1078], R90 ;  /* 0x0010785a01007387 */ /* 0x0001e20000100a00 */
[C---:B------:R-:W-:Y:S02]  /*13c20*/  LEA R28, P1, R35.reuse, R2, 0x1 ;  /* 0x00000002231c7211 */ /* 0x040fe400078208ff */
[-C--:B------:R-:W-:Y:S01]  /*13c30*/  LEA.HI.X.SX32 R33, R36, R0.reuse, 0x1, P0 ;  /* 0x0000000024217211 */ /* 0x080fe200000f0eff */
[----:B------:R-:W-:Y:S01]  /*13c40*/  STL.64 [R1+0x1070], R24 ;  /* 0x0010701801007387 */ /* 0x000fe20000100a00 */
[----:B------:R-:W-:-:S03]  /*13c50*/  LEA.HI.X.SX32 R29, R35, R0, 0x1, P1 ;  /* 0x00000000231d7211 */ /* 0x000fc600008f0eff */
[----:B------:R3:W-:Y:S01]  /*13c60*/  STL.64 [R1+0x1068], R22 ;  /* 0x0010681601007387 */ /* 0x0007e20000100a00 */
[----:B------:R-:W-:-:S03]  /*13c70*/  LEA R30, P0, R39, R2, 0x1 ;  /* 0x00000002271e7211 */ /* 0x000fc600078008ff */
[----:B------:R-:W-:Y:S01]  /*13c80*/  STL.64 [R1+0x1060], R32 ;  /* 0x0010602001007387 */ /* 0x000fe20000100a00 */
[----:B------:R-:W-:Y:S01]  /*13c90*/  LEA R19, R98, R46, 0x1 ;  /* 0x0000002e62137211 */ /* 0x000fe200078e08ff */
[----:B0-----:R-:W0:Y:S01]  /*13ca0*/  LDC R90, c[0x0][0x268] ;  /* 0x00009a00ff5a7b82 */ /* 0x001e220000000800 */
[C---:B---3--:R-:W-:Y:S01]  /*13cb0*/  LEA R22, P2, R34.reuse, R2, 0x1 ;  /* 0x0000000222167211 */ /* 0x048fe200078408ff */
[----:B------:R3:W-:Y:S03]  /*13cc0*/  STL.64 [R1+0x1058], R28 ;  /* 0x0010581c01007387 */ /* 0x0007e60000100a00 */
[-C--:B------:R-:W-:Y:S02]  /*13cd0*/  LEA.HI.X.SX32 R23, R34, R0.reuse, 0x1, P2 ;  /* 0x0000000022177211 */ /* 0x080fe400010f0eff */
[----:B------:R-:W-:-:S03]  /*13ce0*/  LEA.HI.X.SX32 R31, R39, R0, 0x1, P0 ;  /* 0x00000000271f7211 */ /* 0x000fc600000f0eff */
[----:B------:R4:W-:Y:S01]  /*13cf0*/  STL.64 [R1+0x1050], R22 ;  /* 0x0010501601007387 */ /* 0x0009e20000100a00 */
[-C--:B---3--:R-:W-:Y:S02]  /*13d00*/  LEA R28, P1, R38, R2.reuse, 0x1 ;  /* 0x00000002261c7211 */ /* 0x088fe400078208ff */
[----:B------:R-:W-:Y:S02]  /*13d10*/  LEA R34, P0, R42, R2, 0x1 ;  /* 0x000000022a227211 */ /* 0x000fe400078008ff */
[----:B------:R-:W-:Y:S02]  /*13d20*/  LEA.HI.X.SX32 R29, R38, R0, 0x1, P1 ;  /* 0x00000000261d7211 */ /* 0x000fe400008f0eff */
[C---:B----4-:R-:W-:Y:S01]  /*13d30*/  LEA R22, P2, R37.reuse, R2, 0x1 ;  /* 0x0000000225167211 */ /* 0x050fe200078408ff */
[----:B------:R3:W-:Y:S01]  /*13d40*/  STL.64 [R1+0x1048], R30 ;  /* 0x0010481e01007387 */ /* 0x0007e20000100a00 */
[-C--:B------:R-:W-:Y:S02]  /*13d50*/  LEA.HI.X.SX32 R35, R42, R0.reuse, 0x1, P0 ;  /* 0x000000002a237211 */ /* 0x080fe400000f0eff */
[----:B------:R-:W-:Y:S01]  /*13d60*/  LEA.HI.X.SX32 R23, R37, R0, 0x1, P2 ;  /* 0x0000000025177211 */ /* 0x000fe200010f0eff */
[----:B------:R4:W-:Y:S01]  /*13d70*/  STL.64 [R1+0x1040], R28 ;  /* 0x0010401c01007387 */ /* 0x0009e20000100a00 */
[----:B------:R-:W-:-:S03]  /*13d80*/  LEA R36, P0, R45, R2, 0x1 ;  /* 0x000000022d247211 */ /* 0x000fc600078008ff */
[----:B------:R-:W-:Y:S01]  /*13d90*/  STL.64 [R1+0x1038], R22 ;  /* 0x0010381601007387 */ /* 0x000fe20000100a00 */
[CC--:B---3--:R-:W-:Y:S02]  /*13da0*/  LEA R30, P1, R41.reuse, R2.reuse, 0x1 ;  /* 0x00000002291e7211 */ /* 0x0c8fe400078208ff */
[C---:B----4-:R-:W-:Y:S01]  /*13db0*/  LEA R28, P2, R40.reuse, R2, 0x1 ;  /* 0x00000002281c7211 */ /* 0x050fe200078408ff */
[----:B------:R3:W-:Y:S01]  /*13dc0*/  STL.64 [R1+0x1030], R34 ;  /* 0x0010302201007387 */ /* 0x0007e20000100a00 */
[-C--:B------:R-:W-:Y:S02]  /*13dd0*/  LEA.HI.X.SX32 R31, R41, R0.reuse, 0x1, P1 ;  /* 0x00000000291f7211 */ /* 0x080fe400008f0eff */
[-C--:B------:R-:W-:Y:S02]  /*13de0*/  LEA.HI.X.SX32 R29, R40, R0.reuse, 0x1, P2 ;  /* 0x00000000281d7211 */ /* 0x080fe400010f0eff */
[----:B------:R-:W-:Y:S01]  /*13df0*/  LEA.HI.X.SX32 R37, R45, R0, 0x1, P0 ;  /* 0x000000002d257211 */ /* 0x000fe200000f0eff */
[----:B------:R-:W-:Y:S01]  /*13e00*/  STL.64 [R1+0x1028], R30 ;  /* 0x0010281e01007387 */ /* 0x000fe20000100a00 */
[----:B---3--:R-:W-:-:S03]  /*13e10*/  LEA R34, P1, R44, R2, 0x1 ;  /* 0x000000022c227211 */ /* 0x008fc600078208ff */
[----:B------:R3:W-:Y:S01]  /*13e20*/  STL.64 [R1+0x1020], R28 ;  /* 0x0010201c01007387 */ /* 0x0007e20000100a00 */
[----:B------:R-:W-:-:S03]  /*13e30*/  LEA.HI.X.SX32 R35, R44, R0, 0x1, P1 ;  /* 0x000000002c237211 */ /* 0x000fc600008f0eff */
[----:B------:R4:W-:Y:S04]  /*13e40*/  STL.64 [R1+0x1018], R36 ;  /* 0x0010182401007387 */ /* 0x0009e80000100a00 */
[----:B------:R1:W-:Y:S01]  /*13e50*/  STL.64 [R1+0x1010], R34 ;  /* 0x0010102201007387 */ /* 0x0003e20000100a00 */
[----:B---3--:R-:W-:-:S04]  /*13e60*/  LEA R28, P2, R43, R2, 0x1 ;  /* 0x000000022b1c7211 */ /* 0x008fc800078408ff */
[----:B------:R-:W-:Y:S02]  /*13e70*/  LEA.HI.X.SX32 R29, R43, R0, 0x1, P2 ;  /* 0x000000002b1d7211 */ /* 0x000fe400010f0eff */
[CC--:B----4-:R-:W-:Y:S02]  /*13e80*/  LEA R36, P0, R49.reuse, R2.reuse, 0x1 ;  /* 0x0000000231247211 */ /* 0x0d0fe400078008ff */
[C---:B-1----:R-:W-:Y:S01]  /*13e90*/  LEA R34, P1, R48.reuse, R2, 0x1 ;  /* 0x0000000230227211 */ /* 0x042fe200078208ff */
[----:B------:R1:W-:Y:S01]  /*13ea0*/  STL.64 [R1+0x1008], R28 ;  /* 0x0010081c01007387 */ /* 0x0003e20000100a00 */
[-C--:B------:R-:W-:Y:S02]  /*13eb0*/  LEA.HI.X.SX32 R37, R49, R0.reuse, 0x1, P0 ;  /* 0x0000000031257211 */ /* 0x080fe400000f0eff */
[----:B------:R-:W-:Y:S02]  /*13ec0*/  LEA.HI.X.SX32 R35, R48, R0, 0x1, P1 ;  /* 0x0000000030237211 */ /* 0x000fe400008f0eff */
[-C--:B------:R-:W-:Y:S01]  /*13ed0*/  LEA R40, P0, R52, R2.reuse, 0x1 ;  /* 0x0000000234287211 */ /* 0x080fe200078008ff */
[----:B------:R3:W-:Y:S01]  /*13ee0*/  STL.64 [R1+0x1000], R36 ;  /* 0x0010002401007387 */ /* 0x0007e20000100a00 */
[----:B-1----:R-:W-:-:S03]  /*13ef0*/  LEA R28, P2, R47, R2, 0x1 ;  /* 0x000000022f1c7211 */ /* 0x002fc600078408ff */
[----:B------:R1:W-:Y:S01]  /*13f00*/  STL.64 [R1+0xff8], R34 ;  /* 0x000ff82201007387 */ /* 0x0003e20000100a00 */
[-C--:B------:R-:W-:Y:S02]  /*13f10*/  LEA.HI.X.SX32 R41, R52, R0.reuse, 0x1, P0 ;  /* 0x0000000034297211 */ /* 0x080fe400000f0eff */
[----:B------:R-:W-:Y:S02]  /*13f20*/  LEA.HI.X.SX32 R29, R47, R0, 0x1, P2 ;  /* 0x000000002f1d7211 */ /* 0x000fe400010f0eff */
[-C--:B---3--:R-:W-:Y:S02]  /*13f30*/  LEA R36, P1, R51, R2.reuse, 0x1 ;  /* 0x0000000233247211 */ /* 0x088fe400078208ff */
[----:B------:R-:W-:Y:S01]  /*13f40*/  LEA R42, P0, R55, R2, 0x1 ;  /* 0x00000002372a7211 */ /* 0x000fe200078008ff */
[----:B------:R-:W-:Y:S01]  /*13f50*/  STL.64 [R1+0xff0], R28 ;  /* 0x000ff01c01007387 */ /* 0x000fe20000100a00 */
[----:B------:R-:W-:Y:S02]  /*13f60*/  LEA.HI.X.SX32 R37, R51, R0, 0x1, P1 ;  /* 0x0000000033257211 */ /* 0x000fe400008f0eff */
[C---:B-1----:R-:W-:Y:S01]  /*13f70*/  LEA R34, P2, R50.reuse, R2, 0x1 ;  /* 0x0000000232227211 */ /* 0x042fe200078408ff */
[----:B------:R1:W-:Y:S03]  /*13f80*/  STL.64 [R1+0xfe8], R40 ;  /* 0x000fe82801007387 */ /* 0x0003e60000100a00 */
[----:B------:R-:W-:Y:S01]  /*13f90*/  LEA.HI.X.SX32 R35, R50, R0, 0x1, P2 ;  /* 0x0000000032237211 */ /* 0x000fe200010f0eff */
[----:B------:R-:W-:Y:S01]  /*13fa0*/  STL.64 [R1+0xfe0], R36 ;  /* 0x000fe02401007387 */ /* 0x000fe20000100a00 */
[----:B------:R-:W-:-:S02]  /*13fb0*/  LEA R18, R99, R19, 0x1 ;  /* 0x0000001363127211 */ /* 0x000fc400078e08ff */
[----:B------:R-:W-:Y:S01]  /*13fc0*/  LEA.HI.X.SX32 R43, R55, R0, 0x1, P0 ;  /* 0x00000000372b7211 */ /* 0x000fe200000f0eff */
[----:B------:R3:W-:Y:S01]  /*13fd0*/  STL.64 [R1+0xfd8], R34 ;  /* 0x000fd82201007387 */ /* 0x0007e20000100a00 */
[----:B-1----:R-:W-:Y:S02]  /*13fe0*/  LEA R40, P1, R54, R2, 0x1 ;  /* 0x0000000236287211 */ /* 0x002fe400078208ff */
[----:B------:R-:W-:Y:S02]  /*13ff0*/  LEA R15, R100, R18, 0x1 ;  /* 0x00000012640f7211 */ /* 0x000fe400078e08ff */
[----:B------:R-:W-:Y:S02]  /*14000*/  LEA.HI.X.SX32 R41, R54, R0, 0x1, P1 ;  /* 0x0000000036297211 */ /* 0x000fe400008f0eff */
[----:B---3--:R-:W-:Y:S01]  /*14010*/  LEA R34, P2, R53, R2, 0x1 ;  /* 0x0000000235227211 */ /* 0x008fe200078408ff */
[----:B------:R1:W-:Y:S01]  /*14020*/  STL.64 [R1+0xfd0], R42 ;  /* 0x000fd02a01007387 */ /* 0x0003e20000100a00 */
[----:B------:R-:W-:-:S02]  /*14030*/  LEA R16, R102, R15, 0x1 ;  /* 0x0000000f66107211 */ /* 0x000fc400078e08ff */
[----:B------:R-:W-:Y:S01]  /*14040*/  LEA.HI.X.SX32 R35, R53, R0, 0x1, P2 ;  /* 0x0000000035237211 */ /* 0x000fe200010f0eff */
[----:B------:R3:W-:Y:S01]  /*14050*/  STL.64 [R1+0xfc8], R40 ;  /* 0x000fc82801007387 */ /* 0x0007e20000100a00 */
[----:B------:R-:W-:-:S03]  /*14060*/  LEA R13, R101, R16, 0x1 ;  /* 0x00000010650d7211 */ /* 0x000fc600078e08ff */
[----:B------:R4:W-:Y:S01]  /*14070*/  STL.64 [R1+0xfc0], R34 ;  /* 0x000fc02201007387 */ /* 0x0009e20000100a00 */
[CC--:B-1----:R-:W-:Y:S02]  /*14080*/  LEA R42, P0, R58.reuse, R2.reuse, 0x1 ;  /* 0x000000023a2a7211 */ /* 0x0c2fe400078008ff */
[C---:B---3--:R-:W-:Y:S02]  /*14090*/  LEA R40, P1, R57.reuse, R2, 0x1 ;  /* 0x0000000239287211 */ /* 0x048fe400078208ff */
[----:B------:R-:W-:Y:S02]  /*140a0*/  LEA.HI.X.SX32 R43, R58, R0, 0x1, P0 ;  /* 0x000000003a2b7211 */ /* 0x000fe400000f0eff */
[----:B----4-:R-:W-:Y:S02]  /*140b0*/  LEA R34, P2, R56, R2, 0x1 ;  /* 0x0000000238227211 */ /* 0x010fe400078408ff */
[----:B------:R-:W-:Y:S02]  /*140c0*/  LEA.HI.X.SX32 R41, R57, R0, 0x1, P1 ;  /* 0x0000000039297211 */ /* 0x000fe400008f0eff */
[----:B------:R-:W-:Y:S01]  /*140d0*/  LEA R48, P0, R61, R2, 0x1 ;  /* 0x000000023d307211 */ /* 0x000fe200078008ff */
[----:B------:R1:W-:Y:S01]  /*140e0*/  STL.64 [R1+0xfb8], R42 ;  /* 0x000fb82a01007387 */ /* 0x0003e20000100a00 */
[----:B------:R-:W-:-:S02]  /*140f0*/  LEA R12, R103, R13, 0x1 ;  /* 0x0000000d670c7211 */ /* 0x000fc400078e08ff */
[-C--:B------:R-:W-:Y:S01]  /*14100*/  LEA.HI.X.SX32 R35, R56, R0.reuse, 0x1, P2 ;  /* 0x0000000038237211 */ /* 0x080fe200010f0eff */
[----:B------:R3:W-:Y:S01]  /*14110*/  STL.64 [R1+0xfb0], R40 ;  /* 0x000fb02801007387 */ /* 0x0007e20000100a00 */
[----:B------:R-:W-:Y:S02]  /*14120*/  LEA.HI.X.SX32 R49, R61, R0, 0x1, P0 ;  /* 0x000000003d317211 */ /* 0x000fe400000f0eff */
[----:B------:R-:W-:Y:S01]  /*14130*/  LEA R10, R104, R12, 0x1 ;  /* 0x0000000c680a7211 */ /* 0x000fe200078e08ff */
[----:B------:R-:W-:Y:S01]  /*14140*/  STL.64 [R1+0xfa8], R34 ;  /* 0x000fa82201007387 */ /* 0x000fe20000100a00 */
[CC--:B-1----:R-:W-:Y:S02]  /*14150*/  LEA R42, P1, R60.reuse, R2.reuse, 0x1 ;  /* 0x000000023c2a7211 */ /* 0x0c2fe400078208ff */
[----:B---3--:R-:W-:Y:S01]  /*14160*/  LEA R40, P2, R59, R2, 0x1 ;  /* 0x000000023b287211 */ /* 0x008fe200078408ff */
[----:B------:R1:W-:Y:S01]  /*14170*/  STL.64 [R1+0xfa0], R48 ;  /* 0x000fa03001007387 */ /* 0x0003e20000100a00 */
[----:B------:R-:W-:-:S02]  /*14180*/  LEA.HI.X.SX32 R43, R60, R0, 0x1, P1 ;  /* 0x000000003c2b7211 */ /* 0x000fc400008f0eff */
[C---:B------:R-:W-:Y:S02]  /*14190*/  LEA R50, P0, R64.reuse, R2, 0x1 ;  /* 0x0000000240327211 */ /* 0x040fe400078008ff */
[----:B------:R-:W-:Y:S02]  /*141a0*/  LEA.HI.X.SX32 R41, R59, R0, 0x1, P2 ;  /* 0x000000003b297211 */ /* 0x000fe400010f0eff */
[----:B------:R-:W-:Y:S01]  /*141b0*/  LEA R9, R105, R10, 0x1 ;  /* 0x0000000a69097211 */ /* 0x000fe200078e08ff */
[----:B------:R-:W-:Y:S01]  /*141c0*/  STL.64 [R1+0xf98], R42 ;  /* 0x000f982a01007387 */ /* 0x000fe20000100a00 */
[----:B------:R-:W-:Y:S02]  /*141d0*/  LEA.HI.X.SX32 R51, R64, R0, 0x1, P0 ;  /* 0x0000000040337211 */ /* 0x000fe400000f0eff */
[----:B-1----:R-:W-:Y:S01]  /*141e0*/  LEA R48, P1, R63, R2, 0x1 ;  /* 0x000000023f307211 */ /* 0x002fe200078208ff */
[----:B------:R1:W-:Y:S01]  /*141f0*/  STL.64 [R1+0xf90], R40 ;  /* 0x000f902801007387 */ /* 0x0003e20000100a00 */
[----:B------:R-:W-:-:S02]  /*14200*/  LEA R6, R106, R9, 0x1 ;  /* 0x000000096a067211 */ /* 0x000fc400078e08ff */
[----:B------:R-:W-:Y:S01]  /*14210*/  LEA.HI.X.SX32 R49, R63, R0, 0x1, P1 ;  /* 0x000000003f317211 */ /* 0x000fe200008f0eff */
[----:B------:R3:W-:Y:S01]  /*14220*/  STL.64 [R1+0xf88], R50 ;  /* 0x000f883201007387 */ /* 0x0007e20000100a00 */
[----:B------:R-:W-:-:S03]  /*14230*/  LEA R20, R108, R6, 0x1 ;  /* 0x000000066c147211 */ /* 0x000fc600078e08ff */
[----:B------:R4:W-:Y:S01]  /*14240*/  STL.64 [R1+0xf80], R48 ;  /* 0x000f803001007387 */ /* 0x0009e20000100a00 */
[CC--:B-1----:R-:W-:Y:S02]  /*14250*/  LEA R40, P2, R62.reuse, R2.reuse, 0x1 ;  /* 0x000000023e287211 */ /* 0x0c2fe400078408ff */
[----:B---3--:R-:W-:Y:S02]  /*14260*/  LEA R50, P0, R67, R2, 0x1 ;  /* 0x0000000243327211 */ /* 0x008fe400078008ff */
[----:B------:R-:W-:Y:S02]  /*14270*/  LEA.HI.X.SX32 R41, R62, R0, 0x1, P2 ;  /* 0x000000003e297211 */ /* 0x000fe400010f0eff */
[C---:B----4-:R-:W-:Y:S02]  /*14280*/  LEA R48, P1, R66.reuse, R2, 0x1 ;  /* 0x0000000242307211 */ /* 0x050fe400078208ff */
[----:B------:R-:W-:Y:S02]  /*14290*/  LEA R5, R107, R20, 0x1 ;  /* 0x000000146b057211 */ /* 0x000fe400078e08ff */
[-C--:B------:R-:W-:Y:S01]  /*142a0*/  LEA.HI.X.SX32 R51, R67, R0.reuse, 0x1, P0 ;  /* 0x0000000043337211 */ /* 0x080fe200000f0eff */
[----:B------:R1:W-:Y:S01]  /*142b0*/  STL.64 [R1+0xf78], R40 ;  /* 0x000f782801007387 */ /* 0x0003e20000100a00 */
[----:B------:R-:W-:-:S02]  /*142c0*/  LEA.HI.X.SX32 R49, R66, R0, 0x1, P1 ;  /* 0x0000000042317211 */ /* 0x000fc400008f0eff */
[----:B------:R-:W-:Y:S01]  /*142d0*/  LEA R4, R109, R5, 0x1 ;  /* 0x000000056d047211 */ /* 0x000fe200078e08ff */
[----:B------:R3:W-:Y:S01]  /*142e0*/  STL.64 [R1+0xf70], R50 ;  /* 0x000f703201007387 */ /* 0x0007e20000100a00 */
[----:B------:R-:W-:Y:S02]  /*142f0*/  LEA R54, P0, R70, R2, 0x1 ;  /* 0x0000000246367211 */ /* 0x000fe400078008ff */
[----:B------:R-:W-:Y:S01]  /*14300*/  LEA R17, R110, R4, 0x1 ;  /* 0x000000046e117211 */ /* 0x000fe200078e08ff */
[----:B------:R4:W-:Y:S01]  /*14310*/  STL.64 [R1+0xf68], R48 ;  /* 0x000f683001007387 */ /* 0x0009e20000100a00 */
[-C--:B-1----:R-:W-:Y:S02]  /*14320*/  LEA R40, P2, R65, R2.reuse, 0x1 ;  /* 0x0000000241287211 */ /* 0x082fe400078408ff */
[----:B---3--:R-:W-:Y:S02]  /*14330*/  LEA R50, P1, R69, R2, 0x1 ;  /* 0x0000000245327211 */ /* 0x008fe400078208ff */
[----:B------:R-:W-:-:S02]  /*14340*/  LEA.HI.X.SX32 R41, R65, R0, 0x1, P2 ;  /* 0x0000000041297211 */ /* 0x000fc400010f0eff */
[----:B----4-:R-:W-:Y:S02]  /*14350*/  LEA R48, P2, R68, R2, 0x1 ;  /* 0x0000000244307211 */ /* 0x010fe400078408ff */
[-C--:B------:R-:W-:Y:S02]  /*14360*/  LEA.HI.X.SX32 R51, R69, R0.reuse, 0x1, P1 ;  /* 0x0000000045337211 */ /* 0x080fe400008f0eff */
[-C--:B------:R-:W-:Y:S02]  /*14370*/  LEA.HI.X.SX32 R55, R70, R0.reuse, 0x1, P0 ;  /* 0x0000000046377211 */ /* 0x080fe400000f0eff */
[----:B------:R-:W-:Y:S02]  /*14380*/  LEA R14, R111, R17, 0x1 ;  /* 0x000000116f0e7211 */ /* 0x000fe400078e08ff */
[----:B------:R-:W-:Y:S01]  /*14390*/  LEA.HI.X.SX32 R49, R68, R0, 0x1, P2 ;  /* 0x0000000044317211 */ /* 0x000fe200010f0eff */
[----:B------:R-:W-:Y:S01]  /*143a0*/  STL.64 [R1+0xf60], R40 ;  /* 0x000f602801007387 */ /* 0x000fe20000100a00 */
[----:B------:R-:W-:-:S02]  /*143b0*/  LEA R3, R112, R14, 0x1 ;  /* 0x0000000e70037211 */ /* 0x000fc400078e08ff */
[----:B------:R-:W-:Y:S01]  /*143c0*/  LEA R56, P0, R73, R2, 0x1 ;  /* 0x0000000249387211 */ /* 0x000fe200078008ff */
[----:B------:R-:W-:Y:S04]  /*143d0*/  STL.64 [R1+0xf50], R50 ;  /* 0x000f503201007387 */ /* 0x000fe80000100a00 */
[----:B------:R1:W-:Y:S01]  /*143e0*/  STL.64 [R1+0xf58], R54 ;  /* 0x000f583601007387 */ /* 0x0003e20000100a00 */
[----:B------:R-:W-:-:S03]  /*143f0*/  LEA R27, R114, R3, 0x1 ;  /* 0x00000003721b7211 */ /* 0x000fc600078e08ff */
[----:B------:R3:W-:Y:S01]  /*14400*/  STL.64 [R1+0xf48], R48 ;  /* 0x000f483001007387 */ /* 0x0007e20000100a00 */
[----:B------:R-:W-:Y:S02]  /*14410*/  LEA.HI.X.SX32 R57, R73, R0, 0x1, P0 ;  /* 0x0000000049397211 */ /* 0x000fe400000f0eff */
[CC--:B-1----:R-:W-:Y:S02]  /*14420*/  LEA R54, P1, R72.reuse, R2.reuse, 0x1 ;  /* 0x0000000248367211 */ /* 0x0c2fe400078208ff */
[C---:B---3--:R-:W-:Y:S02]  /*14430*/  LEA R48, P2, R71.reuse, R2, 0x1 ;  /* 0x0000000247307211 */ /* 0x048fe400078408ff */
[-C--:B------:R-:W-:Y:S02]  /*14440*/  LEA.HI.X.SX32 R55, R72, R0.reuse, 0x1, P1 ;  /* 0x0000000048377211 */ /* 0x080fe400008f0eff */
[----:B------:R-:W-:Y:S01]  /*14450*/  LEA.HI.X.SX32 R49, R71, R0, 0x1, P2 ;  /* 0x0000000047317211 */ /* 0x000fe200010f0eff */
[----:B------:R-:W-:Y:S01]  /*14460*/  STL.64 [R1+0xf40], R56 ;  /* 0x000f403801007387 */ /* 0x000fe20000100a00 */
[----:B------:R-:W-:-:S03]  /*14470*/  LEA R11, R113, R27, 0x1 ;  /* 0x0000001b710b7211 */ /* 0x000fc600078e08ff */
[----:B------:R-:W-:Y:S01]  /*14480*/  STL.64 [R1+0xf38], R54 ;  /* 0x000f383601007387 */ /* 0x000fe20000100a00 */
[----:B------:R-:W-:-:S03]  /*14490*/  LEA R8, R115, R11, 0x1 ;  /* 0x0000000b73087211 */ /* 0x000fc600078e08ff */
[----:B------:R1:W-:Y:S01]  /*144a0*/  STL.64 [R1+0xf30], R48 ;  /* 0x000f303001007387 */ /* 0x0003e20000100a00 */
[C---:B------:R-:W-:Y:S02]  /*144b0*/  LEA R58, P0, R77.reuse, R2, 0x1 ;  /* 0x000000024d3a7211 */ /* 0x040fe400078008ff */
[----:B------:R-:W-:Y:S02]  /*144c0*/  LEA R26, R116, R8, 0x1 ;  /* 0x00000008741a7211 */ /* 0x000fe400078e08ff */
[----:B------:R-:W-:Y:S02]  /*144d0*/  LEA.HI.X.SX32 R59, R77, R0, 0x1, P0 ;  /* 0x000000004d3b7211 */ /* 0x000fe400000f0eff */
[CC--:B-1----:R-:W-:Y:S02]  /*144e0*/  LEA R48, P2, R75.reuse, R2.reuse, 0x1 ;  /* 0x000000024b307211 */ /* 0x0c2fe400078408ff */
[----:B------:R-:W-:Y:S02]  /*144f0*/  LEA R54, P1, R76, R2, 0x1 ;  /* 0x000000024c367211 */ /* 0x000fe400078208ff */
[----:B------:R-:W-:-:S02]  /*14500*/  LEA.HI.X.SX32 R49, R75, R0, 0x1, P2 ;  /* 0x000000004b317211 */ /* 0x000fc400010f0eff */
[----:B------:R-:W-:Y:S02]  /*14510*/  LEA R25, R117, R26, 0x1 ;  /* 0x0000001a75197211 */ /* 0x000fe400078e08ff */
[----:B------:R-:W-:Y:S01]  /*14520*/  LEA.HI.X.SX32 R55, R76, R0, 0x1, P1 ;  /* 0x000000004c377211 */ /* 0x000fe200008f0eff */
[----:B------:R-:W-:Y:S01]  /*14530*/  STL.64 [R1+0xf18], R48 ;  /* 0x000f183001007387 */ /* 0x000fe20000100a00 */
[----:B------:R-:W-:-:S03]  /*14540*/  LEA R60, P0, R80, R2, 0x1 ;  /* 0x00000002503c7211 */ /* 0x000fc600078008ff */
[----:B------:R1:W-:Y:S01]  /*14550*/  STL.64 [R1+0xf28], R58 ;  /* 0x000f283a01007387 */ /* 0x0003e20000100a00 */
[----:B------:R-:W-:Y:S02]  /*14560*/  LEA R7, R118, R25, 0x1 ;  /* 0x0000001976077211 */ /* 0x000fe400078e08ff */
[----:B------:R-:W-:Y:S01]  /*14570*/  LEA.HI.X.SX32 R61, R80, R0, 0x1, P0 ;  /* 0x00000000503d7211 */ /* 0x000fe200000f0eff */
[----:B------:R3:W-:Y:S01]  /*14580*/  STL.64 [R1+0xf20], R54 ;  /* 0x000f203601007387 */ /* 0x0007e20000100a00 */
[----:B------:R-:W-:Y:S02]  /*14590*/  LEA R33, R120, R7, 0x1 ;  /* 0x0000000778217211 */ /* 0x000fe400078e08ff */
[----:B-1----:R-:W-:-:S04]  /*145a0*/  LEA R58, P1, R79, R2, 0x1 ;  /* 0x000000024f3a7211 */ /* 0x002fc800078208ff */
[----:B------:R-:W-:Y:S02]  /*145b0*/  LEA.HI.X.SX32 R59, R79, R0, 0x1, P1 ;  /* 0x000000004f3b7211 */ /* 0x000fe400008f0eff */
[CC--:B---3--:R-:W-:Y:S01]  /*145c0*/  LEA R54, P2, R78.reuse, R2.reuse, 0x1 ;  /* 0x000000024e367211 */ /* 0x0c8fe200078408ff */
[----:B------:R1:W-:Y:S01]  /*145d0*/  STL.64 [R1+0xf10], R60 ;  /* 0x000f103c01007387 */ /* 0x0003e20000100a00 */
[----:B------:R-:W-:Y:S02]  /*145e0*/  LEA R62, P0, R83, R2, 0x1 ;  /* 0x00000002533e7211 */ /* 0x000fe400078008ff */
[----:B------:R-:W-:Y:S01]  /*145f0*/  LEA R24, R119, R33, 0x1 ;  /* 0x0000002177187211 */ /* 0x000fe200078e08ff */
[----:B------:R3:W-:Y:S01]  /*14600*/  STL.64 [R1+0xf08], R58 ;  /* 0x000f083a01007387 */ /* 0x0007e20000100a00 */
[-C--:B------:R-:W-:Y:S02]  /*14610*/  LEA.HI.X.SX32 R55, R78, R0.reuse, 0x1, P2 ;  /* 0x000000004e377211 */ /* 0x080fe400010f0eff */
[----:B------:R-:W-:-:S02]  /*14620*/  LEA.HI.X.SX32 R63, R83, R0, 0x1, P0 ;  /* 0x00000000533f7211 */ /* 0x000fc400000f0eff */
[CC--:B-1----:R-:W-:Y:S02]  /*14630*/  LEA R60, P1, R82.reuse, R2.reuse, 0x1 ;  /* 0x00000002523c7211 */ /* 0x0c2fe400078208ff */
[----:B---3--:R-:W-:Y:S02]  /*14640*/  LEA R58, P2, R81, R2, 0x1 ;  /* 0x00000002513a7211 */ /* 0x008fe400078408ff */
[----:B------:R-:W-:Y:S02]  /*14650*/  LEA R23, R121, R24, 0x1 ;  /* 0x0000001879177211 */ /* 0x000fe400078e08ff */
[-C--:B------:R-:W-:Y:S02]  /*14660*/  LEA.HI.X.SX32 R61, R82, R0.reuse, 0x1, P1 ;  /* 0x00000000523d7211 */ /* 0x080fe400008f0eff */
[----:B------:R-:W-:Y:S01]  /*14670*/  LEA.HI.X.SX32 R59, R81, R0, 0x1, P2 ;  /* 0x00000000513b7211 */ /* 0x000fe200010f0eff */
[----:B------:R-:W-:Y:S01]  /*14680*/  STL.64 [R1+0xf00], R54 ;  /* 0x000f003601007387 */ /* 0x000fe20000100a00 */
[----:B------:R-:W-:-:S02]  /*14690*/  LEA R32, R122, R23, 0x1 ;  /* 0x000000177a207211 */ /* 0x000fc400078e08ff */
[----:B------:R-:W-:Y:S01]  /*146a0*/  LEA R64, P0, R86, R2, 0x1 ;  /* 0x0000000256407211 */ /* 0x000fe200078008ff */
[----:B------:R1:W-:Y:S01]  /*146b0*/  STL.64 [R1+0xef8], R62 ;  /* 0x000ef83e01007387 */ /* 0x0003e20000100a00 */
[----:B------:R-:W-:-:S03]  /*146c0*/  LEA R31, R123, R32, 0x1 ;  /* 0x000000207b1f7211 */ /* 0x000fc600078e08ff */
[----:B------:R-:W-:Y:S01]  /*146d0*/  STL.64 [R1+0xef0], R60 ;  /* 0x000ef03c01007387 */ /* 0x000fe20000100a00 */
[----:B------:R-:W-:-:S03]  /*146e0*/  LEA.HI.X.SX32 R65, R86, R0, 0x1, P0 ;  /* 0x0000000056417211 */ /* 0x000fc600000f0eff */
[----:B------:R3:W-:Y:S01]  /*146f0*/  STL.64 [R1+0xee8], R58 ;  /* 0x000ee83a01007387 */ /* 0x0007e20000100a00 */
[C---:B-1----:R-:W-:Y:S02]  /*14700*/  LEA R62, P1, R85.reuse, R2, 0x1 ;  /* 0x00000002553e7211 */ /* 0x042fe400078208ff */
[----:B------:R-:W-:Y:S02]  /*14710*/  LEA R22, R124, R31, 0x1 ;  /* 0x0000001f7c167211 */ /* 0x000fe400078e08ff */
[----:B------:R-:W-:Y:S02]  /*14720*/  LEA.HI.X.SX32 R63, R85, R0, 0x1, P1 ;  /* 0x00000000553f7211 */ /* 0x000fe400008f0eff */
[C---:B---3--:R-:W-:Y:S01]  /*14730*/  LEA R58, P2, R84.reuse, R2, 0x1 ;  /* 0x00000002543a7211 */ /* 0x048fe200078408ff */
[----:B------:R1:W-:Y:S03]  /*14740*/  STL.64 [R1+0xee0], R64 ;  /* 0x000ee04001007387 */ /* 0x0003e60000100a00 */
[----:B------:R-:W-:Y:S01]  /*14750*/  LEA.HI.X.SX32 R59, R84, R0, 0x1, P2 ;  /* 0x00000000543b7211 */ /* 0x000fe200010f0eff */
[----:B------:R3:W-:Y:S01]  /*14760*/  STL.64 [R1+0xed8], R62 ;  /* 0x000ed83e01007387 */ /* 0x0007e20000100a00 */
[----:B------:R-:W-:-:S03]  /*14770*/  LEA R39, R126, R22, 0x1 ;  /* 0x000000167e277211 */ /* 0x000fc600078e08ff */
[----:B------:R4:W-:Y:S01]  /*14780*/  STL.64 [R1+0xed0], R58 ;  /* 0x000ed03a01007387 */ /* 0x0009e20000100a00 */
[----:B------:R-:W-:Y:S02]  /*14790*/  LEA R30, R125, R39, 0x1 ;  /* 0x000000277d1e7211 */ /* 0x000fe400078e08ff */
[CC--:B-1----:R-:W-:Y:S02]  /*147a0*/  LEA R64, P0, R88.reuse, R2.reuse, 0x1 ;  /* 0x0000000258407211 */ /* 0x0c2fe400078008ff */
[-C--:B---3--:R-:W-:Y:S02]  /*147b0*/  LEA R62, P1, R87, R2.reuse, 0x1 ;  /* 0x00000002573e7211 */ /* 0x088fe400078208ff */
[C---:B----4-:R-:W-:Y:S02]  /*147c0*/  LEA R58, P2, R21.reuse, R2, 0x1 ;  /* 0x00000002153a7211 */ /* 0x050fe400078408ff */
[-C--:B------:R-:W-:Y:S02]  /*147d0*/  LEA.HI.X.SX32 R65, R88, R0.reuse, 0x1, P0 ;  /* 0x0000000058417211 */ /* 0x080fe400000f0eff */
[----:B------:R-:W-:-:S02]  /*147e0*/  LEA.HI.X.SX32 R59, R21, R0, 0x1, P2 ;  /* 0x00000000153b7211 */ /* 0x000fc400010f0eff */
[----:B------:R-:W-:Y:S02]  /*147f0*/  LEA.HI.X.SX32 R63, R87, R0, 0x1, P1 ;  /* 0x00000000573f7211 */ /* 0x000fe400008f0eff */
[----:B------:R-:W-:Y:S01]  /*14800*/  LEA R29, R127, R30, 0x1 ;  /* 0x0000001e7f1d7211 */ /* 0x000fe200078e08ff */
[----:B------:R-:W-:Y:S01]  /*14810*/  STL.64 [R1+0xeb8], R58 ;  /* 0x000eb83a01007387 */ /* 0x000fe20000100a00 */
[C---:B------:R-:W-:Y:S02]  /*14820*/  LEA R66, P0, R89.reuse, R2, 0x1 ;  /* 0x0000000259427211 */ /* 0x040fe400078008ff */
[----:B------:R-:W-:Y:S01]  /*14830*/  LEA R38, R128, R29, 0x1 ;  /* 0x0000001d80267211 */ /* 0x000fe200078e08ff */
[----:B------:R1:W-:Y:S01]  /*14840*/  STL.64 [R1+0xec8], R64 ;  /* 0x000ec84001007387 */ /* 0x0003e20000100a00 */
[----:B------:R-:W-:-:S03]  /*14850*/  LEA.HI.X.SX32 R67, R89, R0, 0x1, P0 ;  /* 0x0000000059437211 */ /* 0x000fc600000f0eff */
[----:B------:R3:W-:Y:S01]  /*14860*/  STL.64 [R1+0xec0], R62 ;  /* 0x000ec03e01007387 */ /* 0x0007e20000100a00 */
[----:B------:R-:W-:Y:S02]  /*14870*/  LEA R37, R129, R38, 0x1 ;  /* 0x0000002681257211 */ /* 0x000fe400078e08ff */
[-C--:B-1----:R-:W-:Y:S02]  /*14880*/  LEA R64, P1, R74, R2.reuse, 0x1 ;  /* 0x000000024a407211 */ /* 0x082fe400078208ff */
[----:B---3--:R-:W-:Y:S02]  /*14890*/  LEA R62, P2, R46, R2, 0x1 ;  /* 0x000000022e3e7211 */ /* 0x008fe400078408ff */
[-C--:B------:R-:W-:Y:S02]  /*148a0*/  LEA.HI.X.SX32 R65, R74, R0.reuse, 0x1, P1 ;  /* 0x000000004a417211 */ /* 0x080fe400008f0eff */
[----:B------:R-:W-:Y:S01]  /*148b0*/  LEA.HI.X.SX32 R63, R46, R0, 0x1, P2 ;  /* 0x000000002e3f7211 */ /* 0x000fe200010f0eff */
[----:B------:R1:W-:Y:S01]  /*148c0*/  STL.64 [R1+0xeb0], R66 ;  /* 0x000eb04201007387 */ /* 0x0003e20000100a00 */
[----:B------:R-:W-:-:S03]  /*148d0*/  LEA R28, R130, R37, 0x1 ;  /* 0x00000025821c7211 */ /* 0x000fc600078e08ff */
[----:B------:R3:W-:Y:S01]  /*148e0*/  STL.64 [R1+0xea8], R64 ;  /* 0x000ea84001007387 */ /* 0x0007e20000100a00 */
[----:B------:R-:W-:-:S03]  /*148f0*/  LEA R45, R132, R28, 0x1 ;  /* 0x0000001c842d7211 */ /* 0x000fc600078e08ff */
[----:B------:R4:W-:Y:S01]  /*14900*/  STL.64 [R1+0xea0], R62 ;  /* 0x000ea03e01007387 */ /* 0x0009e20000100a00 */
[CC--:B-1----:R-:W-:Y:S02]  /*14910*/  LEA R66, P0, R19.reuse, R2.reuse, 0x1 ;  /* 0x0000000213427211 */ /* 0x0c2fe400078008ff */
[C---:B---3--:R-:W-:Y:S02]  /*14920*/  LEA R64, P1, R18.reuse, R2, 0x1 ;  /* 0x0000000212407211 */ /* 0x048fe400078208ff */
[----:B------:R-:W-:Y:S02]  /*14930*/  LEA.HI.X.SX32 R67, R19, R0, 0x1, P0 ;  /* 0x0000000013437211 */ /* 0x000fe400000f0eff */
[C---:B----4-:R-:W-:Y:S02]  /*14940*/  LEA R62, P2, R15.reuse, R2, 0x1 ;  /* 0x000000020f3e7211 */ /* 0x050fe400078408ff */
[-C--:B------:R-:W-:Y:S02]  /*14950*/  LEA.HI.X.SX32 R65, R18, R0.reuse, 0x1, P1 ;  /* 0x0000000012417211 */ /* 0x080fe400008f0eff */
[----:B------:R-:W-:-:S02]  /*14960*/  LEA.HI.X.SX32 R63, R15, R0, 0x1, P2 ;  /* 0x000000000f3f7211 */ /* 0x000fc400010f0eff */
[----:B------:R-:W-:Y:S01]  /*14970*/  LEA R36, R131, R45, 0x1 ;  /* 0x0000002d83247211 */ /* 0x000fe200078e08ff */
[----:B------:R1:W-:Y:S03]  /*14980*/  STL.64 [R1+0xe98], R66 ;  /* 0x000e984201007387 */ /* 0x0003e60000100a00 */
[----:B------:R-:W-:Y:S01]  /*14990*/  LEA R35, R133, R36, 0x1 ;  /* 0x0000002485237211 */ /* 0x000fe200078e08ff */
[----:B------:R3:W-:Y:S04]  /*149a0*/  STL.64 [R1+0xe90], R64 ;  /* 0x000e904001007387 */ /* 0x0007e80000100a00 */
[----:B------:R4:W-:Y:S01]  /*149b0*/  STL.64 [R1+0xe88], R62 ;  /* 0x000e883e01007387 */ /* 0x0009e20000100a00 */
[----:B-1----:R-:W-:-:S02]  /*149c0*/  LEA R66, P0, R16, R2, 0x1 ;  /* 0x0000000210427211 */ /* 0x002fc400078008ff */
[C---:B---3--:R-:W-:Y:S02]  /*149d0*/  LEA R64, P1, R13.reuse, R2, 0x1 ;  /* 0x000000020d407211 */ /* 0x048fe400078208ff */
[----:B------:R-:W-:Y:S02]  /*149e0*/  LEA.HI.X.SX32 R67, R16, R0, 0x1, P0 ;  /* 0x0000000010437211 */ /* 0x000fe400000f0eff */
[----:B----4-:R-:W-:Y:S02]  /*149f0*/  LEA R62, P2, R12, R2, 0x1 ;  /* 0x000000020c3e7211 */ /* 0x010fe400078408ff */
[----:B------:R-:W-:Y:S02]  /*14a00*/  LEA R44, R134, R35, 0x1 ;  /* 0x00000023862c7211 */ /* 0x000fe400078e08ff */
        /* <DEDUP_REMOVED lines=19> */
[----:B---3--:R-:W-:Y:S02]  /*14b40*/  LEA R64, P1, R5, R2, 0x1 ;  /* 0x0000000205407211 */ /* 0x008fe400078208ff */
[----:B------:R-:W-:Y:S02]  /*14b50*/  LEA.HI.X.SX32 R67, R20, R0, 0x1, P0 ;  /* 0x0000000014437211 */ /* 0x000fe400000f0eff */
[C---:B----4-:R-:W-:Y:S02]  /*14b60*/  LEA R62, P2, R4.reuse, R2, 0x1 ;  /* 0x00000002043e7211 */ /* 0x050fe400078408ff */
        /* <DEDUP_REMOVED lines=32> */
[----:B---3--:R-:W-:Y:S02]  /*14d70*/  LEA R64, P1, R25, R2, 0x1 ;  /* 0x0000000219407211 */ /* 0x008fe400078208ff */
[----:B------:R-:W-:Y:S02]  /*14d80*/  LEA.HI.X.SX32 R67, R26, R0, 0x1, P0 ;  /* 0x000000001a437211 */ /* 0x000fe400000f0eff */
[----:B----4-:R-:W-:Y:S02]  /*14d90*/  LEA R62, P2, R7, R2, 0x1 ;  /* 0x00000002073e7211 */ /* 0x010fe400078408ff */
        /* <DEDUP_REMOVED lines=14> */
[----:B------:R-:W-:Y:S01]  /*14e80*/  STL.64 [R1+0xdf0], R66 ;  /* 0x000df04201007387 */ /* 0x000fe20000100a00 */
[----:B------:R-:W-:-:S03]  /*14e90*/  LEA R54, R149, R60, 0x1 ;  /* 0x0000003c95367211 */ /* 0x000fc600078e08ff */
[----:B------:R1:W-:Y:S01]  /*14ea0*/  STL.64 [R1+0xde8], R64 ;  /* 0x000de84001007387 */ /* 0x0003e20000100a00 */
[----:B------:R-:W-:-:S03]  /*14eb0*/  LEA R53, R151, R54, 0x1 ;  /* 0x0000003697357211 */ /* 0x000fc600078e08ff */
[----:B------:R3:W-:Y:S01]  /*14ec0*/  STL.64 [R1+0xde0], R62 ;  /* 0x000de03e01007387 */ /* 0x0007e20000100a00 */
[-C--:B------:R-:W-:Y:S02]  /*14ed0*/  LEA R24, P2, R22, R2.reuse, 0x1 ;  /* 0x0000000216187211 */ /* 0x080fe400078408ff */
[CC--:B-1----:R-:W-:Y:S02]  /*14ee0*/  LEA R64, P0, R32.reuse, R2.reuse, 0x1 ;  /* 0x0000000220407211 */ /* 0x0c2fe400078008ff */
[C---:B---3--:R-:W-:Y:S02]  /*14ef0*/  LEA R62, P1, R31.reuse, R2, 0x1 ;  /* 0x000000021f3e7211 */ /* 0x048fe400078208ff */
[-C--:B------:R-:W-:Y:S02]  /*14f00*/  LEA.HI.X.SX32 R65, R32, R0.reuse, 0x1, P0 ;  /* 0x0000000020417211 */ /* 0x080fe400000f0eff */
[----:B------:R-:W-:Y:S02]  /*14f10*/  LEA.HI.X.SX32 R63, R31, R0, 0x1, P1 ;  /* 0x000000001f3f7211 */ /* 0x000fe400008f0eff */
[----:B------:R-:W-:-:S02]  /*14f20*/  LEA R59, R152, R53, 0x1 ;  /* 0x00000035983b7211 */ /* 0x000fc400078e08ff */
[----:B------:R-:W-:Y:S01]  /*14f30*/  LEA.HI.X.SX32 R25, R22, R0, 0x1, P2 ;  /* 0x0000000016197211 */ /* 0x000fe200010f0eff */
[----:B------:R-:W-:Y:S01]  /*14f40*/  STL.64 [R1+0xdd8], R64 ;  /* 0x000dd84001007387 */ /* 0x000fe20000100a00 */
[----:B------:R-:W-:-:S03]  /*14f50*/  LEA R58, R153, R59, 0x1 ;  /* 0x0000003b993a7211 */ /* 0x000fc600078e08ff */
[----:B------:R1:W-:Y:S01]  /*14f60*/  STL.64 [R1+0xdd0], R62 ;  /* 0x000dd03e01007387 */ /* 0x0003e20000100a00 */
[----:B------:R-:W-:-:S03]  /*14f70*/  LEA R32, P1, R30, R2, 0x1 ;  /* 0x000000021e207211 */ /* 0x000fc600078208ff */
[----:B------:R3:W-:Y:S01]  /*14f80*/  STL.64 [R1+0xdc8], R24 ;  /* 0x000dc81801007387 */ /* 0x0007e20000100a00 */
[----:B------:R-:W-:Y:S02]  /*14f90*/  LEA R21, R154, R58, 0x1 ;  /* 0x0000003a9a157211 */ /* 0x000fe400078e08ff */
[----:B------:R-:W-:Y:S02]  /*14fa0*/  LEA.HI.X.SX32 R33, R30, R0, 0x1, P1 ;  /* 0x000000001e217211 */ /* 0x000fe400008f0eff */
[-C--:B-1----:R-:W-:Y:S02]  /*14fb0*/  LEA R62, P0, R39, R2.reuse, 0x1 ;  /* 0x00000002273e7211 */ /* 0x082fe400078008ff */
[----:B---3--:R-:W-:Y:S02]  /*14fc0*/  LEA R24, P2, R29, R2, 0x1 ;  /* 0x000000021d187211 */ /* 0x008fe400078408ff */
        /* <DEDUP_REMOVED lines=19> */
[----:B------:R3:W-:Y:S01]  /*15100*/  STL.64 [R1+0xd98], R24 ;  /* 0x000d981801007387 */ /* 0x0007e20000100a00 */
[----:B------:R-:W-:Y:S02]  /*15110*/  LEA.HI.X.SX32 R39, R45, R0, 0x1, P0 ;  /* 0x000000002d277211 */ /* 0x000fe400000f0eff */
[CC--:B-1----:R-:W-:Y:S02]  /*15120*/  LEA R32, P1, R36.reuse, R2.reuse, 0x1 ;  /* 0x0000000224207211 */ /* 0x0c2fe400078208ff */
[C---:B---3--:R-:W-:Y:S02]  /*15130*/  LEA R24, P2, R35.reuse, R2, 0x1 ;  /* 0x0000000223187211 */ /* 0x048fe400078408ff */
[-C--:B------:R-:W-:Y:S02]  /*15140*/  LEA.HI.X.SX32 R33, R36, R0.reuse, 0x1, P1 ;  /* 0x0000000024217211 */ /* 0x080fe400008f0eff */
[----:B------:R-:W-:Y:S02]  /*15150*/  LEA.HI.X.SX32 R25, R35, R0, 0x1, P2 ;  /* 0x0000000023197211 */ /* 0x000fe400010f0eff */
[----:B------:R-:W-:Y:S01]  /*15160*/  LEA R6, R160, R12, 0x1 ;  /* 0x0000000ca0067211 */ /* 0x000fe200078e08ff */
[----:B------:R-:W-:Y:S01]  /*15170*/  STL.64 [R1+0xd90], R38 ;  /* 0x000d902601007387 */ /* 0x000fe20000100a00 */
[----:B------:R-:W-:-:S02]  /*15180*/  LEA R36, P0, R44, R2, 0x1 ;  /* 0x000000022c247211 */ /* 0x000fc400078008ff */
[----:B------:R-:W-:Y:S01]  /*15190*/  LEA R16, R162, R6, 0x1 ;  /* 0x00000006a2107211 */ /* 0x000fe200078e08ff */
[----:B------:R-:W-:Y:S04]  /*151a0*/  STL.64 [R1+0xd88], R32 ;  /* 0x000d882001007387 */ /* 0x000fe80000100a00 */
[----:B------:R1:W-:Y:S01]  /*151b0*/  STL.64 [R1+0xd80], R24 ;  /* 0x000d801801007387 */ /* 0x0003e20000100a00 */
[----:B------:R-:W-:Y:S02]  /*151c0*/  LEA R5, R161, R16, 0x1 ;  /* 0x00000010a1057211 */ /* 0x000fe400078e08ff */
[----:B------:R-:W-:Y:S02]  /*151d0*/  LEA.HI.X.SX32 R37, R44, R0, 0x1, P0 ;  /* 0x000000002c257211 */ /* 0x000fe400000f0eff */
[----:B------:R-:W-:-:S02]  /*151e0*/  LEA R4, R163, R5, 0x1 ;  /* 0x00000005a3047211 */ /* 0x000fc400078e08ff */
[CC--:B-1----:R-:W-:Y:S02]  /*151f0*/  LEA R24, P2, R34.reuse, R2.reuse, 0x1 ;  /* 0x0000000222187211 */ /* 0x0c2fe400078408ff */
[C---:B------:R-:W-:Y:S02]  /*15200*/  LEA R32, P1, R43.reuse, R2, 0x1 ;  /* 0x000000022b207211 */ /* 0x040fe400078208ff */
[-C--:B------:R-:W-:Y:S02]  /*15210*/  LEA.HI.X.SX32 R25, R34, R0.reuse, 0x1, P2 ;  /* 0x0000000022197211 */ /* 0x080fe400010f0eff */
[----:B------:R-:W-:-:S03]  /*15220*/  LEA.HI.X.SX32 R33, R43, R0, 0x1, P1 ;  /* 0x000000002b217211 */ /* 0x000fc600008f0eff */
[----:B------:R-:W-:Y:S01]  /*15230*/  STL.64 [R1+0xd68], R24 ;  /* 0x000d681801007387 */ /* 0x000fe20000100a00 */
[----:B------:R-:W-:Y:S02]  /*15240*/  LEA R14, R164, R4, 0x1 ;  /* 0x00000004a40e7211 */ /* 0x000fe400078e08ff */
[C---:B------:R-:W-:Y:S01]  /*15250*/  LEA R38, P0, R52.reuse, R2, 0x1 ;  /* 0x0000000234267211 */ /* 0x040fe200078008ff */
[----:B------:R1:W-:Y:S01]  /*15260*/  STL.64 [R1+0xd78], R36 ;  /* 0x000d782401007387 */ /* 0x0003e20000100a00 */
[----:B------:R-:W-:Y:S02]  /*15270*/  LEA R10, R165, R14, 0x1 ;  /* 0x0000000ea50a7211 */ /* 0x000fe400078e08ff */
[----:B------:R-:W-:Y:S01]  /*15280*/  LEA.HI.X.SX32 R39, R52, R0, 0x1, P0 ;  /* 0x0000000034277211 */ /* 0x000fe200000f0eff */
[----:B------:R3:W-:Y:S01]  /*15290*/  STL.64 [R1+0xd70], R32 ;  /* 0x000d702001007387 */ /* 0x0007e20000100a00 */
[-C--:B-1----:R-:W-:Y:S02]  /*152a0*/  LEA R36, P1, R42, R2.reuse, 0x1 ;  /* 0x000000022a247211 */ /* 0x082fe400078208ff */
[----:B---3--:R-:W-:-:S02]  /*152b0*/  LEA R32, P2, R41, R2, 0x1 ;  /* 0x0000000229207211 */ /* 0x008fc400078408ff */
[----:B------:R-:W-:Y:S02]  /*152c0*/  LEA.HI.X.SX32 R37, R42, R0, 0x1, P1 ;  /* 0x000000002a257211 */ /* 0x000fe400008f0eff */
[----:B------:R-:W-:Y:S01]  /*152d0*/  LEA R42, P0, R51, R2, 0x1 ;  /* 0x00000002332a7211 */ /* 0x000fe200078008ff */
[----:B------:R1:W-:Y:S01]  /*152e0*/  STL.64 [R1+0xd60], R38 ;  /* 0x000d602601007387 */ /* 0x0003e20000100a00 */
[----:B------:R-:W-:Y:S02]  /*152f0*/  LEA R3, R166, R10, 0x1 ;  /* 0x0000000aa6037211 */ /* 0x000fe400078e08ff */
[-C--:B------:R-:W-:Y:S02]  /*15300*/  LEA.HI.X.SX32 R33, R41, R0.reuse, 0x1, P2 ;  /* 0x0000000029217211 */ /* 0x080fe400010f0eff */
[----:B------:R-:W-:Y:S01]  /*15310*/  LEA.HI.X.SX32 R43, R51, R0, 0x1, P0 ;  /* 0x00000000332b7211 */ /* 0x000fe200000f0eff */
[----:B------:R3:W-:Y:S01]  /*15320*/  STL.64 [R1+0xd58], R36 ;  /* 0x000d582401007387 */ /* 0x0007e20000100a00 */
[----:B------:R-:W-:-:S02]  /*15330*/  LEA R27, R168, R3, 0x1 ;  /* 0x00000003a81b7211 */ /* 0x000fc400078e08ff */
[CC--:B-1----:R-:W-:Y:S01]  /*15340*/  LEA R38, P1, R50.reuse, R2.reuse, 0x1 ;  /* 0x0000000232267211 */ /* 0x0c2fe200078208ff */
[----:B------:R-:W-:Y:S01]  /*15350*/  STL.64 [R1+0xd50], R32 ;  /* 0x000d502001007387 */ /* 0x000fe20000100a00 */
[----:B------:R-:W-:Y:S02]  /*15360*/  LEA R44, P0, R57, R2, 0x1 ;  /* 0x00000002392c7211 */ /* 0x000fe400078008ff */
[----:B------:R-:W-:Y:S01]  /*15370*/  LEA.HI.X.SX32 R39, R50, R0, 0x1, P1 ;  /* 0x0000000032277211 */ /* 0x000fe200008f0eff */
[----:B------:R1:W-:Y:S01]  /*15380*/  STL.64 [R1+0xd48], R42 ;  /* 0x000d482a01007387 */ /* 0x0003e20000100a00 */
[C---:B---3--:R-:W-:Y:S02]  /*15390*/  LEA R36, P2, R40.reuse, R2, 0x1 ;  /* 0x0000000228247211 */ /* 0x048fe400078408ff */
[----:B------:R-:W-:Y:S02]  /*153a0*/  LEA R9, R167, R27, 0x1 ;  /* 0x0000001ba7097211 */ /* 0x000fe400078e08ff */
[----:B------:R-:W-:-:S02]  /*153b0*/  LEA.HI.X.SX32 R37, R40, R0, 0x1, P2 ;  /* 0x0000000028257211 */ /* 0x000fc400010f0eff */
[----:B------:R-:W-:Y:S02]  /*153c0*/  LEA.HI.X.SX32 R45, R57, R0, 0x1, P0 ;  /* 0x00000000392d7211 */ /* 0x000fe400000f0eff */
[----:B-1----:R-:W-:Y:S01]  /*153d0*/  LEA R42, P1, R49, R2, 0x1 ;  /* 0x00000002312a7211 */ /* 0x002fe200078208ff */
[----:B------:R-:W-:Y:S01]  /*153e0*/  STL.64 [R1+0xd40], R38 ;  /* 0x000d402601007387 */ /* 0x000fe20000100a00 */
[----:B------:R-:W-:Y:S02]  /*153f0*/  LEA R8, R169, R9, 0x1 ;  /* 0x00000009a9087211 */ /* 0x000fe400078e08ff */
[----:B------:R-:W-:Y:S01]  /*15400*/  LEA.HI.X.SX32 R43, R49, R0, 0x1, P1 ;  /* 0x00000000312b7211 */ /* 0x000fe200008f0eff */
[----:B------:R1:W-:Y:S01]  /*15410*/  STL.64 [R1+0xd38], R36 ;  /* 0x000d382401007387 */ /* 0x0003e20000100a00 */
[----:B------:R-:W-:-:S03]  /*15420*/  LEA R23, R170, R8, 0x1 ;  /* 0x00000008aa177211 */ /* 0x000fc600078e08ff */
[----:B------:R-:W-:Y:S04]  /*15430*/  STL.64 [R1+0xd30], R44 ;  /* 0x000d302c01007387 */ /* 0x000fe80000100a00 */
[----:B------:R3:W-:Y:S01]  /*15440*/  STL.64 [R1+0xd28], R42 ;  /* 0x000d282a01007387 */ /* 0x0007e20000100a00 */
[C---:B-1----:R-:W-:Y:S02]  /*15450*/  LEA R36, P2, R48.reuse, R2, 0x1 ;  /* 0x0000000230247211 */ /* 0x042fe400078408ff */
[----:B------:R-:W-:Y:S02]  /*15460*/  LEA R20, R171, R23, 0x1 ;  /* 0x00000017ab147211 */ /* 0x000fe400078e08ff */
[----:B------:R-:W-:Y:S02]  /*15470*/  LEA.HI.X.SX32 R37, R48, R0, 0x1, P2 ;  /* 0x0000000030257211 */ /* 0x000fe400010f0eff */
[----:B---3--:R-:W-:-:S02]  /*15480*/  LEA R42, P0, R56, R2, 0x1 ;  /* 0x00000002382a7211 */ /* 0x008fc400078008ff */
[C---:B------:R-:W-:Y:S02]  /*15490*/  LEA R40, P1, R55.reuse, R2, 0x1 ;  /* 0x0000000237287211 */ /* 0x040fe400078208ff */
[----:B------:R-:W-:Y:S01]  /*154a0*/  LEA.HI.X.SX32 R43, R56, R0, 0x1, P0 ;  /* 0x00000000382b7211 */ /* 0x000fe200000f0eff */
[----:B------:R1:W-:Y:S01]  /*154b0*/  STL.64 [R1+0xd20], R36 ;  /* 0x000d202401007387 */ /* 0x0003e20000100a00 */
[----:B------:R-:W-:Y:S02]  /*154c0*/  LEA R7, R172, R20, 0x1 ;  /* 0x00000014ac077211 */ /* 0x000fe400078e08ff */
[----:B------:R-:W-:Y:S01]  /*154d0*/  LEA.HI.X.SX32 R41, R55, R0, 0x1, P1 ;  /* 0x0000000037297211 */ /* 0x000fe200008f0eff */
[----:B------:R3:W-:Y:S01]  /*154e0*/  STL.64 [R1+0xd18], R42 ;  /* 0x000d182a01007387 */ /* 0x0007e20000100a00 */
[----:B------:R-:W-:Y:S02]  /*154f0*/  LEA R44, P0, R60, R2, 0x1 ;  /* 0x000000023c2c7211 */ /* 0x000fe400078008ff */
[----:B------:R-:W-:-:S02]  /*15500*/  LEA R31, R174, R7, 0x1 ;  /* 0x00000007ae1f7211 */ /* 0x000fc400078e08ff */
[CC--:B-1----:R-:W-:Y:S02]  /*15510*/  LEA R36, P2, R47.reuse, R2.reuse, 0x1 ;  /* 0x000000022f247211 */ /* 0x0c2fe400078408ff */
[----:B---3--:R-:W-:Y:S02]  /*15520*/  LEA R42, P1, R54, R2, 0x1 ;  /* 0x00000002362a7211 */ /* 0x008fe400078208ff */
[-C--:B------:R-:W-:Y:S01]  /*15530*/  LEA.HI.X.SX32 R37, R47, R0.reuse, 0x1, P2 ;  /* 0x000000002f257211 */ /* 0x080fe200010f0eff */
[----:B------:R1:W-:Y:S01]  /*15540*/  STL.64 [R1+0xd10], R40 ;  /* 0x000d102801007387 */ /* 0x0003e20000100a00 */
[-C--:B------:R-:W-:Y:S02]  /*15550*/  LEA.HI.X.SX32 R45, R60, R0.reuse, 0x1, P0 ;  /* 0x000000003c2d7211 */ /* 0x080fe400000f0eff */
[----:B------:R-:W-:Y:S02]  /*15560*/  LEA.HI.X.SX32 R43, R54, R0, 0x1, P1 ;  /* 0x00000000362b7211 */ /* 0x000fe400008f0eff */
[----:B------:R-:W-:Y:S01]  /*15570*/  LEA R19, R173, R31, 0x1 ;  /* 0x0000001fad137211 */ /* 0x000fe200078e08ff */
[----:B------:R-:W-:Y:S01]  /*15580*/  STL.64 [R1+0xd08], R36 ;  /* 0x000d082401007387 */ /* 0x000fe20000100a00 */
[----:B------:R-:W-:-:S02]  /*15590*/  LEA R48, P0, R59, R2, 0x1 ;  /* 0x000000023b307211 */ /* 0x000fc400078008ff */
[----:B-1----:R-:W-:Y:S01]  /*155a0*/  LEA R40, P2, R53, R2, 0x1 ;  /* 0x0000000235287211 */ /* 0x002fe200078408ff */
[----:B------:R1:W-:Y:S01]  /*155b0*/  STL.64 [R1+0xd00], R44 ;  /* 0x000d002c01007387 */ /* 0x0003e20000100a00 */
[----:B------:R-:W-:Y:S02]  /*155c0*/  LEA R17, R175, R19, 0x1 ;  /* 0x00000013af117211 */ /* 0x000fe400078e08ff */
[-C--:B------:R-:W-:Y:S01]  /*155d0*/  LEA.HI.X.SX32 R41, R53, R0.reuse, 0x1, P2 ;  /* 0x0000000035297211 */ /* 0x080fe200010f0eff */
[----:B------:R3:W-:Y:S01]  /*155e0*/  STL.64 [R1+0xcf8], R42 ;  /* 0x000cf82a01007387 */ /* 0x0007e20000100a00 */
[----:B------:R-:W-:Y:S02]  /*155f0*/  LEA.HI.X.SX32 R49, R59, R0, 0x1, P0 ;  /* 0x000000003b317211 */ /* 0x000fe400000f0eff */
[----:B------:R-:W-:Y:S02]  /*15600*/  LEA R28, R176, R17, 0x1 ;  /* 0x00000011b01c7211 */ /* 0x000fe400078e08ff */
[----:B-1----:R-:W-:-:S02]  /*15610*/  LEA R44, P1, R58, R2, 0x1 ;  /* 0x000000023a2c7211 */ /* 0x002fc400078208ff */
[C---:B---3--:R-:W-:Y:S02]  /*15620*/  LEA R42, P2, R21.reuse, R2, 0x1 ;  /* 0x00000002152a7211 */ /* 0x048fe400078408ff */
[-C--:B------:R-:W-:Y:S02]  /*15630*/  LEA.HI.X.SX32 R45, R58, R0.reuse, 0x1, P1 ;  /* 0x000000003a2d7211 */ /* 0x080fe400008f0eff */
[----:B------:R-:W-:Y:S01]  /*15640*/  LEA.HI.X.SX32 R43, R21, R0, 0x1, P2 ;  /* 0x00000000152b7211 */ /* 0x000fe200010f0eff */
[----:B------:R-:W-:Y:S01]  /*15650*/  STL.64 [R1+0xcf0], R40 ;  /* 0x000cf02801007387 */ /* 0x000fe20000100a00 */
[----:B------:R-:W-:-:S03]  /*15660*/  LEA R26, R177, R28, 0x1 ;  /* 0x0000001cb11a7211 */ /* 0x000fc600078e08ff */
[----:B------:R1:W-:Y:S01]  /*15670*/  STL.64 [R1+0xce8], R48 ;  /* 0x000ce83001007387 */ /* 0x0003e20000100a00 */
[----:B------:R-:W-:-:S03]  /*15680*/  LEA R11, R178, R26, 0x1 ;  /* 0x0000001ab20b7211 */ /* 0x000fc600078e08ff */
[----:B------:R3:W-:Y:S04]  /*15690*/  STL.64 [R1+0xce0], R44 ;  /* 0x000ce02c01007387 */ /* 0x0007e80000100a00 */
[----:B------:R4:W-:Y:S01]  /*156a0*/  STL.64 [R1+0xcd8], R42 ;  /* 0x000cd82a01007387 */ /* 0x0009e20000100a00 */
[-C--:B-1----:R-:W-:Y:S02]  /*156b0*/  LEA R48, P0, R46, R2.reuse, 0x1 ;  /* 0x000000022e307211 */ /* 0x082fe400078008ff */
[----:B---3--:R-:W-:Y:S02]  /*156c0*/  LEA R44, P1, R18, R2, 0x1 ;  /* 0x00000002122c7211 */ /* 0x008fe400078208ff */
[----:B------:R-:W-:Y:S02]  /*156d0*/  LEA.HI.X.SX32 R49, R46, R0, 0x1, P0 ;  /* 0x000000002e317211 */ /* 0x000fe400000f0eff */
[----:B----4-:R-:W-:-:S02]  /*156e0*/  LEA R42, P2, R15, R2, 0x1 ;  /* 0x000000020f2a7211 */ /* 0x010fc400078408ff */
[-C--:B------:R-:W-:Y:S02]  /*156f0*/  LEA.HI.X.SX32 R45, R18, R0.reuse, 0x1, P1 ;  /* 0x00000000122d7211 */ /* 0x080fe400008f0eff */
[----:B------:R-:W-:Y:S02]  /*15700*/  LEA.HI.X.SX32 R43, R15, R0, 0x1, P2 ;  /* 0x000000000f2b7211 */ /* 0x000fe400010f0eff */
[----:B------:R-:W-:Y:S01]  /*15710*/  LEA R35, R180, R11, 0x1 ;  /* 0x0000000bb4237211 */ /* 0x000fe200078e08ff */
[----:B------:R-:W-:Y:S01]  /*15720*/  STL.64 [R1+0xcd0], R48 ;  /* 0x000cd03001007387 */ /* 0x000fe20000100a00 */
[----:B------:R-:W-:Y:S02]  /*15730*/  LEA R46, P0, R13, R2, 0x1 ;  /* 0x000000020d2e7211 */ /* 0x000fe400078008ff */
        /* <DEDUP_REMOVED lines=37> */
[-C--:B-1----:R-:W-:Y:S02]  /*15990*/  LEA R46, P0, R27, R2.reuse, 0x1 ;  /* 0x000000021b2e7211 */ /* 0x082fe400078008ff */
[----:B---3--:R-:W-:Y:S02]  /*159a0*/  LEA R44, P1, R9, R2, 0x1 ;  /* 0x00000002092c7211 */ /* 0x008fe400078208ff */
        /* <DEDUP_REMOVED lines=80> */
[CC--:B-1----:R-:W-:Y:S02]  /*15eb0*/  LEA R42, P0, R38.reuse, R2.reuse, 0x1 ;  /* 0x00000002262a7211 */ /* 0x0c2fe400078008ff */
[C---:B---3--:R-:W-:Y:S02]  /*15ec0*/  LEA R34, P1, R37.reuse, R2, 0x1 ;  /* 0x0000000225227211 */ /* 0x048fe400078208ff */
[-C--:B------:R-:W-:Y:S02]  /*15ed0*/  LEA.HI.X.SX32 R43, R38, R0.reuse, 0x1, P0 ;  /* 0x00000000262b7211 */ /* 0x080fe400000f0eff */
[-C--:B------:R-:W-:Y:S02]  /*15ee0*/  LEA.HI.X.SX32 R35, R37, R0.reuse, 0x1, P1 ;  /* 0x0000000025237211 */ /* 0x080fe400008f0eff */
[----:B------:R-:W-:-:S02]  /*15ef0*/  LEA.HI.X.SX32 R33, R29, R0, 0x1, P2 ;  /* 0x000000001d217211 */ /* 0x000fc400010f0eff */
[----:B------:R-:W-:Y:S01]  /*15f00*/  LEA R17, R207, R19, 0x1 ;  /* 0x00000013cf117211 */ /* 0x000fe200078e08ff */
[----:B------:R-:W-:Y:S01]  /*15f10*/  STL.64 [R1+0xbc8], R42 ;  /* 0x000bc82a01007387 */ /* 0x000fe20000100a00 */
[----:B------:R-:W-:Y:S02]  /*15f20*/  LEA R30, P2, R21, R2, 0x1 ;  /* 0x00000002151e7211 */ /* 0x000fe400078408ff */
[----:B------:R-:W-:Y:S01]  /*15f30*/  LEA R7, R208, R17, 0x1 ;  /* 0x00000011d0077211 */ /* 0x000fe200078e08ff */
[----:B------:R1:W-:Y:S04]  /*15f40*/  STL.64 [R1+0xbc0], R34 ;  /* 0x000bc02201007387 */ /* 0x0003e80000100a00 */
[----:B------:R3:W-:Y:S01]  /*15f50*/  STL.64 [R1+0xbb8], R32 ;  /* 0x000bb82001007387 */ /* 0x0007e20000100a00 */
[----:B------:R-:W-:-:S02]  /*15f60*/  LEA R26, R210, R7, 0x1 ;  /* 0x00000007d21a7211 */ /* 0x000fc400078e08ff */
[-C--:B-1----:R-:W-:Y:S02]  /*15f70*/  LEA R34, P0, R40, R2.reuse, 0x1 ;  /* 0x0000000228227211 */ /* 0x082fe400078008ff */
[----:B---3--:R-:W-:Y:S02]  /*15f80*/  LEA R32, P1, R36, R2, 0x1 ;  /* 0x0000000224207211 */ /* 0x008fe400078208ff */
[-C--:B------:R-:W-:Y:S02]  /*15f90*/  LEA.HI.X.SX32 R35, R40, R0.reuse, 0x1, P0 ;  /* 0x0000000028237211 */ /* 0x080fe400000f0eff */
        /* <DEDUP_REMOVED lines=12> */
[----:B------:R-:W-:-:S02]  /*16060*/  LEA R24, R212, R14, 0x1 ;  /* 0x0000000ed4187211 */ /* 0x000fc400078e08ff */
        /* <DEDUP_REMOVED lines=64> */
[----:B------:R-:W-:Y:S02]  /*16470*/  LEA R18, R228, R3, 0x1 ;  /* 0x00000003e4127211 */ /* 0x000fe400078e08ff */
[CC--:B-1----:R-:W-:Y:S02]  /*16480*/  LEA R32, P0, R24.reuse, R2.reuse, 0x1 ;  /* 0x0000000218207211 */ /* 0x0c2fe400078008ff */
[C---:B---3--:R-:W-:Y:S02]  /*16490*/  LEA R30, P1, R23.reuse, R2, 0x1 ;  /* 0x00000002171e7211 */ /* 0x048fe400078208ff */
[-C--:B------:R-:W-:Y:S02]  /*164a0*/  LEA.HI.X.SX32 R33, R24, R0.reuse, 0x1, P0 ;  /* 0x0000000018217211 */ /* 0x080fe400000f0eff */
[----:B------:R-:W-:-:S02]  /*164b0*/  LEA.HI.X.SX32 R31, R23, R0, 0x1, P1 ;  /* 0x00000000171f7211 */ /* 0x000fc400008f0eff */
        /* <DEDUP_REMOVED lines=13> */
[----:B------:R-:W-:Y:S03]  /*16590*/  STL.64 [R1+0xaf0], R32 ;  /* 0x000af02001007387 */ /* 0x000fe60000100a00 */
[----:B------:R-:W-:Y:S01]  /*165a0*/  LEA R14, R231, R16, 0x1 ;  /* 0x00000010e70e7211 */ /* 0x000fe200078e08ff */
[----:B------:R1:W-:Y:S04]  /*165b0*/  STL.64 [R1+0xae8], R30 ;  /* 0x000ae81e01007387 */ /* 0x0003e80000100a00 */
[----:B------:R3:W-:Y:S01]  /*165c0*/  STL.64 [R1+0xae0], R26 ;  /* 0x000ae01a01007387 */ /* 0x0007e20000100a00 */
[----:B------:R-:W-:-:S02]  /*165d0*/  LEA R7, R232, R14, 0x1 ;  /* 0x0000000ee8077211 */ /* 0x000fc400078e08ff */
[CC--:B-1----:R-:W-:Y:S02]  /*165e0*/  LEA R30, P0, R25.reuse, R2.reuse, 0x1 ;  /* 0x00000002191e7211 */ /* 0x0c2fe400078008ff */
[C---:B---3--:R-:W-:Y:S02]  /*165f0*/  LEA R26, P2, R6.reuse, R2, 0x1 ;  /* 0x00000002061a7211 */ /* 0x048fe400078408ff */
[-C--:B------:R-:W-:Y:S02]  /*16600*/  LEA.HI.X.SX32 R31, R25, R0.reuse, 0x1, P0 ;  /* 0x00000000191f7211 */ /* 0x080fe400000f0eff */
[----:B------:R-:W-:Y:S02]  /*16610*/  LEA.HI.X.SX32 R27, R6, R0, 0x1, P2 ;  /* 0x00000000061b7211 */ /* 0x000fe400010f0eff */
[----:B------:R-:W-:Y:S01]  /*16620*/  LEA R28, P1, R21, R2, 0x1 ;  /* 0x00000002151c7211 */ /* 0x000fe200078208ff */
[----:B------:R-:W-:Y:S01]  /*16630*/  STL.64 [R1+0xad8], R30 ;  /* 0x000ad81e01007387 */ /* 0x000fe20000100a00 */
[----:B------:R-:W-:-:S02]  /*16640*/  LEA R23, R234, R7, 0x1 ;  /* 0x00000007ea177211 */ /* 0x000fc400078e08ff */
[----:B------:R-:W-:Y:S01]  /*16650*/  LEA.HI.X.SX32 R29, R21, R0, 0x1, P1 ;  /* 0x00000000151d7211 */ /* 0x000fe200008f0eff */
[----:B------:R1:W-:Y:S01]  /*16660*/  STL.64 [R1+0xac8], R26 ;  /* 0x000ac81a01007387 */ /* 0x0003e20000100a00 */
[----:B------:R-:W-:Y:S02]  /*16670*/  LEA R13, R233, R23, 0x1 ;  /* 0x00000017e90d7211 */ /* 0x000fe400078e08ff */
[-C--:B------:R-:W-:Y:S02]  /*16680*/  LEA R24, P1, R5, R2.reuse, 0x1 ;  /* 0x0000000205187211 */ /* 0x080fe400078208ff */
[-C--:B------:R-:W-:Y:S02]  /*16690*/  LEA R20, P2, R4, R2.reuse, 0x1 ;  /* 0x0000000204147211 */ /* 0x080fe400078408ff */
[----:B------:R-:W-:Y:S02]  /*166a0*/  LEA R11, R235, R13, 0x1 ;  /* 0x0000000deb0b7211 */ /* 0x000fe400078e08ff */
[----:B-1----:R-:W-:-:S02]  /*166b0*/  LEA R26, P0, R15, R2, 0x1 ;  /* 0x000000020f1a7211 */ /* 0x002fc400078008ff */
[-C--:B------:R-:W-:Y:S02]  /*166c0*/  LEA.HI.X.SX32 R25, R5, R0.reuse, 0x1, P1 ;  /* 0x0000000005197211 */ /* 0x080fe400008f0eff */
        /* <DEDUP_REMOVED lines=42> */
[----:B------:R-:W-:-:S02]  /*16970*/  LEA R14, R246, R3, 0x1 ;  /* 0x00000003f60e7211 */ /* 0x000fc400078e08ff */
[-C--:B-1----:R-:W-:Y:S02]  /*16980*/  LEA R26, P0, R23, R2.reuse, 0x1 ;  /* 0x00000002171a7211 */ /* 0x082fe400078008ff */
[-C--:B---3--:R-:W-:Y:S02]  /*16990*/  LEA R24, P1, R13, R2.reuse, 0x1 ;  /* 0x000000020d187211 */ /* 0x088fe400078208ff */
[----:B----4-:R-:W-:Y:S02]  /*169a0*/  LEA R20, P2, R11, R2, 0x1 ;  /* 0x000000020b147211 */ /* 0x010fe400078408ff */
[-C--:B------:R-:W-:Y:S02]  /*169b0*/  LEA.HI.X.SX32 R27, R23, R0.reuse, 0x1, P0 ;  /* 0x00000000171b7211 */ /* 0x080fe400000f0eff */
[----:B------:R-:W-:Y:S02]  /*169c0*/  LEA.HI.X.SX32 R21, R11, R0, 0x1, P2 ;  /* 0x000000000b157211 */ /* 0x000fe400010f0eff */
[----:B------:R-:W-:-:S02]  /*169d0*/  LEA R12, P2, R4, R2, 0x1 ;  /* 0x00000002040c7211 */ /* 0x000fc400078408ff */
[----:B------:R-:W-:Y:S02]  /*169e0*/  LEA.HI.X.SX32 R25, R13, R0, 0x1, P1 ;  /* 0x000000000d197211 */ /* 0x000fe400008f0eff */
[----:B------:R-:W-:Y:S02]  /*169f0*/  LEA R8, R245, R14, 0x1 ;  /* 0x0000000ef5087211 */ /* 0x000fe400078e08ff */
[----:B------:R-:W-:Y:S01]  /*16a00*/  LEA.HI.X.SX32 R13, R4, R0, 0x1, P2 ;  /* 0x00000000040d7211 */ /* 0x000fe200010f0eff */
[----:B------:R-:W-:Y:S01]  /*16a10*/  STL.64 [R1+0xa60], R26 ;  /* 0x000a601a01007387 */ /* 0x000fe20000100a00 */
[----:B------:R-:W-:-:S03]  /*16a20*/  LEA R7, R247, R8, 0x1 ;  /* 0x00000008f7077211 */ /* 0x000fc600078e08ff */
[----:B------:R-:W-:Y:S04]  /*16a30*/  STL.64 [R1+0xa58], R24 ;  /* 0x000a581801007387 */ /* 0x000fe80000100a00 */
[----:B------:R-:W-:Y:S04]  /*16a40*/  STL.64 [R1+0xa50], R20 ;  /* 0x000a501401007387 */ /* 0x000fe80000100a00 */
[----:B------:R1:W-:Y:S01]  /*16a50*/  STL.64 [R1+0xa38], R12 ;  /* 0x000a380c01007387 */ /* 0x0003e20000100a00 */
[----:B------:R-:W-:Y:S02]  /*16a60*/  LEA R22, P0, R19, R2, 0x1 ;  /* 0x0000000213167211 */ /* 0x000fe400078008ff */
[----:B-1----:R-:W-:-:S02]  /*16a70*/  LEA R12, R248, R7, 0x1 ;  /* 0x00000007f80c7211 */ /* 0x002fc400078e08ff */
[----:B------:R-:W-:Y:S02]  /*16a80*/  LEA R20, P1, R17, R2, 0x1 ;  /* 0x0000000211147211 */ /* 0x000fe400078208ff */
[----:B------:R-:W-:Y:S02]  /*16a90*/  LEA R11, R249, R12, 0x1 ;  /* 0x0000000cf90b7211 */ /* 0x000fe400078e08ff */
[----:B------:R-:W-:Y:S02]  /*16aa0*/  LEA.HI.X.SX32 R21, R17, R0, 0x1, P1 ;  /* 0x0000000011157211 */ /* 0x000fe400008f0eff */
[----:B------:R-:W-:Y:S02]  /*16ab0*/  LEA R4, R250, R11, 0x1 ;  /* 0x0000000bfa047211 */ /* 0x000fe400078e08ff */
[----:B------:R-:W-:Y:S02]  /*16ac0*/  LEA R18, P1, R6, R2, 0x1 ;  /* 0x0000000206127211 */ /* 0x000fe400078208ff */
[----:B------:R-:W-:-:S02]  /*16ad0*/  LEA.HI.X.SX32 R23, R19, R0, 0x1, P0 ;  /* 0x0000000013177211 */ /* 0x000fc400000f0eff */
[----:B------:R-:W-:Y:S02]  /*16ae0*/  LEA R13, R252, R4, 0x1 ;  /* 0x00000004fc0d7211 */ /* 0x000fe400078e08ff */
[----:B------:R-:W-:Y:S02]  /*16af0*/  LEA R16, P2, R5, R2, 0x1 ;  /* 0x0000000205107211 */ /* 0x000fe400078408ff */
[-C--:B------:R-:W-:Y:S01]  /*16b00*/  LEA.HI.X.SX32 R19, R6, R0.reuse, 0x1, P1 ;  /* 0x0000000006137211 */ /* 0x080fe200008f0eff */
[----:B------:R-:W-:Y:S01]  /*16b10*/  STL.64 [R1+0xa48], R22 ;  /* 0x000a481601007387 */ /* 0x000fe20000100a00 */
[----:B-----5:R-:W-:Y:S02]  /*16b20*/  LEA R6, R251, R13, 0x1 ;  /* 0x0000000dfb067211 */ /* 0x020fe400078e08ff */
[----:B------:R-:W-:Y:S01]  /*16b30*/  LEA.HI.X.SX32 R17, R5, R0, 0x1, P2 ;  /* 0x0000000005117211 */ /* 0x000fe200010f0eff */
[----:B------:R1:W-:Y:S01]  /*16b40*/  STL.64 [R1+0xa40], R20 ;  /* 0x000a401401007387 */ /* 0x0003e20000100a00 */
[----:B0-----:R-:W-:-:S02]  /*16b50*/  LEA R5, R90, R6, 0x1 ;  /* 0x000000065a057211 */ /* 0x001fc400078e08ff */
[----:B------:R-:W0:Y:S01]  /*16b60*/  LDC R90, c[0x0][0x268] ;  /* 0x00009a00ff5a7b82 */ /* 0x000e220000000800 */
[----:B-1----:R-:W-:-:S04]  /*16b70*/  LEA R20, P0, R15, R2, 0x1 ;  /* 0x000000020f147211 */ /* 0x002fc800078008ff */
[----:B------:R-:W-:-:S05]  /*16b80*/  LEA.HI.X.SX32 R21, R15, R0, 0x1, P0 ;  /* 0x000000000f157211 */ /* 0x000fca00000f0eff */
[----:B------:R1:W-:Y:S04]  /*16b90*/  STL.64 [R1+0xa30], R20 ;  /* 0x000a301401007387 */ /* 0x0003e80000100a00 */
[----:B------:R3:W-:Y:S01]  /*16ba0*/  STL.64 [R1+0xa28], R18 ;  /* 0x000a281201007387 */ /* 0x0007e20000100a00 */
[CC--:B-1----:R-:W-:Y:S02]  /*16bb0*/  LEA R20, P0, R10.reuse, R2.reuse, 0x1 ;  /* 0x000000020a147211 */ /* 0x0c2fe400078008ff */
[C---:B---3--:R-:W-:Y:S02]  /*16bc0*/  LEA R18, P1, R9.reuse, R2, 0x1 ;  /* 0x0000000209127211 */ /* 0x048fe400078208ff */
[-C--:B------:R-:W-:Y:S02]  /*16bd0*/  LEA.HI.X.SX32 R21, R10, R0.reuse, 0x1, P0 ;  /* 0x000000000a157211 */ /* 0x080fe400000f0eff */
[----:B------:R-:W-:Y:S01]  /*16be0*/  LEA.HI.X.SX32 R19, R9, R0, 0x1, P1 ;  /* 0x0000000009137211 */ /* 0x000fe200008f0eff */
[----:B------:R-:W-:Y:S04]  /*16bf0*/  STL.64 [R1+0xa20], R16 ;  /* 0x000a201001007387 */ /* 0x000fe80000100a00 */
[----:B------:R-:W-:Y:S04]  /*16c00*/  STL.64 [R1+0xa18], R20 ;  /* 0x000a181401007387 */ /* 0x000fe80000100a00 */
[----:B------:R1:W-:Y:S02]  /*16c10*/  STL.64 [R1+0xa10], R18 ;  /* 0x000a101201007387 */ /* 0x0003e40000100a00 */
[----:B-1----:R-:W-:-:S04]  /*16c20*/  LEA R18, P1, R8, R2, 0x1 ;  /* 0x0000000208127211 */ /* 0x002fc800078208ff */
[----:B------:R-:W-:Y:S02]  /*16c30*/  LEA.HI.X.SX32 R19, R8, R0, 0x1, P1 ;  /* 0x0000000008137211 */ /* 0x000fe400008f0eff */
[----:B0-----:R-:W-:Y:S02]  /*16c40*/  LEA R8, R90, R5, 0x1 ;  /* 0x000000055a087211 */ /* 0x001fe400078e08ff */
[----:B------:R-:W0:Y:S01]  /*16c50*/  LDC R90, c[0x0][0x268] ;  /* 0x00009a00ff5a7b82 */ /* 0x000e220000000800 */
[----:B------:R-:W-:-:S04]  /*16c60*/  LEA R16, P2, R3, R2, 0x1 ;  /* 0x0000000203107211 */ /* 0x000fc800078408ff */
[----:B------:R-:W-:-:S05]  /*16c70*/  LEA.HI.X.SX32 R17, R3, R0, 0x1, P2 ;  /* 0x0000000003117211 */ /* 0x000fca00010f0eff */
[----:B------:R1:W-:Y:S02]  /*16c80*/  STL.64 [R1+0xa08], R16 ;  /* 0x000a081001007387 */ /* 0x0003e40000100a00 */
[----:B-1----:R-:W-:-:S04]  /*16c90*/  LEA R16, P2, R7, R2, 0x1 ;  /* 0x0000000207107211 */ /* 0x002fc800078408ff */
[----:B------:R-:W-:Y:S02]  /*16ca0*/  LEA.HI.X.SX32 R17, R7, R0, 0x1, P2 ;  /* 0x0000000007117211 */ /* 0x000fe400010f0eff */
[----:B0-----:R-:W-:Y:S02]  /*16cb0*/  LEA R7, R90, R8, 0x1 ;  /* 0x000000085a077211 */ /* 0x001fe400078e08ff */
[----:B------:R-:W0:Y:S02]  /*16cc0*/  LDC R90, c[0x0][0x268] ;  /* 0x00009a00ff5a7b82 */ /* 0x000e240000000800 */
[----:B0-----:R-:W-:-:S06]  /*16cd0*/  LEA R3, R90, R7, 0x1 ;  /* 0x000000075a037211 */ /* 0x001fcc00078e08ff */
[----:B------:R-:W0:Y:S01]  /*16ce0*/  LDC R90, c[0x0][0x268] ;  /* 0x00009a00ff5a7b82 */ /* 0x000e220000000800 */
[----:B------:R-:W-:-:S04]  /*16cf0*/  LEA R20, P0, R14, R2, 0x1 ;  /* 0x000000020e147211 */ /* 0x000fc800078008ff */
[----:B------:R-:W-:Y:S02]  /*16d00*/  LEA.HI.X.SX32 R21, R14, R0, 0x1, P0 ;  /* 0x000000000e157211 */ /* 0x000fe400000f0eff */
[----:B------:R-:W-:Y:S02]  /*16d10*/  LEA R14, P2, R4, R2, 0x1 ;  /* 0x00000002040e7211 */ /* 0x000fe400078408ff */
[----:B0-----:R-:W-:Y:S02]  /*16d20*/  LEA R9, R90, R3, 0x1 ;  /* 0x000000035a097211 */ /* 0x001fe400078e08ff */
[----:B------:R-:W0:Y:S01]  /*16d30*/  LDC R90, c[0x0][0x268] ;  /* 0x00009a00ff5a7b82 */ /* 0x000e220000000800 */
[----:B------:R-:W-:Y:S01]  /*16d40*/  STL.64 [R1+0xa00], R20 ;  /* 0x000a001401007387 */ /* 0x000fe20000100a00 */
[----:B------:R-:W-:-:S03]  /*16d50*/  LEA.HI.X.SX32 R15, R4, R0, 0x1, P2 ;  /* 0x00000000040f7211 */ /* 0x000fc600010f0eff */
[----:B------:R-:W-:Y:S01]  /*16d60*/  STL.64 [R1+0x9f8], R18 ;  /* 0x0009f81201007387 */ /* 0x000fe20000100a00 */
[----:B------:R-:W-:-:S03]  /*16d70*/  LEA R10, P2, R5, R2, 0x1 ;  /* 0x00000002050a7211 */ /* 0x000fc600078408ff */
[----:B------:R1:W-:Y:S02]  /*16d80*/  STL.64 [R1+0x9f0], R16 ;  /* 0x0009f01001007387 */ /* 0x0003e40000100a00 */
[----:B-1----:R-:W-:-:S04]  /*16d90*/  LEA R16, P1, R11, R2, 0x1 ;  /* 0x000000020b107211 */ /* 0x002fc800078208ff */
[-C--:B------:R-:W-:Y:S02]  /*16da0*/  LEA.HI.X.SX32 R17, R11, R0.reuse, 0x1, P1 ;  /* 0x000000000b117211 */ /* 0x080fe400008f0eff */
[----:B------:R-:W-:Y:S02]  /*16db0*/  LEA.HI.X.SX32 R11, R5, R0, 0x1, P2 ;  /* 0x00000000050b7211 */ /* 0x000fe400010f0eff */
[----:B0-----:R-:W-:Y:S02]  /*16dc0*/  LEA R5, R90, R9, 0x1 ;  /* 0x000000095a057211 */ /* 0x001fe400078e08ff */
[----:B------:R-:W0:Y:S01]  /*16dd0*/  LDC R90, c[0x0][0x268] ;  /* 0x00009a00ff5a7b82 */ /* 0x000e220000000800 */
[----:B------:R-:W-:-:S04]  /*16de0*/  LEA R18, P0, R12, R2, 0x1 ;  /* 0x000000020c127211 */ /* 0x000fc800078008ff */
[----:B------:R-:W-:-:S05]  /*16df0*/  LEA.HI.X.SX32 R19, R12, R0, 0x1, P0 ;  /* 0x000000000c137211 */ /* 0x000fca00000f0eff */
[----:B------:R-:W-:Y:S04]  /*16e00*/  STL.64 [R1+0x9e8], R18 ;  /* 0x0009e81201007387 */ /* 0x000fe80000100a00 */
[----:B------:R1:W-:Y:S04]  /*16e10*/  STL.64 [R1+0x9e0], R16 ;  /* 0x0009e01001007387 */ /* 0x0003e80000100a00 */
[----:B------:R3:W-:Y:S01]  /*16e20*/  STL.64 [R1+0x9d8], R14 ;  /* 0x0009d80e01007387 */ /* 0x0007e20000100a00 */
[----:B0-----:R-:W-:Y:S02]  /*16e30*/  LEA R4, R90, R5, 0x1 ;  /* 0x000000055a047211 */ /* 0x001fe400078e08ff */
[----:B------:R-:W0:Y:S01]  /*16e40*/  LDC R90, c[0x0][0x268] ;  /* 0x00009a00ff5a7b82 */ /* 0x000e220000000800 */
[----:B-1----:R-:W-:-:S02]  /*16e50*/  LEA R16, P0, R13, R2, 0x1 ;  /* 0x000000020d107211 */ /* 0x002fc400078008ff */
        /* <DEDUP_REMOVED lines=8> */
[CC--:B-1----:R-:W-:Y:S02]  /*16ee0*/  LEA R14, P0, R8.reuse, R2.reuse, 0x1 ;  /* 0x00000002080e7211 */ /* 0x0c2fe400078008ff */
[----:B---3--:R-:W-:Y:S02]  /*16ef0*/  LEA R10, P2, R3, R2, 0x1 ;  /* 0x00000002030a7211 */ /* 0x008fe400078408ff */
[----:B------:R-:W-:-:S02]  /*16f00*/  LEA.HI.X.SX32 R15, R8, R0, 0x1, P0 ;  /* 0x00000000080f7211 */ /* 0x000fc400000f0eff */
[----:B------:R-:W-:Y:S02]  /*16f10*/  LEA.HI.X.SX32 R11, R3, R0, 0x1, P2 ;  /* 0x00000000030b7211 */ /* 0x000fe400010f0eff */
[----:B0-----:R-:W-:Y:S01]  /*16f20*/  LEA R3, R90, R4, 0x1 ;  /* 0x000000045a037211 */ /* 0x001fe200078e08ff */
[----:B------:R0:W-:Y:S04]  /*16f30*/  STL.64 [R1+0x9b8], R14 ;  /* 0x0009b80e01007387 */ /* 0x0001e80000100a00 */
[----:B------:R1:W-:Y:S01]  /*16f40*/  STL.64 [R1+0x9b0], R12 ;  /* 0x0009b00c01007387 */ /* 0x0003e20000100a00 */
[----:B------:R-:W-:-:S03]  /*16f50*/  LEA R6, P3, R3, R2, 0x1 ;  /* 0x0000000203067211 */ /* 0x000fc600078608ff */
[----:B------:R3:W-:Y:S01]  /*16f60*/  STL.64 [R1+0x9a8], R10 ;  /* 0x0009a80a01007387 */ /* 0x0007e20000100a00 */
[-C--:B0-----:R-:W-:Y:S02]  /*16f70*/  LEA R14, P0, R9, R2.reuse, 0x1 ;  /* 0x00000002090e7211 */ /* 0x081fe400078008ff */
[----:B-1----:R-:W-:Y:S02]  /*16f80*/  LEA R12, P1, R5, R2, 0x1 ;  /* 0x00000002050c7211 */ /* 0x002fe400078208ff */
[----:B------:R-:W-:Y:S02]  /*16f90*/  LEA.HI.X.SX32 R15, R9, R0, 0x1, P0 ;  /* 0x00000000090f7211 */ /* 0x000fe400000f0eff */
[C---:B---3--:R-:W-:Y:S02]  /*16fa0*/  LEA R10, P2, R4.reuse, R2, 0x1 ;  /* 0x00000002040a7211 */ /* 0x048fe400078408ff */
[-C--:B------:R-:W-:Y:S02]  /*16fb0*/  LEA.HI.X.SX32 R13, R5, R0.reuse, 0x1, P1 ;  /* 0x00000000050d7211 */ /* 0x080fe400008f0eff */
[----:B------:R-:W-:-:S02]  /*16fc0*/  LEA.HI.X.SX32 R11, R4, R0, 0x1, P2 ;  /* 0x00000000040b7211 */ /* 0x000fc400010f0eff */
[----:B------:R-:W-:Y:S01]  /*16fd0*/  LEA.HI.X.SX32 R7, R3, R0, 0x1, P3 ;  /* 0x0000000003077211 */ /* 0x000fe200018f0eff */
[----:B------:R-:W-:Y:S01]  /*16fe0*/  STL.64 [R1+0x9a0], R14 ;  /* 0x0009a00e01007387 */ /* 0x000fe20000100a00 */
[----:B------:R-:W-:Y:S02]  /*16ff0*/  MOV R0, 0xff800000 ;  /* 0xff80000000007802 */ /* 0x000fe40000000f00 */
[----:B------:R-:W-:Y:S01]  /*17000*/  MOV R3, 0x3f800000 ;  /* 0x3f80000000037802 */ /* 0x000fe20000000f00 */
[----:B------:R-:W-:Y:S01]  /*17010*/  STL.64 [R1+0x998], R12 ;  /* 0x0009980c01007387 */ /* 0x000fe20000100a00 */
[----:B------:R-:W-:Y:S02]  /*17020*/  MOV R5, 0x3f800000 ;  /* 0x3f80000000057802 */ /* 0x000fe40000000f00 */
[----:B------:R-:W-:Y:S01]  /*17030*/  MOV R4, 0x3f800000 ;  /* 0x3f80000000047802 */ /* 0x000fe20000000f00 */
[----:B------:R-:W-:Y:S04]  /*17040*/  STL.64 [R1+0x990], R10 ;  /* 0x0009900a01007387 */ /* 0x000fe80000100a00 */
[----:B------:R-:W-:Y:S04]  /*17050*/  STL.64 [R1+0x988], R6 ;  /* 0x0009880601007387 */ /* 0x000fe80000100a00 */
[----:B------:R-:W-:Y:S04]  /*17060*/  STL [R1+0x960], R0 ;  /* 0x0009600001007387 */ /* 0x000fe80000100800 */
[----:B------:R-:W-:Y:S04]  /*17070*/  STL [R1+0x978], R3 ;  /* 0x0009780301007387 */ /* 0x000fe80000100800 */
[----:B------:R-:W-:Y:S04]  /*17080*/  STL [R1+0x970], RZ ;  /* 0x000970ff01007387 */ /* 0x000fe80000100800 */
[----:B------:R0:W-:Y:S04]  /*17090*/  STL [R1+0x97c], R5 ;  /* 0x00097c0501007387 */ /* 0x0001e80000100800 */
[----:B------:R1:W-:Y:S04]  /*170a0*/  STL [R1+0x980], R4 ;  /* 0x0009800401007387 */ /* 0x0003e80000100800 */
[----:B------:R3:W-:Y:S01]  /*170b0*/  STL [R1+0x974], R3 ;  /* 0x0009740301007387 */ /* 0x0007e20000100800 */
[----:B0-----:R-:W-:-:S02]  /*170c0*/  MOV R5, 0xff800000 ;  /* 0xff80000000057802 */ /* 0x001fc40000000f00 */
[----:B-1----:R-:W-:-:S03]  /*170d0*/  MOV R4, 0xff800000 ;  /* 0xff80000000047802 */ /* 0x002fc60000000f00 */
        /* <DEDUP_REMOVED lines=388> */
[----:B------:R-:W3:Y:S01]  /*18920*/  LDL R90, [R1+0x1968] ;  /* 0x00196800015a7983 */ /* 0x000ee20000100800 */
[----:B------:R-:W-:-:S02]  /*18930*/  UIADD3.64 UR14, UR4, 0x180, URZ ;  /* 0x00000180040e7897 */ /* 0x000fc4000fffe03f */
[----:B------:R-:W-:Y:S02]  /*18940*/  UIADD3.64 UR10, UR4, 0x200, URZ ;  /* 0x00000200040a7897 */ /* 0x000fe4000fffe03f */
[----:B------:R-:W-:Y:S02]  /*18950*/  UIADD3.64 UR14, UR4, 0x280, URZ ;  /* 0x00000280040e7897 */ /* 0x000fe4000fffe03f */
[----:B------:R-:W-:Y:S02]  /*18960*/  UIADD3.64 UR10, UR4, 0x300, URZ ;  /* 0x00000300040a7897 */ /* 0x000fe4000fffe03f */
[----:B------:R-:W-:Y:S02]  /*18970*/  UIADD3.64 UR14, UR4, 0x380, URZ ;  /* 0x00000380040e7897 */ /* 0x000fe4000fffe03f */
[----:B------:R-:W-:Y:S02]  /*18980*/  UIADD3.64 UR10, UR4, 0x400, URZ ;  /* 0x00000400040a7897 */ /* 0x000fe4000fffe03f */
        /* <DEDUP_REMOVED lines=20> */
[----:B------:R-:W-:Y:S01]  /*18ad0*/  UIADD3.64 UR18, UR4, 0xe00, URZ ;  /* 0x00000e0004127897 */ /* 0x000fe2000fffe03f */
[C---:B--2---:R-:W-:Y:S01]  /*18ae0*/  LOP3.LUT R17, R93.reuse, 0x10, RZ, 0x3c, !PT ;  /* 0x000000105d117812 */ /* 0x044fe200078e3cff */
[----:B------:R-:W-:Y:S01]  /*18af0*/  UIADD3.64 UR10, UR4, 0xa00, URZ ;  /* 0x00000a00040a7897 */ /* 0x000fe2000fffe03f */
[C---:B------:R-:W-:Y:S01]  /*18b00*/  LOP3.LUT R16, R93.reuse, 0x20, RZ, 0x3c, !PT ;  /* 0x000000205d107812 */ /* 0x040fe200078e3cff */
        /* <DEDUP_REMOVED lines=9> */
[----:B------:R-:W-:Y:S01]  /*18ba0*/  LOP3.LUT R11, R93, 0x70, RZ, 0x3c, !PT ;  /* 0x000000705d0b7812 */ /* 0x000fe200078e3cff */
[----:B------:R-:W-:Y:S01]  /*18bb0*/  UIADD3.64 UR10, UR4, 0xd00, URZ ;  /* 0x00000d00040a7897 */ /* 0x000fe2000fffe03f */
[C---:B------:R-:W-:Y:S01]  /*18bc0*/  LOP3.LUT R9, R92.reuse, 0x20, RZ, 0x3c, !PT ;  /* 0x000000205c097812 */ /* 0x040fe200078e3cff */
[----:B------:R-:W-:Y:S01]  /*18bd0*/  UIADD3.64 UR14, UR4, 0xd80, URZ ;  /* 0x00000d80040e7897 */ /* 0x000fe2000fffe03f */
[C---:B------:R-:W-:Y:S01]  /*18be0*/  LOP3.LUT R8, R92.reuse, 0x40, RZ, 0x3c, !PT ;  /* 0x000000405c087812 */ /* 0x040fe200078e3cff */
[----:B------:R-:W-:Y:S01]  /*18bf0*/  UIADD3.64 UR18, UR4, 0x1a80, URZ ;  /* 0x00001a8004127897 */ /* 0x000fe2000fffe03f */
[----:B------:R-:W-:Y:S01]  /*18c00*/  LOP3.LUT R7, R92, 0x60, RZ, 0x3c, !PT ;  /* 0x000000605c077812 */ /* 0x000fe200078e3cff */
[----:B------:R-:W-:-:S02]  /*18c10*/  UIADD3.64 UR10, UR4, 0xe80, URZ ;  /* 0x00000e80040a7897 */ /* 0x000fc4000fffe03f */
[----:B------:R-:W-:Y:S02]  /*18c20*/  UIADD3.64 UR14, UR4, 0xf00, URZ ;  /* 0x00000f00040e7897 */ /* 0x000fe4000fffe03f */
[----:B------:R-:W-:Y:S02]  /*18c30*/  UIADD3.64 UR18, UR4, 0x1c00, URZ ;  /* 0x00001c0004127897 */ /* 0x000fe4000fffe03f */
[----:B------:R-:W-:Y:S02]  /*18c40*/  UIADD3.64 UR10, UR4, 0x1800, URZ ;  /* 0x00001800040a7897 */ /* 0x000fe4000fffe03f */
[----:B------:R-:W-:Y:S02]  /*18c50*/  UIADD3.64 UR14, UR4, 0x1880, URZ ;  /* 0x00001880040e7897 */ /* 0x000fe4000fffe03f */
[----:B------:R-:W-:Y:S01]  /*18c60*/  UIADD3.64 UR18, UR4, 0x1d80, URZ ;  /* 0x00001d8004127897 */ /* 0x000fe2000fffe03f */
[----:B------:R-:W-:Y:S01]  /*18c70*/  MOV R2, RZ ;  /* 0x000000ff00027202 */ /* 0x000fe20000000f00 */
[----:B------:R-:W-:Y:S01]  /*18c80*/  UIADD3.64 UR10, UR4, 0x1980, URZ ;  /* 0x00001980040a7897 */ /* 0x000fe2000fffe03f */
[----:B------:R-:W-:Y:S01]  /*18c90*/  MOV R0, RZ ;  /* 0x000000ff00007202 */ /* 0x000fe20000000f00 */
[----:B------:R-:W-:Y:S01]  /*18ca0*/  UIADD3.64 UR14, UR4, 0x1a00, URZ ;  /* 0x00001a00040e7897 */ /* 0x000fe2000fffe03f */
[----:B------:R-:W-:Y:S01]  /*18cb0*/  CS2R R24, SRZ ;  /* 0x0000000000187805 */ /* 0x000fe2000001ff00 */
[----:B------:R-:W-:Y:S01]  /*18cc0*/  UIADD3.64 UR18, UR6, 0x1fe, URZ ;  /* 0x000001fe06127897 */ /* 0x000fe2000fffe03f */
[----:B------:R-:W-:Y:S01]  /*18cd0*/  CS2R R26, SRZ ;  /* 0x00000000001a7805 */ /* 0x000fe2000001ff00 */
[----:B------:R-:W-:Y:S01]  /*18ce0*/  UIADD3.64 UR22, UR6, 0x200, URZ ;  /* 0x0000020006167897 */ /* 0x000fe2000fffe03f */
[----:B------:R-:W-:Y:S01]  /*18cf0*/  CS2R R28, SRZ ;  /* 0x00000000001c7805 */ /* 0x000fe2000001ff00 */
[----:B------:R-:W-:Y:S01]  /*18d00*/  UIADD3.64 UR26, UR6, 0x202, URZ ;  /* 0x00000202061a7897 */ /* 0x000fe2000fffe03f */
        /* <DEDUP_REMOVED lines=86> */
[----:B------:R-:W-:Y:S01]  /*19270*/  UIADD3.64 UR28, UR4, 0x1100, URZ ;  /* 0x00001100041c7897 */ /* 0x000fe2000fffe03f */
[----:B------:R-:W-:Y:S01]  /*19280*/  UMOV UR55, 0x40000040 ;  /* 0x4000004000377882 */ /* 0x000fe20000000000 */
        /* <DEDUP_REMOVED lines=16> */
[----:B------:R-:W-:Y:S01]  /*19390*/  UIADD3.64 UR50, UR6, 0xe04, URZ ;  /* 0x00000e0406327897 */ /* 0x000fe2000fffe03f */
[----:B---3--:R-:W-:-:S02]  /*193a0*/  IADD3 R18, R90, R93, RZ ;  /* 0x0000005d5a127210 */ /* 0x008fc40007ffe0ff */
[C---:B------:R-:W-:Y:S02]  /*193b0*/  IADD3 R17, R90.reuse, R17, RZ ;  /* 0x000000115a117210 */ /* 0x040fe40007ffe0ff */
[C---:B------:R-:W-:Y:S02]  /*193c0*/  IADD3 R16, R90.reuse, R16, RZ ;  /* 0x000000105a107210 */ /* 0x040fe40007ffe0ff */
[C---:B------:R-:W-:Y:S02]  /*193d0*/  IADD3 R15, R90.reuse, R15, RZ ;  /* 0x0000000f5a0f7210 */ /* 0x040fe40007ffe0ff */
[C---:B------:R-:W-:Y:S02]  /*193e0*/  IADD3 R14, R90.reuse, R14, RZ ;  /* 0x0000000e5a0e7210 */ /* 0x040fe40007ffe0ff */
[C---:B------:R-:W-:Y:S02]  /*193f0*/  IADD3 R13, R90.reuse, R13, RZ ;  /* 0x0000000d5a0d7210 */ /* 0x040fe40007ffe0ff */
[----:B------:R-:W-:-:S02]  /*19400*/  IADD3 R12, R90, R12, RZ ;  /* 0x0000000c5a0c7210 */ /* 0x000fc40007ffe0ff */
[C---:B------:R-:W-:Y:S02]  /*19410*/  IADD3 R11, R90.reuse, R11, RZ ;  /* 0x0000000b5a0b7210 */ /* 0x040fe40007ffe0ff */
[C---:B------:R-:W-:Y:S02]  /*19420*/  IADD3 R10, R90.reuse, R92, RZ ;  /* 0x0000005c5a0a7210 */ /* 0x040fe40007ffe0ff */
[----:B------:R-:W-:Y:S02]  /*19430*/  CS2R R92, SRZ ;  /* 0x00000000005c7805 */ /* 0x000fe4000001ff00 */
[C---:B------:R-:W-:Y:S02]  /*19440*/  IADD3 R9, R90.reuse, R9, RZ ;  /* 0x000000095a097210 */ /* 0x040fe40007ffe0ff */
[C---:B------:R-:W-:Y:S02]  /*19450*/  IADD3 R8, R90.reuse, R8, RZ ;  /* 0x000000085a087210 */ /* 0x040fe40007ffe0ff */
[----:B------:R-:W-:-:S02]  /*19460*/  IADD3 R7, R90, R7, RZ ;  /* 0x000000075a077210 */ /* 0x000fc40007ffe0ff */
[----:B0-----:R-:W-:-:S07]  /*19470*/  CS2R R90, SRZ ;  /* 0x00000000005a7805 */ /* 0x001fce000001ff00 */
.L_x_1:
[----:B------:R-:W2:Y:S01]  /*19480*/  LDL.64 R4, [R1+0x1960] ;  /* 0x0019600001047983 */ /* 0x000ea20000100a00 */
[----:B------:R-:W0:Y:S03]  /*19490*/  LDC R19, c[0x0][0x250] ;  /* 0x00009400ff137b82 */ /* 0x000e260000000800 */
[----:B------:R-:W3:Y:S04]  /*194a0*/  LDL.64 R154, [R1+0x1958] ;  /* 0x00195800019a7983 */ /* 0x000ee80000100a00 */
[----:B------:R-:W4:Y:S01]  /*194b0*/  LDL.64 R152, [R1+0x1950] ;  /* 0x0019500001987983 */ /* 0x000f220000100a00 */
[----:B------:R-:W1:Y:S03]  /*194c0*/  LDC R3, c[0x0][0x258] ;  /* 0x00009600ff037b82 */ /* 0x000e660000000800 */
[----:B------:R-:W4:Y:S04]  /*194d0*/  LDL.64 R22, [R1+0x1948] ;  /* 0x0019480001167983 */ /* 0x000f280000100a00 */
[----:B------:R-:W4:Y:S04]  /*194e0*/  LDL.64 R20, [R1+0x1940] ;  /* 0x0019400001147983 */ /* 0x000f280000100a00 */
[----:B------:R-:W4:Y:S04]  /*194f0*/  LDL.64 R164, [R1+0x1918] ;  /* 0x0019180001a47983 */ /* 0x000f280000100a00 */
[----:B------:R-:W4:Y:S04]  /*19500*/  LDL.64 R162, [R1+0x1730] ;  /* 0x0017300001a27983 */ /* 0x000f280000100a00 */
[----:B------:R-:W4:Y:S04]  /*19510*/  LDL.64 R160, [R1+0x15f8] ;  /* 0x0015f80001a07983 */ /* 0x000f280000100a00 */
[----:B------:R-:W4:Y:S04]  /*19520*/  LDL.64 R158, [R1+0x1938] ;  /* 0x00193800019e7983 */ /* 0x000f280000100a00 */
[----:B------:R-:W4:Y:S04]  /*19530*/  LDL.64 R156, [R1+0x1910] ;  /* 0x00191000019c7983 */ /* 0x000f280000100a00 */
[----:B-----5:R-:W-:Y:S04]  /*19540*/  STL [R1+0x1f08], R17 ;  /* 0x001f081101007387 */ /* 0x020fe80000100800 */
[----:B------:R-:W-:Y:S04]  /*19550*/  STL [R1+0x1eec], R16 ;  /* 0x001eec1001007387 */ /* 0x000fe80000100800 */
[----:B------:R-:W-:Y:S04]  /*19560*/  STL [R1+0x1ee8], R15 ;  /* 0x001ee80f01007387 */ /* 0x000fe80000100800 */
[----:B------:R-:W-:Y:S04]  /*19570*/  STL [R1+0x1ee4], R14 ;  /* 0x001ee40e01007387 */ /* 0x000fe80000100800 */
[----:B------:R-:W-:Y:S04]  /*19580*/  STL [R1+0x1ee0], R13 ;  /* 0x001ee00d01007387 */ /* 0x000fe80000100800 */
[----:B------:R-:W-:Y:S04]  /*19590*/  STL [R1+0x1edc], R12 ;  /* 0x001edc0c01007387 */ /* 0x000fe80000100800 */
[----:B------:R-:W-:Y:S04]  /*195a0*/  STL [R1+0x1ed8], R11 ;  /* 0x001ed80b01007387 */ /* 0x000fe80000100800 */
[----:B------:R-:W-:Y:S04]  /*195b0*/  STL [R1+0x1ed4], R0 ;  /* 0x001ed40001007387 */ /* 0x000fe80000100800 */
[----:B------:R-:W-:Y:S04]  /*195c0*/  STL [R1+0x1ed0], R10 ;  /* 0x001ed00a01007387 */ /* 0x000fe80000100800 */
[----:B------:R0:W-:Y:S04]  /*195d0*/  STL [R1+0x1df4], R9 ;  /* 0x001df40901007387 */ /* 0x0001e80000100800 */
[----:B------:R1:W-:Y:S04]  /*195e0*/  STL [R1+0x1d84], R8 ;  /* 0x001d840801007387 */ /* 0x0003e80000100800 */
[----:B------:R1:W-:Y:S01]  /*195f0*/  STL [R1+0x1d80], R7 ;  /* 0x001d800701007387 */ /* 0x0003e20000100800 */
[----:B0-----:R-:W-:-:S03]  /*19600*/  MOV R9, UR56 ;  /* 0x0000003800097c02 */ /* 0x001fc60008000f00 */
[----:B------:R0:W-:Y:S01]  /*19610*/  STL.64 [R1+0x1b78], R150 ;  /* 0x001b789601007387 */ /* 0x0001e20000100a00 */
[----:B-1----:R-:W-:-:S03]  /*19620*/  MOV R8, UR57 ;  /* 0x0000003900087c02 */ /* 0x002fc60008000f00 */
[----:B------:R1:W-:Y:S01]  /*19630*/  STL.64 [R1+0x1b70], R148 ;  /* 0x001b709401007387 */ /* 0x0003e20000100a00 */
[----:B------:R-:W-:-:S03]  /*19640*/  MOV R7, UR48 ;  /* 0x0000003000077c02 */ /* 0x000fc60008000f00 */
[----:B------:R1:W-:Y:S04]  /*19650*/  STL.64 [R1+0x1b68], R146 ;  /* 0x001b689201007387 */ /* 0x0003e80000100a00 */
[----:B------:R1:W-:Y:S01]  /*19660*/  STL.64 [R1+0x1b60], R144 ;  /* 0x001b609001007387 */ /* 0x0003e20000100a00 */
[----:B0-----:R-:W-:Y:S02]  /*19670*/  MOV R150, UR50 ;  /* 0x0000003200967c02 */ /* 0x001fe40008000f00 */
[----:B------:R-:W-:Y:S01]  /*19680*/  MOV R151, UR49 ;  /* 0x0000003100977c02 */ /* 0x000fe20008000f00 */
[----:B------:R0:W-:Y:S01]  /*19690*/  STL.64 [R1+0x1b58], R142 ;  /* 0x001b588e01007387 */ /* 0x0001e20000100a00 */
[----:B-1----:R-:W-:Y:S02]  /*196a0*/  MOV R148, UR44 ;  /* 0x0000002c00947c02 */ /* 0x002fe40008000f00 */
[----:B------:R-:W-:Y:S01]  /*196b0*/  MOV R149, UR51 ;  /* 0x0000003300957c02 */ /* 0x000fe20008000f00 */
[----:B------:R1:W-:Y:S01]  /*196c0*/  STL.64 [R1+0x1b50], R140 ;  /* 0x001b508c01007387 */ /* 0x0003e20000100a00 */
[----:B------:R-:W-:-:S02]  /*196d0*/  MOV R146, UR46 ;  /* 0x0000002e00927c02 */ /* 0x000fc40008000f00 */
[----:B------:R-:W-:Y:S01]  /*196e0*/  MOV R147, UR45 ;  /* 0x0000002d00937c02 */ /* 0x000fe20008000f00 */
[----:B------:R-:W-:Y:S01]  /*196f0*/  STL.64 [R1+0x1b48], R138 ;  /* 0x001b488a01007387 */ /* 0x000fe20000100a00 */
[----:B------:R-:W-:Y:S02]  /*19700*/  MOV R144, UR40 ;  /* 0x0000002800907c02 */ /* 0x000fe40008000f00 */
[----:B------:R-:W-:Y:S01]  /*19710*/  MOV R145, UR47 ;  /* 0x0000002f00917c02 */ /* 0x000fe20008000f00 */
[----:B------:R-:W-:Y:S01]  /*19720*/  STL.64 [R1+0x1b40], R136 ;  /* 0x001b408801007387 */ /* 0x000fe20000100a00 */
[----:B0-----:R-:W-:Y:S02]  /*19730*/  MOV R142, UR42 ;  /* 0x0000002a008e7c02 */ /* 0x001fe40008000f00 */
[----:B------:R-:W-:Y:S01]  /*19740*/  MOV R143, UR41 ;  /* 0x00000029008f7c02 */ /* 0x000fe20008000f00 */
[----:B------:R-:W-:Y:S01]  /*19750*/  STL.64 [R1+0x1b38], R134 ;  /* 0x001b388601007387 */ /* 0x000fe20000100a00 */
[----:B-1----:R-:W-:-:S03]  /*19760*/  MOV R141, UR43 ;  /* 0x0000002b008d7c02 */ /* 0x002fc60008000f00 */
[----:B------:R-:W-:Y:S04]  /*19770*/  STL.64 [R1+0x1b30], R132 ;  /* 0x001b308401007387 */ /* 0x000fe80000100a00 */
        /* <DEDUP_REMOVED lines=43> */
[----:B------:R-:W-:Y:S01]  /*19a30*/  STL.64 [R1+0x19d0], R44 ;  /* 0x0019d02c01007387 */ /* 0x000fe20000100a00 */
[----:B--2---:R-:W-:-:S03]  /*19a40*/  IMAD.WIDE R4, R2, 0x2, R4 ;  /* 0x0000000202047825 */ /* 0x004fc600078e0204 */
        /* <DEDUP_REMOVED lines=10> */
[----:B------:R-:W-:Y:S04]  /*19af0*/  STL [R1+0x1ef0], R141 ;  /* 0x001ef08d01007387 */ /* 0x000fe80000100800 */
[----:B------:R-:W-:Y:S04]  /*19b00*/  STL [R1+0x1ef4], R142 ;  /* 0x001ef48e01007387 */ /* 0x000fe80000100800 */
[----:B------:R-:W-:Y:S04]  /*19b10*/  STL [R1+0x1ef8], R143 ;  /* 0x001ef88f01007387 */ /* 0x000fe80000100800 */
[----:B------:R-:W-:Y:S04]  /*19b20*/  STL [R1+0x1efc], R144 ;  /* 0x001efc9001007387 */ /* 0x000fe80000100800 */
[----:B------:R0:W-:Y:S04]  /*19b30*/  STL [R1+0x1f00], R145 ;  /* 0x001f009101007387 */ /* 0x0001e80000100800 */
[----:B------:R1:W-:Y:S01]  /*19b40*/  STL [R1+0x1f04], R146 ;  /* 0x001f049201007387 */ /* 0x0003e20000100800 */
[----:B---3--:R-:W-:-:S03]  /*19b50*/  IMAD.WIDE R154, R2, 0x2, R154 ;  /* 0x00000002029a7825 */ /* 0x008fc600078e029a */
[----:B------:R-:W-:Y:S01]  /*19b60*/  STL [R1+0x1f0c], R147 ;  /* 0x001f0c9301007387 */ /* 0x000fe20000100800 */
[----:B----4-:R-:W-:-:S03]  /*19b70*/  IMAD.WIDE R152, R2, 0x2, R152 ;  /* 0x0000000202987825 */ /* 0x010fc600078e0298 */
[----:B0-----:R-:W2:Y:S04]  /*19b80*/  LDG.E.U16 R145, desc[UR60][R154.64] ;  /* 0x0000003c9a917981 */ /* 0x001ea8000c1e1500 */
[----:B-1----:R0:W3:Y:S01]  /*19b90*/  LDG.E.U16 R146, desc[UR60][R4.64] ;  /* 0x0000003c04927981 */ /* 0x0020e2000c1e1500 */
[----:B------:R-:W-:-:S03]  /*19ba0*/  IMAD.WIDE R22, R2, 0x2, R22 ;  /* 0x0000000202167825 */ /* 0x000fc600078e0216 */
[----:B------:R-:W4:Y:S01]  /*19bb0*/  LDG.E.U16 R144, desc[UR60][R152.64] ;  /* 0x0000003c98907981 */ /* 0x000f22000c1e1500 */
[----:B------:R-:W-:-:S03]  /*19bc0*/  IMAD.WIDE R20, R2, 0x2, R20 ;  /* 0x0000000202147825 */ /* 0x000fc600078e0214 */
[----:B------:R-:W4:Y:S01]  /*19bd0*/  LDG.E.U16 R143, desc[UR60][R22.64] ;  /* 0x0000003c168f7981 */ /* 0x000f22000c1e1500 */
[----:B0-----:R-:W-:-:S03]  /*19be0*/  IMAD.WIDE R4, R2, 0x2, R164 ;  /* 0x0000000202047825 */ /* 0x001fc600078e02a4 */
[----:B------:R-:W4:Y:S04]  /*19bf0*/  LDG.E.U16 R134, desc[UR60][R20.64] ;  /* 0x0000003c14867981 */ /* 0x000f28000c1e1500 */
[----:B------:R-:W4:Y:S04]  /*19c00*/  LDG.E.U16 R133, desc[UR60][R4.64] ;  /* 0x0000003c04857981 */ /* 0x000f28000c1e1500 */
[----:B------:R-:W-:Y:S01]  /*19c10*/  STL [R1+0x1f10], R148 ;  /* 0x001f109401007387 */ /* 0x000fe20000100800 */
[----:B------:R-:W-:-:S03]  /*19c20*/  IMAD.WIDE R154, R2, 0x2, R162 ;  /* 0x00000002029a7825 */ /* 0x000fc600078e02a2 */
[----:B------:R-:W-:Y:S04]  /*19c30*/  STL [R1+0x1f14], R149 ;  /* 0x001f149501007387 */ /* 0x000fe80000100800 */
[----:B------:R-:W-:Y:S04]  /*19c40*/  STL [R1+0x1f18], R150 ;  /* 0x001f189601007387 */ /* 0x000fe80000100800 */
[----:B------:R-:W-:Y:S04]  /*19c50*/  STL [R1+0x1f1c], R151 ;  /* 0x001f1c9701007387 */ /* 0x000fe80000100800 */
[----:B------:R-:W-:Y:S04]  /*19c60*/  STL [R1+0x1f20], R7 ;  /* 0x001f200701007387 */ /* 0x000fe80000100800 */
[----:B------:R-:W-:Y:S04]  /*19c70*/  STL [R1+0x1f24], R8 ;  /* 0x001f240801007387 */ /* 0x000fe80000100800 */
[----:B------:R0:W-:Y:S04]  /*19c80*/  STL [R1+0x1f28], R9 ;  /* 0x001f280901007387 */ /* 0x0001e80000100800 */
[----:B------:R-:W4:Y:S04]  /*19c90*/  LDG.E.U16 R132, desc[UR60][R154.64] ;  /* 0x0000003c9a847981 */ /* 0x000f28000c1e1500 */
[----:B0-----:R-:W4:Y:S04]  /*19ca0*/  LDL.64 R8, [R1+0x1728] ;  /* 0x0017280001087983 */ /* 0x001f280000100a00 */
[----:B---3--:R-:W-:Y:S04]  /*19cb0*/  STL [R1+0x1f2c], R146 ;  /* 0x001f2c9201007387 */ /* 0x008fe80000100800 */
[----:B------:R-:W3:Y:S04]  /*19cc0*/  LDL.64 R24, [R1+0x1720] ;  /* 0x0017200001187983 */ /* 0x000ee80000100a00 */
[----:B------:R-:W3:Y:S04]  /*19cd0*/  LDL.64 R28, [R1+0x15f0] ;  /* 0x0015f000011c7983 */ /* 0x000ee80000100a00 */
[----:B------:R-:W3:Y:S04]  /*19ce0*/  LDL.64 R16, [R1+0x1930] ;  /* 0x0019300001107983 */ /* 0x000ee80000100a00 */
[----:B------:R-:W3:Y:S04]  /*19cf0*/  LDL.64 R14, [R1+0x1908] ;  /* 0x00190800010e7983 */ /* 0x000ee80000100a00 */
[----:B------:R-:W3:Y:S04]  /*19d00*/  LDL.64 R10, [R1+0x15e8] ;  /* 0x0015e800010a7983 */ /* 0x000ee80000100a00 */
[----:B--2---:R-:W-:Y:S04]  /*19d10*/  STL [R1+0x1f30], R145 ;  /* 0x001f309101007387 */ /* 0x004fe80000100800 */
[----:B----4-:R-:W-:Y:S04]  /*19d20*/  STL [R1+0x1f34], R144 ;  /* 0x001f349001007387 */ /* 0x010fe80000100800 */
[----:B------:R0:W-:Y:S04]  /*19d30*/  STL [R1+0x1f38], R143 ;  /* 0x001f388f01007387 */ /* 0x0001e80000100800 */
[----:B------:R-:W-:Y:S04]  /*19d40*/  STL [R1+0x1f3c], R134 ;  /* 0x001f3c8601007387 */ /* 0x000fe80000100800 */
[----:B------:R-:W-:Y:S01]  /*19d50*/  STL [R1+0x1f40], R133 ;  /* 0x001f408501007387 */ /* 0x000fe20000100800 */
[----:B------:R-:W-:-:S03]  /*19d60*/  IMAD.WIDE R20, R2, 0x2, R156 ;  /* 0x0000000202147825 */ /* 0x000fc600078e029c */
[----:B------:R-:W2:Y:S04]  /*19d70*/  LDL.64 R6, [R1+0x1718] ;  /* 0x0017180001067983 */ /* 0x000ea80000100a00 */
[----:B------:R-:W4:Y:S04]  /*19d80*/  LDL.64 R32, [R1+0x1928] ;  /* 0x0019280001207983 */ /* 0x000f280000100a00 */
[----:B------:R-:W4:Y:S04]  /*19d90*/  LDL.64 R26, [R1+0x15e0] ;  /* 0x0015e000011a7983 */ /* 0x000f280000100a00 */
[----:B------:R-:W4:Y:S01]  /*19da0*/  LDL.64 R12, [R1+0x1920] ;  /* 0x00192000010c7983 */ /* 0x000f220000100a00 */
[----:B------:R-:W-:-:S03]  /*19db0*/  IMAD.WIDE R4, R2, 0x2, R8 ;  /* 0x0000000202047825 */ /* 0x000fc600078e0208 */
[----:B------:R-:W4:Y:S04]  /*19dc0*/  LDL.64 R30, [R1+0x1900] ;  /* 0x00190000011e7983 */ /* 0x000f280000100a00 */
[----:B------:R-:W4:Y:S04]  /*19dd0*/  LDL.64 R8, [R1+0x18f8] ;  /* 0x0018f80001087983 */ /* 0x000f280000100a00 */
[----:B------:R3:W4:Y:S04]  /*19de0*/  LDG.E.U16 R113, desc[UR60][R20.64] ;  /* 0x0000003c14717981 */ /* 0x000728000c1e1500 */
[----:B------:R1:W-:Y:S01]  /*19df0*/  STL [R1+0x1f44], R132 ;  /* 0x001f448401007387 */ /* 0x0003e20000100800 */
[----:B------:R-:W-:-:S03]  /*19e00*/  IMAD.WIDE R22, R2, 0x2, R158 ;  /* 0x0000000202167825 */ /* 0x000fc600078e029e */
[----:B------:R-:W4:Y:S01]  /*19e10*/  LDG.E.U16 R112, desc[UR60][R4.64] ;  /* 0x0000003c04707981 */ /* 0x000f22000c1e1500 */
[----:B------:R-:W-:-:S03]  /*19e20*/  IMAD.WIDE R152, R2, 0x2, R160 ;  /* 0x0000000202987825 */ /* 0x000fc600078e02a0 */
[----:B------:R-:W4:Y:S04]  /*19e30*/  LDG.E.U16 R114, desc[UR60][R22.64] ;  /* 0x0000003c16727981 */ /* 0x000f28000c1e1500 */
[----:B------:R0:W4:Y:S04]  /*19e40*/  LDG.E.U16 R131, desc[UR60][R152.64] ;  /* 0x0000003c98837981 */ /* 0x000128000c1e1500 */
[----:B------:R-:W4:Y:S04]  /*19e50*/  LDL.64 R40, [R1+0x15b8] ;  /* 0x0015b80001287983 */ /* 0x000f280000100a00 */
        /* <DEDUP_REMOVED lines=27> */
[----:B------:R-:W4:Y:S01]  /*1a010*/  LDL.64 R174, [R1+0x1458] ;  /* 0x0014580001ae7983 */ /* 0x000f220000100a00 */
[----:B---3--:R-:W-:-:S03]  /*1a020*/  IMAD.WIDE R20, R2, 0x2, R24 ;  /* 0x0000000202147825 */ /* 0x008fc600078e0218 */
[----:B------:R-:W3:Y:S01]  /*1a030*/  LDL.64 R24, [R1+0x18e8] ;  /* 0x0018e80001187983 */ /* 0x000ee20000100a00 */
[----:B------:R-:W-:-:S03]  /*1a040*/  IMAD.WIDE R154, R2, 0x2, R28 ;  /* 0x00000002029a7825 */ /* 0x000fc600078e021c */
[----:B------:R-:W3:Y:S01]  /*1a050*/  LDL.64 R28, [R1+0x1710] ;  /* 0x00171000011c7983 */ /* 0x000ee20000100a00 */
[----:B0-----:R-:W-:-:S03]  /*1a060*/  IMAD.WIDE R152, R2, 0x2, R16 ;  /* 0x0000000202987825 */ /* 0x001fc600078e0210 */
[----:B------:R-:W3:Y:S01]  /*1a070*/  LDL.64 R16, [R1+0x15d8] ;  /* 0x0015d80001107983 */ /* 0x000ee20000100a00 */
[----:B------:R-:W-:-:S03]  /*1a080*/  IMAD.WIDE R22, R2, 0x2, R14 ;  /* 0x0000000202167825 */ /* 0x000fc600078e020e */
[----:B------:R-:W3:Y:S01]  /*1a090*/  LDL.64 R14, [R1+0x18f0] ;  /* 0x0018f000010e7983 */ /* 0x000ee20000100a00 */
[----:B------:R-:W-:-:S03]  /*1a0a0*/  IMAD.WIDE R4, R2, 0x2, R10 ;  /* 0x0000000202047825 */ /* 0x000fc600078e020a */
[----:B------:R-:W3:Y:S04]  /*1a0b0*/  LDL.64 R10, [R1+0x1708] ;  /* 0x00170800010a7983 */ /* 0x000ee80000100a00 */
[----:B------:R2:W3:Y:S04]  /*1a0c0*/  LDG.E.U16 R93, desc[UR60][R22.64] ;  /* 0x0000003c165d7981 */ /* 0x0004e8000c1e1500 */
[----:B------:R4:W3:Y:S04]  /*1a0d0*/  LDG.E.U16 R111, desc[UR60][R154.64] ;  /* 0x0000003c9a6f7981 */ /* 0x0008e8000c1e1500 */
[----:B------:R0:W3:Y:S04]  /*1a0e0*/  LDG.E.U16 R92, desc[UR60][R20.64] ;  /* 0x0000003c145c7981 */ /* 0x0000e8000c1e1500 */
[----:B------:R1:W3:Y:S04]  /*1a0f0*/  LDG.E.U16 R91, desc[UR60][R4.64] ;  /* 0x0000003c045b7981 */ /* 0x0002e8000c1e1500 */
[----:B------:R1:W3:Y:S01]  /*1a100*/  LDG.E.U16 R94, desc[UR60][R152.64] ;  /* 0x0000003c985e7981 */ /* 0x0002e2000c1e1500 */
[----:B--2---:R-:W-:-:S03]  /*1a110*/  IMAD.WIDE R22, R2, 0x2, R6 ;  /* 0x0000000202167825 */ /* 0x004fc600078e0206 */
[----:B------:R-:W2:Y:S01]  /*1a120*/  LDL.64 R6, [R1+0x18d8] ;  /* 0x0018d80001067983 */ /* 0x000ea20000100a00 */
[----:B----4-:R-:W-:-:S03]  /*1a130*/  IMAD.WIDE R154, R2, 0x2, R32 ;  /* 0x00000002029a7825 */ /* 0x010fc600078e0220 */
[----:B------:R-:W4:Y:S01]  /*1a140*/  LDL.64 R32, [R1+0x15d0] ;  /* 0x0015d00001207983 */ /* 0x000f220000100a00 */
[----:B0-----:R-:W-:-:S03]  /*1a150*/  IMAD.WIDE R20, R2, 0x2, R26 ;  /* 0x0000000202147825 */ /* 0x001fc600078e021a */
[----:B------:R-:W4:Y:S01]  /*1a160*/  LDL.64 R26, [R1+0x1700] ;  /* 0x00170000011a7983 */ /* 0x000f220000100a00 */
[----:B-1----:R-:W-:-:S03]  /*1a170*/  IMAD.WIDE R4, R2, 0x2, R12 ;  /* 0x0000000202047825 */ /* 0x002fc600078e020c */
[----:B------:R-:W4:Y:S01]  /*1a180*/  LDL.64 R12, [R1+0x15c8] ;  /* 0x0015c800010c7983 */ /* 0x000f220000100a00 */
[----:B------:R-:W-:-:S03]  /*1a190*/  IMAD.WIDE R152, R2, 0x2, R30 ;  /* 0x0000000202987825 */ /* 0x000fc600078e021e */
[----:B------:R-:W4:Y:S04]  /*1a1a0*/  LDG.E.U16 R55, desc[UR60][R4.64] ;  /* 0x0000003c04377981 */ /* 0x000f28000c1e1500 */
[----:B------:R-:W4:Y:S04]  /*1a1b0*/  LDL.64 R30, [R1+0x18e0] ;  /* 0x0018e000011e7983 */ /* 0x000f280000100a00 */
[----:B------:R0:W4:Y:S04]  /*1a1c0*/  LDG.E.U16 R74, desc[UR60][R154.64] ;  /* 0x0000003c9a4a7981 */ /* 0x000128000c1e1500 */
[----:B------:R1:W4:Y:S04]  /*1a1d0*/  LDG.E.U16 R73, desc[UR60][R152.64] ;  /* 0x0000003c98497981 */ /* 0x000328000c1e1500 */
[----:B------:R-:W4:Y:S01]  /*1a1e0*/  LDG.E.U16 R71, desc[UR60][R20.64] ;  /* 0x0000003c14477981 */ /* 0x000f22000c1e1500 */
[----:B0-----:R-:W-:-:S03]  /*1a1f0*/  IMAD.WIDE R154, R2, 0x2, R8 ;  /* 0x00000002029a7825 */ /* 0x001fc600078e0208 */
[----:B------:R-:W4:Y:S04]  /*1a200*/  LDL.64 R8, [R1+0x18d0] ;  /* 0x0018d00001087983 */ /* 0x000f280000100a00 */
[----:B------:R0:W4:Y:S04]  /*1a210*/  LDG.E.U16 R72, desc[UR60][R22.64] ;  /* 0x0000003c16487981 */ /* 0x000128000c1e1500 */
[----:B------:R0:W4:Y:S01]  /*1a220*/  LDG.E.U16 R54, desc[UR60][R154.64] ;  /* 0x0000003c9a367981 */ /* 0x000122000c1e1500 */
[----:B---3--:R-:W-:-:S03]  /*1a230*/  IMAD.WIDE R4, R2, 0x2, R24 ;  /* 0x0000000202047825 */ /* 0x008fc600078e0218 */
[----:B------:R-:W3:Y:S01]  /*1a240*/  LDL.64 R24, [R1+0x18c0] ;  /* 0x0018c00001187983 */ /* 0x000ee20000100a00 */
[----:B-1----:R-:W-:-:S03]  /*1a250*/  IMAD.WIDE R152, R2, 0x2, R28 ;  /* 0x0000000202987825 */ /* 0x002fc600078e021c */
[----:B------:R-:W3:Y:S01]  /*1a260*/  LDL.64 R28, [R1+0x18c8] ;  /* 0x0018c800011c7983 */ /* 0x000ee20000100a00 */
[----:B0-----:R-:W-:-:S03]  /*1a270*/  IMAD.WIDE R22, R2, 0x2, R16 ;  /* 0x0000000202167825 */ /* 0x001fc600078e0210 */
[----:B------:R-:W3:Y:S01]  /*1a280*/  LDL.64 R16, [R1+0x16f8] ;  /* 0x0016f80001107983 */ /* 0x000ee20000100a00 */
[----:B------:R-:W-:-:S03]  /*1a290*/  IMAD.WIDE R20, R2, 0x2, R14 ;  /* 0x0000000202147825 */ /* 0x000fc600078e020e */
[----:B------:R-:W3:Y:S01]  /*1a2a0*/  LDL.64 R14, [R1+0x15c0] ;  /* 0x0015c000010e7983 */ /* 0x000ee20000100a00 */
[----:B------:R-:W-:-:S03]  /*1a2b0*/  IMAD.WIDE R154, R2, 0x2, R10 ;  /* 0x00000002029a7825 */ /* 0x000fc600078e020a */
[----:B------:R2:W3:Y:S04]  /*1a2c0*/  LDG.E.U16 R39, desc[UR60][R20.64] ;  /* 0x0000003c14277981 */ /* 0x0004e8000c1e1500 */
[----:B------:R-:W3:Y:S04]  /*1a2d0*/  LDL.64 R10, [R1+0x18b8] ;  /* 0x0018b800010a7983 */ /* 0x000ee80000100a00 */
        /* <DEDUP_REMOVED lines=11> */
[----:B------:R-:W4:Y:S04]  /*1a390*/  LDL.64 R12, [R1+0x16e8] ;  /* 0x0016e800010c7983 */ /* 0x000f280000100a00 */
[----:B------:R-:W4:Y:S01]  /*1a3a0*/  LDG.E.U16 R143, desc[UR60][R154.64] ;  /* 0x0000003c9a8f7981 */ /* 0x000f22000c1e1500 */
[----:B------:R-:W-:-:S03]  /*1a3b0*/  IMAD.WIDE R22, R2, 0x2, R30 ;  /* 0x0000000202167825 */ /* 0x000fc600078e021e */
        /* <DEDUP_REMOVED lines=13> */
[----:B------:R-:W3:Y:S01]  /*1a490*/  LDG.E.U16 R141, desc[UR60][R22.64] ;  /* 0x0000003c168d7981 */ /* 0x000ee2000c1e1500 */
[----:B------:R-:W-:-:S03]  /*1a4a0*/  IMAD.WIDE R4, R2, 0x2, R14 ;  /* 0x0000000202047825 */ /* 0x000fc600078e020e */
[----:B------:R0:W3:Y:S04]  /*1a4b0*/  LDG.E.U16 R16, desc[UR60][R20.64] ;  /* 0x0000003c14107981 */ /* 0x0000e8000c1e1500 */
[----:B------:R2:W3:Y:S01]  /*1a4c0*/  LDG.E.U16 R15, desc[UR60][R4.64] ;  /* 0x0000003c040f7981 */ /* 0x0004e2000c1e1500 */
[----:B------:R-:W-:-:S03]  /*1a4d0*/  IMAD.WIDE R152, R2, 0x2, R10 ;  /* 0x0000000202987825 */ /* 0x000fc600078e020a */
[----:B------:R-:W3:Y:S01]  /*1a4e0*/  LDL.64 R10, [R1+0x1890] ;  /* 0x00189000010a7983 */ /* 0x000ee20000100a00 */
[----:B0-----:R-:W-:-:S03]  /*1a4f0*/  IMAD.WIDE R20, R2, 0x2, R40 ;  /* 0x0000000202147825 */ /* 0x001fc600078e0228 */
[----:B------:R-:W3:Y:S04]  /*1a500*/  LDL.64 R40, [R1+0x16d8] ;  /* 0x0016d80001287983 */ /* 0x000ee80000100a00 */
[----:B------:R0:W3:Y:S04]  /*1a510*/  LDG.E.U16 R130, desc[UR60][R154.64] ;  /* 0x0000003c9a827981 */ /* 0x0000e8000c1e1500 */
[----:B------:R1:W3:Y:S04]  /*1a520*/  LDG.E.U16 R129, desc[UR60][R152.64] ;  /* 0x0000003c98817981 */ /* 0x0002e8000c1e1500 */
[----:B------:R-:W3:Y:S01]  /*1a530*/  LDG.E.U16 R127, desc[UR60][R20.64] ;  /* 0x0000003c147f7981 */ /* 0x000ee2000c1e1500 */
        /* <DEDUP_REMOVED lines=8> */
[----:B------:R0:W4:Y:S04]  /*1a5c0*/  LDG.E.U16 R110, desc[UR60][R4.64] ;  /* 0x0000003c046e7981 */ /* 0x000128000c1e1500 */
[----:B------:R-:W4:Y:S04]  /*1a5d0*/  LDG.E.U16 R108, desc[UR60][R152.64] ;  /* 0x0000003c986c7981 */ /* 0x000f28000c1e1500 */
[----:B------:R1:W4:Y:S01]  /*1a5e0*/  LDG.E.U16 R128, desc[UR60][R22.64] ;  /* 0x0000003c16807981 */ /* 0x000322000c1e1500 */
[----:B0-----:R-:W-:-:S03]  /*1a5f0*/  IMAD.WIDE R4, R2, 0x2, R30 ;  /* 0x0000000202047825 */ /* 0x001fc600078e021e */
[----:B------:R-:W4:Y:S04]  /*1a600*/  LDL.64 R30, [R1+0x1870] ;  /* 0x00187000011e7983 */ /* 0x000f280000100a00 */
[----:B------:R0:W4:Y:S01]  /*1a610*/  LDG.E.U16 R109, desc[UR60][R154.64] ;  /* 0x0000003c9a6d7981 */ /* 0x000122000c1e1500 */
[----:B-1----:R-:W-:-:S03]  /*1a620*/  IMAD.WIDE R22, R2, 0x2, R8 ;  /* 0x0000000202167825 */ /* 0x002fc600078e0208 */
[----:B------:R-:W4:Y:S01]  /*1a630*/  LDL.64 R8, [R1+0x16d0] ;  /* 0x0016d00001087983 */ /* 0x000f220000100a00 */
[----:B------:R-:W-:-:S03]  /*1a640*/  IMAD.WIDE R20, R2, 0x2, R34 ;  /* 0x0000000202147825 */ /* 0x000fc600078e0222 */
[----:B------:R-:W4:Y:S04]  /*1a650*/  LDL.64 R34, [R1+0x1598] ;  /* 0x0015980001227983 */ /* 0x000f280000100a00 */
[----:B------:R1:W4:Y:S04]  /*1a660*/  LDG.E.U16 R107, desc[UR60][R22.64] ;  /* 0x0000003c166b7981 */ /* 0x000328000c1e1500 */
[----:B------:R-:W4:Y:S04]  /*1a670*/  LDG.E.U16 R90, desc[UR60][R20.64] ;  /* 0x0000003c145a7981 */ /* 0x000f28000c1e1500 */
[----:B------:R1:W4:Y:S01]  /*1a680*/  LDG.E.U16 R89, desc[UR60][R4.64] ;  /* 0x0000003c04597981 */ /* 0x000322000c1e1500 */
[----:B---3--:R-:W-:-:S03]  /*1a690*/  IMAD.WIDE R152, R2, 0x2, R24 ;  /* 0x0000000202987825 */ /* 0x008fc600078e0218 */
[----:B------:R-:W3:Y:S01]  /*1a6a0*/  LDL.64 R24, [R1+0x16c8] ;  /* 0x0016c80001187983 */ /* 0x000ee20000100a00 */
[----:B0-----:R-:W-:-:S03]  /*1a6b0*/  IMAD.WIDE R154, R2, 0x2, R28 ;  /* 0x00000002029a7825 */ /* 0x001fc600078e021c */
[----:B------:R-:W3:Y:S04]  /*1a6c0*/  LDL.64 R28, [R1+0x1868] ;  /* 0x00186800011c7983 */ /* 0x000ee80000100a00 */
[----:B------:R2:W3:Y:S04]  /*1a6d0*/  LDG.E.U16 R88, desc[UR60][R154.64] ;  /* 0x0000003c9a587981 */ /* 0x0004e8000c1e1500 */
[----:B------:R0:W3:Y:S01]  /*1a6e0*/  LDG.E.U16 R87, desc[UR60][R152.64] ;  /* 0x0000003c98577981 */ /* 0x0000e2000c1e1500 */
[----:B-1----:R-:W-:-:S03]  /*1a6f0*/  IMAD.WIDE R22, R2, 0x2, R10 ;  /* 0x0000000202167825 */ /* 0x002fc600078e020a */
[----:B------:R-:W3:Y:S01]  /*1a700*/  LDL.64 R10, [R1+0x1590] ;  /* 0x00159000010a7983 */ /* 0x000ee20000100a00 */
[----:B------:R-:W-:-:S03]  /*1a710*/  IMAD.WIDE R4, R2, 0x2, R40 ;  /* 0x0000000202047825 */ /* 0x000fc600078e0228 */
[----:B------:R-:W3:Y:S04]  /*1a720*/  LDL.64 R40, [R1+0x1858] ;  /* 0x0018580001287983 */ /* 0x000ee80000100a00 */
        /* <DEDUP_REMOVED lines=19> */
[----:B------:R1:W4:Y:S04]  /*1a860*/  LDG.E.U16 R49, desc[UR60][R20.64] ;  /* 0x0000003c14317981 */ /* 0x000328000c1e1500 */
[----:B------:R-:W4:Y:S04]  /*1a870*/  LDG.E.U16 R48, desc[UR60][R4.64] ;  /* 0x0000003c04307981 */ /* 0x000f28000c1e1500 */
[----:B------:R1:W4:Y:S01]  /*1a880*/  LDG.E.U16 R35, desc[UR60][R154.64] ;  /* 0x0000003c9a237981 */ /* 0x000322000c1e1500 */
[----:B---3--:R-:W-:-:S03]  /*1a890*/  IMAD.WIDE R22, R2, 0x2, R24 ;  /* 0x0000000202167825 */ /* 0x008fc600078e0218 */
[----:B------:R-:W3:Y:S01]  /*1a8a0*/  LDL.64 R24, [R1+0x1838] ;  /* 0x0018380001187983 */ /* 0x000ee20000100a00 */
[----:B0-----:R-:W-:-:S03]  /*1a8b0*/  IMAD.WIDE R152, R2, 0x2, R28 ;  /* 0x0000000202987825 */ /* 0x001fc600078e021c */
[----:B------:R-:W3:Y:S04]  /*1a8c0*/  LDL.64 R28, [R1+0x1840] ;  /* 0x00184000011c7983 */ /* 0x000ee80000100a00 */
[----:B------:R2:W3:Y:S01]  /*1a8d0*/  LDG.E.U16 R34, desc[UR60][R152.64] ;  /* 0x0000003c98227981 */ /* 0x0004e2000c1e1500 */
[----:B-1----:R-:W-:-:S03]  /*1a8e0*/  IMAD.WIDE R20, R2, 0x2, R10 ;  /* 0x0000000202147825 */ /* 0x002fc600078e020a */
[----:B------:R-:W3:Y:S01]  /*1a8f0*/  LDL.64 R10, [R1+0x16b0] ;  /* 0x0016b000010a7983 */ /* 0x000ee20000100a00 */
[----:B------:R-:W-:-:S03]  /*1a900*/  IMAD.WIDE R154, R2, 0x2, R40 ;  /* 0x00000002029a7825 */ /* 0x000fc600078e0228 */
[----:B------:R-:W3:Y:S04]  /*1a910*/  LDL.64 R40, [R1+0x1570] ;  /* 0x0015700001287983 */ /* 0x000ee80000100a00 */
[----:B------:R0:W3:Y:S01]  /*1a920*/  LDG.E.U16 R145, desc[UR60][R154.64] ;  /* 0x0000003c9a917981 */ /* 0x0000e2000c1e1500 */
[----:B--2---:R-:W-:-:S03]  /*1a930*/  IMAD.WIDE R152, R2, 0x2, R6 ;  /* 0x0000000202987825 */ /* 0x004fc600078e0206 */
[----:B------:R-:W2:Y:S01]  /*1a940*/  LDL.64 R6, [R1+0x1828] ;  /* 0x0018280001067983 */ /* 0x000ea20000100a00 */
[----:B----4-:R-:W-:-:S03]  /*1a950*/  IMAD.WIDE R4, R2, 0x2, R32 ;  /* 0x0000000202047825 */ /* 0x010fc600078e0220 */
[----:B------:R1:W4:Y:S04]  /*1a960*/  LDG.E.U16 R33, desc[UR60][R22.64] ;  /* 0x0000003c16217981 */ /* 0x000328000c1e1500 */
[----:B------:R1:W4:Y:S01]  /*1a970*/  LDG.E.U16 R32, desc[UR60][R20.64] ;  /* 0x0000003c14207981 */ /* 0x000322000c1e1500 */
[----:B0-----:R-:W-:-:S03]  /*1a980*/  IMAD.WIDE R154, R2, 0x2, R44 ;  /* 0x00000002029a7825 */ /* 0x001fc600078e022c */
[----:B------:R0:W4:Y:S01]  /*1a990*/  LDG.E.U16 R146, desc[UR60][R152.64] ;  /* 0x0000003c98927981 */ /* 0x000122000c1e1500 */
[----:B-1----:R-:W-:-:S03]  /*1a9a0*/  IMAD.WIDE R22, R2, 0x2, R26 ;  /* 0x0000000202167825 */ /* 0x002fc600078e021a */
[----:B------:R-:W4:Y:S01]  /*1a9b0*/  LDL.64 R26, [R1+0x1820] ;  /* 0x00182000011a7983 */ /* 0x000f220000100a00 */
[----:B------:R-:W-:-:S03]  /*1a9c0*/  IMAD.WIDE R20, R2, 0x2, R12 ;  /* 0x0000000202147825 */ /* 0x000fc600078e020c */
[----:B------:R-:W4:Y:S04]  /*1a9d0*/  LDL.64 R44, [R1+0x1818] ;  /* 0x00181800012c7983 */ /* 0x000f280000100a00 */
[----:B------:R-:W4:Y:S01]  /*1a9e0*/  LDG.E.U16 R14, desc[UR60][R20.64] ;  /* 0x0000003c140e7981 */ /* 0x000f22000c1e1500 */
[----:B0-----:R-:W-:-:S03]  /*1a9f0*/  IMAD.WIDE R152, R2, 0x2, R30 ;  /* 0x0000000202987825 */ /* 0x001fc600078e021e */
[----:B------:R-:W4:Y:S04]  /*1aa00*/  LDL.64 R30, [R1+0x16a0] ;  /* 0x0016a000011e7983 */ /* 0x000f280000100a00 */
[----:B------:R0:W4:Y:S04]  /*1aa10*/  LDG.E.U16 R144, desc[UR60][R4.64] ;  /* 0x0000003c04907981 */ /* 0x000128000c1e1500 */
[----:B------:R-:W4:Y:S01]  /*1aa20*/  LDG.E.U16 R12, desc[UR60][R154.64] ;  /* 0x0000003c9a0c7981 */ /* 0x000f22000c1e1500 */
[----:B0-----:R-:W-:-:S03]  /*1aa30*/  IMAD.WIDE R4, R2, 0x2, R8 ;  /* 0x0000000202047825 */ /* 0x001fc600078e0208 */
[----:B------:R0:W4:Y:S01]  /*1aa40*/  LDG.E.U16 R9, desc[UR60][R22.64] ;  /* 0x0000003c16097981 */ /* 0x000122000c1e1500 */
[----:B---3--:R-:W-:-:S03]  /*1aa50*/  IMAD.WIDE R20, R2, 0x2, R24 ;  /* 0x0000000202147825 */ /* 0x008fc600078e0218 */
[----:B------:R1:W3:Y:S04]  /*1aa60*/  LDG.E.U16 R13, desc[UR60][R4.64] ;  /* 0x0000003c040d7981 */ /* 0x0002e8000c1e1500 */
[----:B------:R-:W3:Y:S01]  /*1aa70*/  LDL.64 R24, [R1+0x1808] ;  /* 0x0018080001187983 */ /* 0x000ee20000100a00 */
[----:B0-----:R-:W-:-:S03]  /*1aa80*/  IMAD.WIDE R22, R2, 0x2, R28 ;  /* 0x0000000202167825 */ /* 0x001fc600078e021c */
[----:B------:R-:W3:Y:S04]  /*1aa90*/  LDL.64 R28, [R1+0x1568] ;  /* 0x00156800011c7983 */ /* 0x000ee80000100a00 */
[----:B------:R0:W3:Y:S01]  /*1aaa0*/  LDG.E.U16 R125, desc[UR60][R20.64] ;  /* 0x0000003c147d7981 */ /* 0x0000e2000c1e1500 */
[----:B------:R-:W-:-:S03]  /*1aab0*/  IMAD.WIDE R154, R2, 0x2, R56 ;  /* 0x00000002029a7825 */ /* 0x000fc600078e0238 */
[----:B------:R-:W3:Y:S01]  /*1aac0*/  LDG.E.U16 R126, desc[UR60][R22.64] ;  /* 0x0000003c167e7981 */ /* 0x000ee2000c1e1500 */
[----:B-1----:R-:W-:-:S03]  /*1aad0*/  IMAD.WIDE R4, R2, 0x2, R10 ;  /* 0x0000000202047825 */ /* 0x002fc600078e020a */
[----:B------:R-:W3:Y:S01]  /*1aae0*/  LDL.64 R56, [R1+0x1698] ;  /* 0x0016980001387983 */ /* 0x000ee20000100a00 */
[----:B0-----:R-:W-:-:S03]  /*1aaf0*/  IMAD.WIDE R20, R2, 0x2, R42 ;  /* 0x0000000202147825 */ /* 0x001fc600078e022a */
[----:B------:R0:W3:Y:S04]  /*1ab00*/  LDG.E.U16 R11, desc[UR60][R152.64] ;  /* 0x0000003c980b7981 */ /* 0x0000e8000c1e1500 */
[----:B------:R-:W3:Y:S04]  /*1ab10*/  LDL.64 R42, [R1+0x17f8] ;  /* 0x0017f800012a7983 */ /* 0x000ee80000100a00 */
[----:B------:R1:W3:Y:S01]  /*1ab20*/  LDG.E.U16 R124, desc[UR60][R4.64] ;  /* 0x0000003c047c7981 */ /* 0x0002e2000c1e1500 */
[----:B0-----:R-:W-:-:S03]  /*1ab30*/  IMAD.WIDE R152, R2, 0x2, R46 ;  /* 0x0000000202987825 */ /* 0x001fc600078e022e */
[----:B------:R-:W3:Y:S01]  /*1ab40*/  LDL.64 R46, [R1+0x1560] ;  /* 0x00156000012e7983 */ /* 0x000ee20000100a00 */
[----:B--2---:R-:W-:-:S03]  /*1ab50*/  IMAD.WIDE R22, R2, 0x2, R6 ;  /* 0x0000000202167825 */ /* 0x004fc600078e0206 */
[----:B------:R4:W2:Y:S04]  /*1ab60*/  LDG.E.U16 R123, desc[UR60][R154.64] ;  /* 0x0000003c9a7b7981 */ /* 0x0008a8000c1e1500 */
[----:B------:R-:W2:Y:S01]  /*1ab70*/  LDL.64 R6, [R1+0x1800] ;  /* 0x0018000001067983 */ /* 0x000ea20000100a00 */
[----:B-1----:R-:W-:-:S03]  /*1ab80*/  IMAD.WIDE R4, R2, 0x2, R40 ;  /* 0x0000000202047825 */ /* 0x002fc600078e0228 */
[----:B------:R-:W2:Y:S04]  /*1ab90*/  LDL.64 R40, [R1+0x1690] ;  /* 0x0016900001287983 */ /* 0x000ea80000100a00 */
[----:B------:R0:W2:Y:S01]  /*1aba0*/  LDG.E.U16 R106, desc[UR60][R152.64] ;  /* 0x0000003c986a7981 */ /* 0x0000a2000c1e1500 */
[----:B----4-:R-:W-:-:S03]  /*1abb0*/  IMAD.WIDE R154, R2, 0x2, R26 ;  /* 0x00000002029a7825 */ /* 0x010fc600078e021a */
[----:B------:R1:W4:Y:S04]  /*1abc0*/  LDG.E.U16 R105, desc[UR60][R22.64] ;  /* 0x0000003c16697981 */ /* 0x000328000c1e1500 */
[----:B------:R-:W4:Y:S01]  /*1abd0*/  LDL.64 R26, [R1+0x1558] ;  /* 0x00155800011a7983 */ /* 0x000f220000100a00 */
[----:B0-----:R-:W-:-:S03]  /*1abe0*/  IMAD.WIDE R152, R2, 0x2, R44 ;  /* 0x0000000202987825 */ /* 0x001fc600078e022c */
[----:B------:R-:W4:Y:S01]  /*1abf0*/  LDL.64 R44, [R1+0x17f0] ;  /* 0x0017f000012c7983 */ /* 0x000f220000100a00 */
[----:B-1----:R-:W-:-:S03]  /*1ac00*/  IMAD.WIDE R22, R2, 0x2, R30 ;  /* 0x0000000202167825 */ /* 0x002fc600078e021e */
        /* <DEDUP_REMOVED lines=12> */
[----:B------:R-:W3:Y:S04]  /*1acd0*/  LDL.64 R28, [R1+0x1688] ;  /* 0x00168800011c7983 */ /* 0x000ee80000100a00 */
[----:B------:R2:W3:Y:S04]  /*1ace0*/  LDG.E.U16 R83, desc[UR60][R20.64] ;  /* 0x0000003c14537981 */ /* 0x0004e8000c1e1500 */
[----:B------:R1:W3:Y:S01]  /*1acf0*/  LDG.E.U16 R65, desc[UR60][R154.64] ;  /* 0x0000003c9a417981 */ /* 0x0002e2000c1e1500 */
[----:B0-----:R-:W-:-:S03]  /*1ad00*/  IMAD.WIDE R4, R2, 0x2, R42 ;  /* 0x0000000202047825 */ /* 0x001fc600078e022a */
[----:B------:R-:W3:Y:S01]  /*1ad10*/  LDL.64 R42, [R1+0x17d0] ;  /* 0x0017d000012a7983 */ /* 0x000ee20000100a00 */
[----:B------:R-:W-:-:S03]  /*1ad20*/  IMAD.WIDE R152, R2, 0x2, R56 ;  /* 0x0000000202987825 */ /* 0x000fc600078e0238 */
[----:B------:R-:W3:Y:S01]  /*1ad30*/  LDL.64 R56, [R1+0x17c0] ;  /* 0x0017c00001387983 */ /* 0x000ee20000100a00 */
[----:B------:R-:W-:-:S03]  /*1ad40*/  IMAD.WIDE R22, R2, 0x2, R46 ;  /* 0x0000000202167825 */ /* 0x000fc600078e022e */
[----:B------:R4:W3:Y:S04]  /*1ad50*/  LDG.E.U16 R64, desc[UR60][R152.64] ;  /* 0x0000003c98407981 */ /* 0x0008e8000c1e1500 */
[----:B------:R0:W3:Y:S01]  /*1ad60*/  LDG.E.U16 R63, desc[UR60][R22.64] ;  /* 0x0000003c163f7981 */ /* 0x0000e2000c1e1500 */
[----:B--2---:R-:W-:-:S03]  /*1ad70*/  IMAD.WIDE R20, R2, 0x2, R6 ;  /* 0x0000000202147825 */ /* 0x004fc600078e0206 */
[----:B------:R-:W2:Y:S01]  /*1ad80*/  LDL.64 R6, [R1+0x1548] ;  /* 0x0015480001067983 */ /* 0x000ea20000100a00 */
[----:B-1----:R-:W-:-:S03]  /*1ad90*/  IMAD.WIDE R154, R2, 0x2, R40 ;  /* 0x00000002029a7825 */ /* 0x002fc600078e0228 */
[----:B------:R-:W2:Y:S04]  /*1ada0*/  LDL.64 R40, [R1+0x17c8] ;  /* 0x0017c80001287983 */ /* 0x000ea80000100a00 */
[----:B------:R1:W2:Y:S04]  /*1adb0*/  LDG.E.U16 R47, desc[UR60][R20.64] ;  /* 0x0000003c142f7981 */ /* 0x0002a8000c1e1500 */
[----:B------:R-:W2:Y:S01]  /*1adc0*/  LDG.E.U16 R46, desc[UR60][R4.64] ;  /* 0x0000003c042e7981 */ /* 0x000ea2000c1e1500 */
[----:B----4-:R-:W-:-:S03]  /*1add0*/  IMAD.WIDE R152, R2, 0x2, R26 ;  /* 0x0000000202987825 */ /* 0x010fc600078e021a */
[----:B------:R-:W4:Y:S01]  /*1ade0*/  LDL.64 R26, [R1+0x1678] ;  /* 0x00167800011a7983 */ /* 0x000f220000100a00 */
[----:B0-----:R-:W-:-:S03]  /*1adf0*/  IMAD.WIDE R22, R2, 0x2, R44 ;  /* 0x0000000202167825 */ /* 0x001fc600078e022c */
[----:B------:R-:W4:Y:S04]  /*1ae00*/  LDG.E.U16 R44, desc[UR60][R152.64] ;  /* 0x0000003c982c7981 */ /* 0x000f28000c1e1500 */
[----:B------:R0:W4:Y:S01]  /*1ae10*/  LDG.E.U16 R45, desc[UR60][R154.64] ;  /* 0x0000003c9a2d7981 */ /* 0x000122000c1e1500 */
[----:B-1----:R-:W-:-:S03]  /*1ae20*/  IMAD.WIDE R20, R2, 0x2, R30 ;  /* 0x0000000202147825 */ /* 0x002fc600078e021e */
[----:B------:R-:W4:Y:S04]  /*1ae30*/  LDG.E.U16 R31, desc[UR60][R22.64] ;  /* 0x0000003c161f7981 */ /* 0x000f28000c1e1500 */
[----:B------:R1:W4:Y:S01]  /*1ae40*/  LDG.E.U16 R30, desc[UR60][R20.64] ;  /* 0x0000003c141e7981 */ /* 0x000322000c1e1500 */
[----:B0-----:R-:W-:-:S03]  /*1ae50*/  IMAD.WIDE R154, R2, 0x2, R60 ;  /* 0x00000002029a7825 */ /* 0x001fc600078e023c */
[----:B------:R-:W4:Y:S01]  /*1ae60*/  LDL.64 R60, [R1+0x1670] ;  /* 0x00167000013c7983 */ /* 0x000f220000100a00 */
[----:B-1----:R-:W-:-:S03]  /*1ae70*/  IMAD.WIDE R20, R2, 0x2, R78 ;  /* 0x0000000202147825 */ /* 0x002fc600078e024e */
[----:B------:R-:W4:Y:S04]  /*1ae80*/  LDL.64 R78, [R1+0x1528] ;  /* 0x00152800014e7983 */ /* 0x000f280000100a00 */
[----:B------:R0:W4:Y:S02]  /*1ae90*/  LDG.E.U16 R151, desc[UR60][R20.64] ;  /* 0x0000003c14977981 */ /* 0x000124000c1e1500 */
[C---:B0-----:R-:W-:Y:S02]  /*1aea0*/  IMAD.WIDE R20, R2.reuse, 0x2, R76 ;  /* 0x0000000202147825 */ /* 0x041fe400078e024c */
[----:B------:R-:W4:Y:S02]  /*1aeb0*/  LDL.64 R76, [R1+0x1660] ;  /* 0x00166000014c7983 */ /* 0x000f240000100a00 */
[----:B---3--:R-:W-:-:S02]  /*1aec0*/  IMAD.WIDE R152, R2, 0x2, R24 ;  /* 0x0000000202987825 */ /* 0x008fc400078e0218 */
[----:B------:R-:W3:Y:S04]  /*1aed0*/  LDG.E.U16 R139, desc[UR60][R20.64] ;  /* 0x0000003c148b7981 */ /* 0x000ee8000c1e1500 */
[----:B------:R-:W3:Y:S01]  /*1aee0*/  LDL.64 R24, [R1+0x1538] ;  /* 0x0015380001187983 */ /* 0x000ee20000100a00 */
[----:B------:R-:W-:-:S03]  /*1aef0*/  IMAD.WIDE R4, R2, 0x2, R28 ;  /* 0x0000000202047825 */ /* 0x000fc600078e021c */
[----:B------:R0:W3:Y:S01]  /*1af00*/  LDG.E.U16 R28, desc[UR60][R154.64] ;  /* 0x0000003c9a1c7981 */ /* 0x0000e2000c1e1500 */
[----:B------:R-:W-:-:S03]  /*1af10*/  IMAD.WIDE R22, R2, 0x2, R58 ;  /* 0x0000000202167825 */ /* 0x000fc600078e023a */
[----:B------:R2:W3:Y:S04]  /*1af20*/  LDG.E.U16 R29, desc[UR60][R4.64] ;  /* 0x0000003c041d7981 */ /* 0x0004e8000c1e1500 */
[----:B------:R-:W3:Y:S04]  /*1af30*/  LDL.64 R58, [R1+0x17b0] ;  /* 0x0017b000013a7983 */ /* 0x000ee80000100a00 */
[----:B------:R1:W3:Y:S01]  /*1af40*/  LDG.E.U16 R8, desc[UR60][R152.64] ;  /* 0x0000003c98087981 */ /* 0x0002e2000c1e1500 */
[----:B0-----:R-:W-:-:S03]  /*1af50*/  IMAD.WIDE R154, R2, 0x2, R42 ;  /* 0x00000002029a7825 */ /* 0x001fc600078e022a */
[----:B------:R-:W3:Y:S04]  /*1af60*/  LDL.64 R42, [R1+0x1530] ;  /* 0x00153000012a7983 */ /* 0x000ee80000100a00 */
[----:B------:R-:W3:Y:S01]  /*1af70*/  LDG.E.U16 R0, desc[UR60][R154.64] ;  /* 0x0000003c9a007981 */ /* 0x000ee2000c1e1500 */
[----:B--2---:R-:W-:-:S03]  /*1af80*/  IMAD.WIDE R4, R2, 0x2, R6 ;  /* 0x0000000202047825 */ /* 0x004fc600078e0206 */
[----:B------:R4:W2:Y:S01]  /*1af90*/  LDG.E.U16 R7, desc[UR60][R22.64] ;  /* 0x0000003c16077981 */ /* 0x0008a2000c1e1500 */
[----:B------:R-:W0:Y:S01]  /*1afa0*/  LDC R6, c[0x0][0x250] ;  /* 0x00009400ff067b82 */ /* 0x000e220000000800 */
[C---:B-1----:R-:W-:Y:S02]  /*1afb0*/  IMAD.WIDE R152, R2.reuse, 0x2, R40 ;  /* 0x0000000202987825 */ /* 0x042fe400078e0228 */
[----:B------:R1:W2:Y:S04]  /*1afc0*/  LDG.E.U16 R150, desc[UR60][R4.64] ;  /* 0x0000003c04967981 */ /* 0x0002a8000c1e1500 */
[----:B------:R-:W2:Y:S04]  /*1afd0*/  LDL.64 R40, [R1+0x17a0] ;  /* 0x0017a00001287983 */ /* 0x000ea80000100a00 */
[----:B------:R1:W2:Y:S01]  /*1afe0*/  LDG.E.U16 R10, desc[UR60][R152.64] ;  /* 0x0000003c980a7981 */ /* 0x0002a2000c1e1500 */
[----:B----4-:R-:W-:-:S03]  /*1aff0*/  IMAD.WIDE R22, R2, 0x2, R26 ;  /* 0x0000000202167825 */ /* 0x010fc600078e021a */
[----:B------:R-:W4:Y:S01]  /*1b000*/  LDL.64 R26, [R1+0x1798] ;  /* 0x00179800011a7983 */ /* 0x000f220000100a00 */
[----:B-1----:R-:W-:-:S03]  /*1b010*/  IMAD.WIDE R4, R2, 0x2, R56 ;  /* 0x0000000202047825 */ /* 0x002fc600078e0238 */
[----:B------:R-:W4:Y:S04]  /*1b020*/  LDL.64 R56, [R1+0x1790] ;  /* 0x0017900001387983 */ /* 0x000f280000100a00 */
[----:B------:R-:W4:Y:S04]  /*1b030*/  LDG.E.U16 R140, desc[UR60][R22.64] ;  /* 0x0000003c168c7981 */ /* 0x000f28000c1e1500 */
[----:B------:R1:W4:Y:S01]  /*1b040*/  LDG.E.U16 R122, desc[UR60][R4.64] ;  /* 0x0000003c047a7981 */ /* 0x000322000c1e1500 */
[----:B------:R-:W-:-:S03]  /*1b050*/  IMAD.WIDE R152, R2, 0x2, R60 ;  /* 0x0000000202987825 */ /* 0x000fc600078e023c */
[----:B------:R-:W4:Y:S01]  /*1b060*/  LDL.64 R60, [R1+0x1788] ;  /* 0x00178800013c7983 */ /* 0x000f220000100a00 */
[----:B-1----:R-:W-:-:S03]  /*1b070*/  IMAD.WIDE R4, R2, 0x2, R96 ;  /* 0x0000000202047825 */ /* 0x002fc600078e0260 */
[----:B------:R-:W4:Y:S04]  /*1b080*/  LDL.64 R96, [R1+0x1778] ;  /* 0x0017780001607983 */ /* 0x000f280000100a00 */
[----:B------:R-:W4:Y:S04]  /*1b090*/  LDG.E.U16 R120, desc[UR60][R152.64] ;  /* 0x0000003c98787981 */ /* 0x000f28000c1e1500 */
[----:B------:R1:W4:Y:S02]  /*1b0a0*/  LDG.E.U16 R101, desc[UR60][R4.64] ;  /* 0x0000003c04657981 */ /* 0x000324000c1e1500 */
[----:B-1----:R-:W-:-:S02]  /*1b0b0*/  IMAD.WIDE R4, R2, 0x2, R76 ;  /* 0x0000000202047825 */ /* 0x002fc400078e024c */
[----:B------:R-:W4:Y:S02]  /*1b0c0*/  LDL.64 R76, [R1+0x1768] ;  /* 0x00176800014c7983 */ /* 0x000f240000100a00 */
[C---:B---3--:R-:W-:Y:S02]  /*1b0d0*/  IMAD.WIDE R22, R2.reuse, 0x2, R24 ;  /* 0x0000000202167825 */ /* 0x048fe400078e0218 */
[----:B------:R-:W3:Y:S02]  /*1b0e0*/  LDL.64 R24, [R1+0x1658] ;  /* 0x0016580001187983 */ /* 0x000ee40000100a00 */
[C---:B------:R-:W-:Y:S02]  /*1b0f0*/  IMAD.WIDE R154, R2.reuse, 0x2, R98 ;  /* 0x00000002029a7825 */ /* 0x040fe400078e0262 */
[----:B------:R-:W3:Y:S04]  /*1b100*/  LDG.E.U16 R119, desc[UR60][R22.64] ;  /* 0x0000003c16777981 */ /* 0x000ee8000c1e1500 */
[----:B------:R1:W3:Y:S01]  /*1b110*/  LDG.E.U16 R121, desc[UR60][R154.64] ;  /* 0x0000003c9a797981 */ /* 0x0002e2000c1e1500 */
[----:B------:R-:W-:-:S03]  /*1b120*/  IMAD.WIDE R152, R2, 0x2, R42 ;  /* 0x0000000202987825 */ /* 0x000fc600078e022a */
[----:B------:R-:W3:Y:S01]  /*1b130*/  LDL.64 R42, [R1+0x1650] ;  /* 0x00165000012a7983 */ /* 0x000ee20000100a00 */
[----:B------:R-:W-:-:S03]  /*1b140*/  IMAD.WIDE R20, R2, 0x2, R58 ;  /* 0x0000000202147825 */ /* 0x000fc600078e023a */
[----:B------:R-:W3:Y:S01]  /*1b150*/  LDL.64 R58, [R1+0x1520] ;  /* 0x00152000013a7983 */ /* 0x000ee20000100a00 */
[----:B-1----:R-:W-:-:S03]  /*1b160*/  IMAD.WIDE R154, R2, 0x2, R80 ;  /* 0x00000002029a7825 */ /* 0x002fc600078e0250 */
[----:B------:R4:W3:Y:S04]  /*1b170*/  LDG.E.U16 R102, desc[UR60][R20.64] ;  /* 0x0000003c14667981 */ /* 0x0008e8000c1e1500 */
[----:B------:R1:W3:Y:S04]  /*1b180*/  LDG.E.U16 R99, desc[UR60][R152.64] ;  /* 0x0000003c98637981 */ /* 0x0002e8000c1e1500 */
[----:B------:R0:W3:Y:S04]  /*1b190*/  LDG.E.U16 R100, desc[UR60][R154.64] ;  /* 0x0000003c9a647981 */ /* 0x0000e8000c1e1500 */
[----:B------:R-:W3:Y:S01]  /*1b1a0*/  LDG.E.U16 R80, desc[UR60][R4.64] ;  /* 0x0000003c04507981 */ /* 0x000ee2000c1e1500 */
[----:B--2---:R-:W-:-:S03]  /*1b1b0*/  IMAD.WIDE R22, R2, 0x2, R40 ;  /* 0x0000000202167825 */ /* 0x004fc600078e0228 */
[----:B------:R-:W2:Y:S01]  /*1b1c0*/  LDL.64 R40, [R1+0x1518] ;  /* 0x0015180001287983 */ /* 0x000ea20000100a00 */
[----:B----4-:R-:W-:-:S03]  /*1b1d0*/  IMAD.WIDE R20, R2, 0x2, R26 ;  /* 0x0000000202147825 */ /* 0x010fc600078e021a */
[----:B------:R4:W2:Y:S01]  /*1b1e0*/  LDG.E.U16 R82, desc[UR60][R22.64] ;  /* 0x0000003c16527981 */ /* 0x0008a2000c1e1500 */
[----:B-1----:R-:W-:-:S03]  /*1b1f0*/  IMAD.WIDE R152, R2, 0x2, R56 ;  /* 0x0000000202987825 */ /* 0x002fc600078e0238 */
[----:B------:R-:W2:Y:S04]  /*1b200*/  LDL.64 R26, [R1+0x1770] ;  /* 0x00177000011a7983 */ /* 0x000ea80000100a00 */
[----:B------:R-:W2:Y:S01]  /*1b210*/  LDL.64 R56, [R1+0x1510] ;  /* 0x0015100001387983 */ /* 0x000ea20000100a00 */
[----:B0-----:R-:W-:-:S03]  /*1b220*/  IMAD.WIDE R154, R2, 0x2, R78 ;  /* 0x00000002029a7825 */ /* 0x001fc600078e024e */
[----:B------:R-:W2:Y:S04]  /*1b230*/  LDG.E.U16 R81, desc[UR60][R20.64] ;  /* 0x0000003c14517981 */ /* 0x000ea8000c1e1500 */
[----:B------:R0:W2:Y:S01]  /*1b240*/  LDG.E.U16 R79, desc[UR60][R154.64] ;  /* 0x0000003c9a4f7981 */ /* 0x0000a2000c1e1500 */
[----:B----4-:R-:W-:-:S03]  /*1b250*/  IMAD.WIDE R22, R2, 0x2, R60 ;  /* 0x0000000202167825 */ /* 0x010fc600078e023c */
[----:B------:R1:W4:Y:S04]  /*1b260*/  LDG.E.U16 R62, desc[UR60][R152.64] ;  /* 0x0000003c983e7981 */ /* 0x000328000c1e1500 */
[----:B------:R3:W4:Y:S01]  /*1b270*/  LDG.E.U16 R61, desc[UR60][R22.64] ;  /* 0x0000003c163d7981 */ /* 0x000722000c1e1500 */
[----:B0-----:R-:W-:-:S03]  /*1b280*/  IMAD.WIDE R154, R2, 0x2, R136 ;  /* 0x00000002029a7825 */ /* 0x001fc600078e0288 */
[----:B------:R-:W4:Y:S01]  /*1b290*/  LDL.64 R136, [R1+0x1638] ;  /* 0x0016380001887983 */ /* 0x000f220000100a00 */
[----:B-1----:R-:W-:-:S03]  /*1b2a0*/  IMAD.WIDE R152, R2, 0x2, R96 ;  /* 0x0000000202987825 */ /* 0x002fc600078e0260 */
[----:B------:R-:W4:Y:S01]  /*1b2b0*/  LDL.64 R96, [R1+0x1748] ;  /* 0x0017480001607983 */ /* 0x000f220000100a00 */
[----:B---3--:R-:W-:-:S03]  /*1b2c0*/  IMAD.WIDE R20, R2, 0x2, R24 ;  /* 0x0000000202147825 */ /* 0x008fc600078e0218 */
[----:B------:R-:W3:Y:S04]  /*1b2d0*/  LDL.64 R24, [R1+0x1758] ;  /* 0x0017580001187983 */ /* 0x000ee80000100a00 */
[----:B------:R-:W3:Y:S01]  /*1b2e0*/  LDG.E.U16 R60, desc[UR60][R20.64] ;  /* 0x0000003c143c7981 */ /* 0x000ee2000c1e1500 */
[----:B------:R-:W-:-:S03]  /*1b2f0*/  IMAD.WIDE R22, R2, 0x2, R42 ;  /* 0x0000000202167825 */ /* 0x000fc600078e022a */
[----:B------:R0:W3:Y:S01]  /*1b300*/  LDG.E.U16 R43, desc[UR60][R154.64] ;  /* 0x0000003c9a2b7981 */ /* 0x0000e2000c1e1500 */
[----:B------:R-:W-:-:S03]  /*1b310*/  IMAD.WIDE R4, R2, 0x2, R58 ;  /* 0x0000000202047825 */ /* 0x000fc600078e023a */
[----:B------:R1:W3:Y:S04]  /*1b320*/  LDG.E.U16 R42, desc[UR60][R152.64] ;  /* 0x0000003c982a7981 */ /* 0x0002e8000c1e1500 */
[----:B------:R2:W3:Y:S01]  /*1b330*/  LDG.E.U16 R59, desc[UR60][R4.64] ;  /* 0x0000003c043b7981 */ /* 0x0004e2000c1e1500 */
[----:B0-----:R-:W-:-:S03]  /*1b340*/  IMAD.WIDE R154, R2, 0x2, R76 ;  /* 0x00000002029a7825 */ /* 0x001fc600078e024c */
[----:B------:R-:W3:Y:S01]  /*1b350*/  LDL.64 R76, [R1+0x1738] ;  /* 0x00173800014c7983 */ /* 0x000ee20000100a00 */
[----:B-1----:R-:W-:-:S04]  /*1b360*/  IMAD.WIDE R152, R2, 0x2, R148 ;  /* 0x0000000202987825 */ /* 0x002fc800078e0294 */
[C---:B--2---:R-:W-:Y:S02]  /*1b370*/  IMAD.WIDE R20, R2.reuse, 0x2, R40 ;  /* 0x0000000202147825 */ /* 0x044fe400078e0228 */
[----:B------:R0:W2:Y:S04]  /*1b380*/  LDG.E.U16 R41, desc[UR60][R22.64] ;  /* 0x0000003c16297981 */ /* 0x0000a8000c1e1500 */
[----:B------:R1:W2:Y:S01]  /*1b390*/  LDG.E.U16 R40, desc[UR60][R20.64] ;  /* 0x0000003c14287981 */ /* 0x0002a2000c1e1500 */
[----:B------:R-:W-:-:S03]  /*1b3a0*/  IMAD.WIDE R4, R2, 0x2, R26 ;  /* 0x0000000202047825 */ /* 0x000fc600078e021a */
[----:B------:R1:W2:Y:S01]  /*1b3b0*/  LDG.E.U16 R26, desc[UR60][R154.64] ;  /* 0x0000003c9a1a7981 */ /* 0x0002a2000c1e1500 */
[----:B0-----:R-:W-:-:S03]  /*1b3c0*/  IMAD.WIDE R22, R2, 0x2, R56 ;  /* 0x0000000202167825 */ /* 0x001fc600078e0238 */
[----:B------:R-:W2:Y:S01]  /*1b3d0*/  LDL.64 R56, [R1+0x1630] ;  /* 0x0016300001387983 */ /* 0x000ea20000100a00 */
[----:B-1----:R-:W-:-:S03]  /*1b3e0*/  IMAD.WIDE R20, R2, 0x2, R116 ;  /* 0x0000000202147825 */ /* 0x002fc600078e0274 */
[----:B------:R-:W2:Y:S01]  /*1b3f0*/  LDG.E.U16 R27, desc[UR60][R4.64] ;  /* 0x0000003c041b7981 */ /* 0x000ea2000c1e1500 */
[----:B------:R-:W-:-:S03]  /*1b400*/  IMAD.WIDE R154, R2, 0x2, R160 ;  /* 0x00000002029a7825 */ /* 0x000fc600078e02a0 */
[----:B------:R-:W2:Y:S04]  /*1b410*/  LDL.64 R116, [R1+0x14f8] ;  /* 0x0014f80001747983 */ /* 0x000ea80000100a00 */
[----:B------:R-:W2:Y:S04]  /*1b420*/  LDL.64 R160, [R1+0x1618] ;  /* 0x0016180001a07983 */ /* 0x000ea80000100a00 */
[----:B------:R4:W2:Y:S04]  /*1b430*/  LDG.E.U16 R149, desc[UR60][R20.64] ;  /* 0x0000003c14957981 */ /* 0x0008a8000c1e1500 */
[----:B------:R0:W2:Y:S01]  /*1b440*/  LDG.E.U16 R147, desc[UR60][R154.64] ;  /* 0x0000003c9a937981 */ /* 0x0000a2000c1e1500 */
[----:B----4-:R-:W-:-:S03]  /*1b450*/  IMAD.WIDE R20, R2, 0x2, R96 ;  /* 0x0000000202147825 */ /* 0x010fc600078e0260 */
[----:B------:R-:W4:Y:S01]  /*1b460*/  LDL.64 R96, [R1+0x1610] ;  /* 0x0016100001607983 */ /* 0x000f220000100a00 */
[----:B0-----:R-:W-:-:S03]  /*1b470*/  IMAD.WIDE R154, R2, 0x2, R164 ;  /* 0x00000002029a7825 */ /* 0x001fc600078e02a4 */
[----:B------:R-:W4:Y:S04]  /*1b480*/  LDL.64 R164, [R1+0x14c8] ;  /* 0x0014c80001a47983 */ /* 0x000f280000100a00 */
[----:B------:R-:W4:Y:S01]  /*1b490*/  LDG.E.U16 R135, desc[UR60][R154.64] ;  /* 0x0000003c9a877981 */ /* 0x000f22000c1e1500 */
[----:B---3--:R-:W-:-:S03]  /*1b4a0*/  IMAD.WIDE R4, R2, 0x2, R24 ;  /* 0x0000000202047825 */ /* 0x008fc600078e0218 */
[----:B------:R0:W3:Y:S04]  /*1b4b0*/  LDG.E.U16 R25, desc[UR60][R152.64] ;  /* 0x0000003c98197981 */ /* 0x0000e8000c1e1500 */
[----:B------:R1:W3:Y:S04]  /*1b4c0*/  LDG.E.U16 R24, desc[UR60][R22.64] ;  /* 0x0000003c16187981 */ /* 0x0002e8000c1e1500 */
[----:B------:R-:W3:Y:S01]  /*1b4d0*/  LDG.E.U16 R148, desc[UR60][R4.64] ;  /* 0x0000003c04947981 */ /* 0x000ee2000c1e1500 */
[----:B0-----:R-:W-:-:S03]  /*1b4e0*/  IMAD.WIDE R152, R2, 0x2, R158 ;  /* 0x0000000202987825 */ /* 0x001fc600078e029e */
[----:B------:R-:W3:Y:S01]  /*1b4f0*/  LDL.64 R158, [R1+0x14f0] ;  /* 0x0014f000019e7983 */ /* 0x000ee20000100a00 */
[----:B-1----:R-:W-:-:S03]  /*1b500*/  IMAD.WIDE R22, R2, 0x2, R156 ;  /* 0x0000000202167825 */ /* 0x002fc600078e029c */
[----:B------:R0:W3:Y:S04]  /*1b510*/  LDG.E.U16 R17, desc[UR60][R152.64] ;  /* 0x0000003c98117981 */ /* 0x0000e8000c1e1500 */
[----:B------:R1:W3:Y:S04]  /*1b520*/  LDG.E.U16 R138, desc[UR60][R22.64] ;  /* 0x0000003c168a7981 */ /* 0x0002e8000c1e1500 */
[----:B------:R-:W3:Y:S01]  /*1b530*/  LDL.64 R156, [R1+0x1600] ;  /* 0x00160000019c7983 */ /* 0x000ee20000100a00 */
[----:B0-----:R-:W-:-:S03]  /*1b540*/  IMAD.WIDE R152, R2, 0x2, R162 ;  /* 0x0000000202987825 */ /* 0x001fc600078e02a2 */
[----:B------:R-:W3:Y:S01]  /*1b550*/  LDL.64 R162, [R1+0x14e8] ;  /* 0x0014e80001a27983 */ /* 0x000ee20000100a00 */
[----:B-1----:R-:W-:-:S03]  /*1b560*/  IMAD.WIDE R22, R2, 0x2, R76 ;  /* 0x0000000202167825 */ /* 0x002fc600078e024c */
[----:B------:R0:W3:Y:S04]  /*1b570*/  LDG.E.U16 R118, desc[UR60][R152.64] ;  /* 0x0000003c98767981 */ /* 0x0000e8000c1e1500 */
[----:B------:R-:W3:Y:S01]  /*1b580*/  LDL.64 R76, [R1+0x14e0] ;  /* 0x0014e000014c7983 */ /* 0x000ee20000100a00 */
[----:B------:R-:W-:-:S03]  /*1b590*/  IMAD.WIDE R4, R2, 0x2, R136 ;  /* 0x0000000202047825 */ /* 0x000fc600078e0288 */
[----:B------:R2:W3:Y:S01]  /*1b5a0*/  LDG.E.U16 R137, desc[UR60][R20.64] ;  /* 0x0000003c14897981 */ /* 0x0004e2000c1e1500 */
[----:B------:R-:W-:-:S03]  /*1b5b0*/  IMAD.WIDE R154, R2, 0x2, R172 ;  /* 0x00000002029a7825 */ /* 0x000fc600078e02ac */
[----:B------:R1:W3:Y:S04]  /*1b5c0*/  LDG.E.U16 R136, desc[UR60][R4.64] ;  /* 0x0000003c04887981 */ /* 0x0002e8000c1e1500 */
[----:B------:R-:W3:Y:S01]  /*1b5d0*/  LDL.64 R172, [R1+0x14c0] ;  /* 0x0014c00001ac7983 */ /* 0x000ee20000100a00 */
[----:B0-----:R-:W-:-:S03]  /*1b5e0*/  IMAD.WIDE R152, R2, 0x2, R170 ;  /* 0x0000000202987825 */ /* 0x001fc600078e02aa */
[----:B------:R0:W3:Y:S04]  /*1b5f0*/  LDG.E.U16 R98, desc[UR60][R154.64] ;  /* 0x0000003c9a627981 */ /* 0x0000e8000c1e1500 */
[----:B------:R-:W3:Y:S01]  /*1b600*/  LDL.64 R170, [R1+0x1498] ;  /* 0x0014980001aa7983 */ /* 0x000ee20000100a00 */
[----:B--2---:R-:W-:-:S03]  /*1b610*/  IMAD.WIDE R20, R2, 0x2, R56 ;  /* 0x0000000202147825 */ /* 0x004fc600078e0238 */
[----:B------:R-:W2:Y:S01]  /*1b620*/  LDL.64 R56, [R1+0x14d8] ;  /* 0x0014d80001387983 */ /* 0x000ea20000100a00 */
[----:B-1----:R-:W-:-:S03]  /*1b630*/  IMAD.WIDE R4, R2, 0x2, R116 ;  /* 0x0000000202047825 */ /* 0x002fc600078e0274 */
[----:B------:R1:W2:Y:S04]  /*1b640*/  LDG.E.U16 R117, desc[UR60][R22.64] ;  /* 0x0000003c16757981 */ /* 0x0002a8000c1e1500 */
[----:B------:R-:W2:Y:S01]  /*1b650*/  LDG.E.U16 R116, desc[UR60][R20.64] ;  /* 0x0000003c14747981 */ /* 0x000ea2000c1e1500 */
[----:B0-----:R-:W-:-:S03]  /*1b660*/  IMAD.WIDE R154, R2, 0x2, R168 ;  /* 0x00000002029a7825 */ /* 0x001fc600078e02a8 */
[----:B------:R4:W2:Y:S01]  /*1b670*/  LDG.E.U16 R115, desc[UR60][R4.64] ;  /* 0x0000003c04737981 */ /* 0x0008a2000c1e1500 */
[----:B-1----:R-:W-:-:S03]  /*1b680*/  IMAD.WIDE R22, R2, 0x2, R160 ;  /* 0x0000000202167825 */ /* 0x002fc600078e02a0 */
[----:B------:R-:W2:Y:S04]  /*1b690*/  LDL.64 R160, [R1+0x14b8] ;  /* 0x0014b80001a07983 */ /* 0x000ea80000100a00 */
[----:B------:R-:W2:Y:S01]  /*1b6a0*/  LDL.64 R168, [R1+0x1480] ;  /* 0x0014800001a87983 */ /* 0x000ea20000100a00 */
[----:B----4-:R-:W-:-:S03]  /*1b6b0*/  IMAD.WIDE R4, R2, 0x2, R96 ;  /* 0x0000000202047825 */ /* 0x010fc600078e0260 */
[----:B------:R0:W4:Y:S04]  /*1b6c0*/  LDG.E.U16 R96, desc[UR60][R22.64] ;  /* 0x0000003c16607981 */ /* 0x000128000c1e1500 */
[----:B------:R1:W4:Y:S04]  /*1b6d0*/  LDG.E.U16 R97, desc[UR60][R152.64] ;  /* 0x0000003c98617981 */ /* 0x000328000c1e1500 */
[----:B------:R-:W4:Y:S01]  /*1b6e0*/  LDG.E.U16 R78, desc[UR60][R4.64] ;  /* 0x0000003c044e7981 */ /* 0x000f22000c1e1500 */
[----:B---3--:R-:W-:-:S03]  /*1b6f0*/  IMAD.WIDE R20, R2, 0x2, R158 ;  /* 0x0000000202147825 */ /* 0x008fc600078e029e */
[----:B------:R-:W3:Y:S04]  /*1b700*/  LDL.64 R158, [R1+0x14b0] ;  /* 0x0014b000019e7983 */ /* 0x000ee80000100a00 */
[----:B------:R1:W4:Y:S01]  /*1b710*/  LDG.E.U16 R95, desc[UR60][R20.64] ;  /* 0x0000003c145f7981 */ /* 0x000322000c1e1500 */
[----:B0-----:R-:W-:-:S03]  /*1b720*/  IMAD.WIDE R22, R2, 0x2, R162 ;  /* 0x0000000202167825 */ /* 0x001fc600078e02a2 */
[----:B------:R-:W4:Y:S01]  /*1b730*/  LDL.64 R162, [R1+0x1488] ;  /* 0x0014880001a27983 */ /* 0x000f220000100a00 */
[----:B-1----:R-:W-:-:S03]  /*1b740*/  IMAD.WIDE R152, R2, 0x2, R156 ;  /* 0x0000000202987825 */ /* 0x002fc600078e029c */
[----:B------:R-:W4:Y:S01]  /*1b750*/  LDL.64 R156, [R1+0x1490] ;  /* 0x00149000019c7983 */ /* 0x000f220000100a00 */
[----:B------:R-:W-:-:S03]  /*1b760*/  IMAD.WIDE R20, R2, 0x2, R76 ;  /* 0x0000000202147825 */ /* 0x000fc600078e024c */
[----:B------:R0:W4:Y:S04]  /*1b770*/  LDG.E.U16 R77, desc[UR60][R154.64] ;  /* 0x0000003c9a4d7981 */ /* 0x000128000c1e1500 */
[----:B------:R1:W4:Y:S04]  /*1b780*/  LDG.E.U16 R76, desc[UR60][R152.64] ;  /* 0x0000003c984c7981 */ /* 0x000328000c1e1500 */
[----:B------:R2:W4:Y:S01]  /*1b790*/  LDG.E.U16 R75, desc[UR60][R22.64] ;  /* 0x0000003c164b7981 */ /* 0x000522000c1e1500 */
[----:B0-----:R-:W-:-:S03]  /*1b7a0*/  IMAD.WIDE R154, R2, 0x2, R166 ;  /* 0x00000002029a7825 */ /* 0x001fc600078e02a6 */
[----:B------:R-:W4:Y:S01]  /*1b7b0*/  LDL.64 R166, [R1+0x1470] ;  /* 0x0014700001a67983 */ /* 0x000f220000100a00 */
[----:B-1----:R-:W-:-:S03]  /*1b7c0*/  IMAD.WIDE R152, R2, 0x2, R164 ;  /* 0x0000000202987825 */ /* 0x002fc600078e02a4 */
[----:B------:R-:W4:Y:S01]  /*1b7d0*/  LDL.64 R164, [R1+0x1468] ;  /* 0x0014680001a47983 */ /* 0x000f220000100a00 */
[----:B--2---:R-:W-:-:S03]  /*1b7e0*/  IMAD.WIDE R4, R2, 0x2, R56 ;  /* 0x0000000202047825 */ /* 0x004fc600078e0238 */
[----:B------:R0:W2:Y:S01]  /*1b7f0*/  LDG.E.U16 R58, desc[UR60][R20.64] ;  /* 0x0000003c143a7981 */ /* 0x0000a2000c1e1500 */
[----:B------:R-:W-:-:S03]  /*1b800*/  IMAD.WIDE R22, R2, 0x2, R172 ;  /* 0x0000000202167825 */ /* 0x000fc600078e02ac */
[----:B------:R-:W2:Y:S04]  /*1b810*/  LDG.E.U16 R57, desc[UR60][R4.64] ;  /* 0x0000003c04397981 */ /* 0x000ea8000c1e1500 */
[----:B------:R-:W2:Y:S04]  /*1b820*/  LDL.64 R172, [R1+0x1450] ;  /* 0x0014500001ac7983 */ /* 0x000ea80000100a00 */
[----:B------:R1:W2:Y:S04]  /*1b830*/  LDG.E.U16 R252, desc[UR60][R152.64] ;  /* 0x0000003c98fc7981 */ /* 0x0002a8000c1e1500 */
[----:B------:R1:W2:Y:S01]  /*1b840*/  LDG.E.U16 R251, desc[UR60][R22.64] ;  /* 0x0000003c16fb7981 */ /* 0x0002a2000c1e1500 */
[----:B0-----:R-:W-:-:S03]  /*1b850*/  IMAD.WIDE R20, R2, 0x2, R160 ;  /* 0x0000000202147825 */ /* 0x001fc600078e02a0 */
[----:B------:R0:W2:Y:S01]  /*1b860*/  LDG.E.U16 R56, desc[UR60][R154.64] ;  /* 0x0000003c9a387981 */ /* 0x0000a2000c1e1500 */
[----:B-1----:R-:W-:-:S03]  /*1b870*/  IMAD.WIDE R152, R2, 0x2, R176 ;  /* 0x0000000202987825 */ /* 0x002fc600078e02b0 */
[----:B------:R-:W2:Y:S01]  /*1b880*/  LDL.64 R160, [R1+0x1460] ;  /* 0x0014600001a07983 */ /* 0x000ea20000100a00 */
[----:B------:R-:W-:-:S03]  /*1b890*/  IMAD.WIDE R22, R2, 0x2, R170 ;  /* 0x0000000202167825 */ /* 0x000fc600078e02aa */
[----:B------:R-:W2:Y:S04]  /*1b8a0*/  LDL.64 R176, [R1+0x1440] ;  /* 0x0014400001b07983 */ /* 0x000ea80000100a00 */
[----:B------:R-:W2:Y:S04]  /*1b8b0*/  LDG.E.U16 R250, desc[UR60][R20.64] ;  /* 0x0000003c14fa7981 */ /* 0x000ea8000c1e1500 */
[----:B------:R-:W2:Y:S04]  /*1b8c0*/  LDG.E.U16 R246, desc[UR60][R22.64] ;  /* 0x0000003c16f67981 */ /* 0x000ea8000c1e1500 */
[----:B------:R-:W2:Y:S01]  /*1b8d0*/  LDL.64 R170, [R1+0x1430] ;  /* 0x0014300001aa7983 */ /* 0x000ea20000100a00 */
[----:B0-----:R-:W-:-:S03]  /*1b8e0*/  IMAD.WIDE R154, R2, 0x2, R180 ;  /* 0x00000002029a7825 */ /* 0x001fc600078e02b4 */
[----:B------:R-:W2:Y:S04]  /*1b8f0*/  LDG.E.U16 R247, desc[UR60][R152.64] ;  /* 0x0000003c98f77981 */ /* 0x000ea8000c1e1500 */
[----:B------:R0:W2:Y:S04]  /*1b900*/  LDG.E.U16 R248, desc[UR60][R154.64] ;  /* 0x0000003c9af87981 */ /* 0x0000a8000c1e1500 */
[----:B------:R-:W2:Y:S01]  /*1b910*/  LDL.64 R180, [R1+0x1400] ;  /* 0x0014000001b47983 */ /* 0x000ea20000100a00 */
[----:B0-----:R-:W-:-:S03]  /*1b920*/  IMAD.WIDE R154, R2, 0x2, R168 ;  /* 0x00000002029a7825 */ /* 0x001fc600078e02a8 */
[----:B------:R-:W2:Y:S01]  /*1b930*/  LDL.64 R168, [R1+0x1420] ;  /* 0x0014200001a87983 */ /* 0x000ea20000100a00 */
[----:B---3--:R-:W-:-:S03]  /*1b940*/  IMAD.WIDE R4, R2, 0x2, R158 ;  /* 0x0000000202047825 */ /* 0x008fc600078e029e */
[----:B------:R-:W3:Y:S04]  /*1b950*/  LDG.E.U16 R243, desc[UR60][R154.64] ;  /* 0x0000003c9af37981 */ /* 0x000ee8000c1e1500 */
[----:B------:R4:W3:Y:S04]  /*1b960*/  LDG.E.U16 R249, desc[UR60][R4.64] ;  /* 0x0000003c04f97981 */ /* 0x0008e8000c1e1500 */
[----:B------:R-:W3:Y:S01]  /*1b970*/  LDL.64 R158, [R1+0x1448] ;  /* 0x00144800019e7983 */ /* 0x000ee20000100a00 */
[----:B----4-:R-:W-:-:S03]  /*1b980*/  IMAD.WIDE R4, R2, 0x2, R162 ;  /* 0x0000000202047825 */ /* 0x010fc600078e02a2 */
[----:B------:R-:W4:Y:S01]  /*1b990*/  LDL.64 R162, [R1+0x1428] ;  /* 0x0014280001a27983 */ /* 0x000f220000100a00 */
[----:B------:R-:W-:-:S03]  /*1b9a0*/  IMAD.WIDE R20, R2, 0x2, R156 ;  /* 0x0000000202147825 */ /* 0x000fc600078e029c */
[----:B------:R-:W3:Y:S04]  /*1b9b0*/  LDL.64 R156, [R1+0x1438] ;  /* 0x00143800019c7983 */ /* 0x000ee80000100a00 */
[----:B------:R0:W3:Y:S01]  /*1b9c0*/  LDG.E.U16 R245, desc[UR60][R20.64] ;  /* 0x0000003c14f57981 */ /* 0x0000e2000c1e1500 */
[----:B------:R-:W-:-:S03]  /*1b9d0*/  IMAD.WIDE R22, R2, 0x2, R166 ;  /* 0x0000000202167825 */ /* 0x000fc600078e02a6 */
[----:B------:R-:W3:Y:S04]  /*1b9e0*/  LDG.E.U16 R244, desc[UR60][R4.64] ;  /* 0x0000003c04f47981 */ /* 0x000ee8000c1e1500 */
[----:B------:R-:W3:Y:S01]  /*1b9f0*/  LDL.64 R166, [R1+0x1418] ;  /* 0x0014180001a67983 */ /* 0x000ee20000100a00 */
[----:B0-----:R-:W-:-:S03]  /*1ba00*/  IMAD.WIDE R20, R2, 0x2, R164 ;  /* 0x0000000202147825 */ /* 0x001fc600078e02a4 */
[----:B------:R-:W3:Y:S01]  /*1ba10*/  LDL.64 R164, [R1+0x1410] ;  /* 0x0014100001a47983 */ /* 0x000ee20000100a00 */
[----:B------:R-:W-:-:S03]  /*1ba20*/  IMAD.WIDE R152, R2, 0x2, R178 ;  /* 0x0000000202987825 */ /* 0x000fc600078e02b2 */
[----:B------:R-:W3:Y:S04]  /*1ba30*/  LDG.E.U16 R240, desc[UR60][R20.64] ;  /* 0x0000003c14f07981 */ /* 0x000ee8000c1e1500 */
[----:B------:R2:W3:Y:S01]  /*1ba40*/  LDG.E.U16 R242, desc[UR60][R152.64] ;  /* 0x0000003c98f27981 */ /* 0x0004e2000c1e1500 */
[----:B------:R-:W-:-:S03]  /*1ba50*/  IMAD.WIDE R154, R2, 0x2, R174 ;  /* 0x00000002029a7825 */ /* 0x000fc600078e02ae */
[----:B------:R-:W3:Y:S04]  /*1ba60*/  LDL.64 R174, [R1+0x13f8] ;  /* 0x0013f80001ae7983 */ /* 0x000ee80000100a00 */
[----:B------:R0:W3:Y:S01]  /*1ba70*/  LDG.E.U16 R238, desc[UR60][R154.64] ;  /* 0x0000003c9aee7981 */ /* 0x0000e2000c1e1500 */
[----:B--2---:R-:W-:-:S03]  /*1ba80*/  IMAD.WIDE R152, R2, 0x2, R172 ;  /* 0x0000000202987825 */ /* 0x004fc600078e02ac */
[----:B------:R-:W2:Y:S04]  /*1ba90*/  LDL.64 R172, [R1+0x13f0] ;  /* 0x0013f00001ac7983 */ /* 0x000ea80000100a00 */
[----:B------:R4:W2:Y:S01]  /*1baa0*/  LDG.E.U16 R237, desc[UR60][R152.64] ;  /* 0x0000003c98ed7981 */ /* 0x0008a2000c1e1500 */
[----:B------:R-:W-:-:S03]  /*1bab0*/  IMAD.WIDE R4, R2, 0x2, R160 ;  /* 0x0000000202047825 */ /* 0x000fc600078e02a0 */
[----:B------:R-:W2:Y:S01]  /*1bac0*/  LDG.E.U16 R241, desc[UR60][R22.64] ;  /* 0x0000003c16f17981 */ /* 0x000ea2000c1e1500 */
[----:B------:R-:W-:-:S03]  /*1bad0*/  IMAD.WIDE R20, R2, 0x2, R176 ;  /* 0x0000000202147825 */ /* 0x000fc600078e02b0 */
[----:B------:R3:W2:Y:S04]  /*1bae0*/  LDG.E.U16 R239, desc[UR60][R4.64] ;  /* 0x0000003c04ef7981 */ /* 0x0006a8000c1e1500 */
[----:B------:R1:W2:Y:S04]  /*1baf0*/  LDG.E.U16 R235, desc[UR60][R20.64] ;  /* 0x0000003c14eb7981 */ /* 0x0002a8000c1e1500 */
[----:B------:R-:W2:Y:S01]  /*1bb00*/  LDL.64 R160, [R1+0x1408] ;  /* 0x0014080001a07983 */ /* 0x000ea20000100a00 */
[----:B0-----:R-:W-:-:S03]  /*1bb10*/  IMAD.WIDE R154, R2, 0x2, R170 ;  /* 0x00000002029a7825 */ /* 0x001fc600078e02aa */
[----:B------:R-:W2:Y:S04]  /*1bb20*/  LDL.64 R170, [R1+0x13c8] ;  /* 0x0013c80001aa7983 */ /* 0x000ea80000100a00 */
[----:B------:R-:W2:Y:S04]  /*1bb30*/  LDL.64 R178, [R1+0x13d0] ;  /* 0x0013d00001b27983 */ /* 0x000ea80000100a00 */
[----:B------:R-:W2:Y:S04]  /*1bb40*/  LDL.64 R176, [R1+0x13b0] ;  /* 0x0013b00001b07983 */ /* 0x000ea80000100a00 */
[----:B------:R-:W2:Y:S01]  /*1bb50*/  LDG.E.U16 R233, desc[UR60][R154.64] ;  /* 0x0000003c9ae97981 */ /* 0x000ea2000c1e1500 */
[----:B----4-:R-:W-:-:S03]  /*1bb60*/  IMAD.WIDE R152, R2, 0x2, R162 ;  /* 0x0000000202987825 */ /* 0x010fc600078e02a2 */
[----:B------:R-:W4:Y:S01]  /*1bb70*/  LDL.64 R162, [R1+0x13d8] ;  /* 0x0013d80001a27983 */ /* 0x000f220000100a00 */
[----:B---3--:R-:W-:-:S03]  /*1bb80*/  IMAD.WIDE R4, R2, 0x2, R156 ;  /* 0x0000000202047825 */ /* 0x008fc600078e029c */
[----:B------:R-:W3:Y:S04]  /*1bb90*/  LDL.64 R156, [R1+0x13e0] ;  /* 0x0013e000019c7983 */ /* 0x000ee80000100a00 */
[----:B------:R0:W3:Y:S01]  /*1bba0*/  LDG.E.U16 R234, desc[UR60][R4.64] ;  /* 0x0000003c04ea7981 */ /* 0x0000e2000c1e1500 */
[----:B------:R-:W-:-:S03]  /*1bbb0*/  IMAD.WIDE R22, R2, 0x2, R158 ;  /* 0x0000000202167825 */ /* 0x000fc600078e029e */
[----:B------:R-:W3:Y:S04]  /*1bbc0*/  LDL.64 R158, [R1+0x13e8] ;  /* 0x0013e800019e7983 */ /* 0x000ee80000100a00 */
[----:B------:R0:W3:Y:S04]  /*1bbd0*/  LDG.E.U16 R236, desc[UR60][R22.64] ;  /* 0x0000003c16ec7981 */ /* 0x0000e8000c1e1500 */
[----:B------:R0:W3:Y:S01]  /*1bbe0*/  LDG.E.U16 R232, desc[UR60][R152.64] ;  /* 0x0000003c98e87981 */ /* 0x0000e2000c1e1500 */
        /* <DEDUP_REMOVED lines=8> */
[----:B------:R-:W3:Y:S04]  /*1bc70*/  LDG.E.U16 R227, desc[UR60][R152.64] ;  /* 0x0000003c98e37981 */ /* 0x000ee8000c1e1500 */
[----:B------:R0:W3:Y:S01]  /*1bc80*/  LDG.E.U16 R231, desc[UR60][R22.64] ;  /* 0x0000003c16e77981 */ /* 0x0000e2000c1e1500 */
[----:B--2---:R-:W-:-:S03]  /*1bc90*/  IMAD.WIDE R20, R2, 0x2, R172 ;  /* 0x0000000202147825 */ /* 0x004fc600078e02ac */
[----:B------:R-:W2:Y:S04]  /*1bca0*/  LDL.64 R172, [R1+0x1380] ;  /* 0x0013800001ac7983 */ /* 0x000ea80000100a00 */
[----:B------:R1:W2:Y:S01]  /*1bcb0*/  LDG.E.U16 R225, desc[UR60][R20.64] ;  /* 0x0000003c14e17981 */ /* 0x0002a2000c1e1500 */
[----:B0-----:R-:W-:-:S03]  /*1bcc0*/  IMAD.WIDE R22, R2, 0x2, R174 ;  /* 0x0000000202167825 */ /* 0x001fc600078e02ae */
[----:B------:R-:W2:Y:S04]  /*1bcd0*/  LDL.64 R174, [R1+0x1388] ;  /* 0x0013880001ae7983 */ /* 0x000ea80000100a00 */
[----:B------:R-:W2:Y:S04]  /*1bce0*/  LDG.E.U16 R229, desc[UR60][R4.64] ;  /* 0x0000003c04e57981 */ /* 0x000ea8000c1e1500 */
[----:B------:R-:W2:Y:S01]  /*1bcf0*/  LDG.E.U16 R226, desc[UR60][R22.64] ;  /* 0x0000003c16e27981 */ /* 0x000ea2000c1e1500 */
[----:B-1----:R-:W-:-:S03]  /*1bd00*/  IMAD.WIDE R20, R2, 0x2, R170 ;  /* 0x0000000202147825 */ /* 0x002fc600078e02aa */
[----:B------:R-:W2:Y:S04]  /*1bd10*/  LDL.64 R170, [R1+0x1370] ;  /* 0x0013700001aa7983 */ /* 0x000ea80000100a00 */
[----:B------:R-:W2:Y:S01]  /*1bd20*/  LDG.E.U16 R220, desc[UR60][R20.64] ;  /* 0x0000003c14dc7981 */ /* 0x000ea2000c1e1500 */
[----:B----4-:R-:W-:-:S03]  /*1bd30*/  IMAD.WIDE R152, R2, 0x2, R162 ;  /* 0x0000000202987825 */ /* 0x010fc600078e02a2 */
[----:B------:R-:W4:Y:S04]  /*1bd40*/  LDL.64 R162, [R1+0x1378] ;  /* 0x0013780001a27983 */ /* 0x000f280000100a00 */
[----:B------:R3:W4:Y:S02]  /*1bd50*/  LDG.E.U16 R222, desc[UR60][R152.64] ;  /* 0x0000003c98de7981 */ /* 0x000724000c1e1500 */
[C---:B---3--:R-:W-:Y:S02]  /*1bd60*/  IMAD.WIDE R152, R2.reuse, 0x2, R166 ;  /* 0x0000000202987825 */ /* 0x048fe400078e02a6 */
[----:B------:R-:W3:Y:S02]  /*1bd70*/  LDL.64 R166, [R1+0x1360] ;  /* 0x0013600001a67983 */ /* 0x000ee40000100a00 */
[----:B------:R-:W-:-:S02]  /*1bd80*/  IMAD.WIDE R20, R2, 0x2, R164 ;  /* 0x0000000202147825 */ /* 0x000fc400078e02a4 */
[----:B------:R-:W3:Y:S02]  /*1bd90*/  LDL.64 R164, [R1+0x1358] ;  /* 0x0013580001a47983 */ /* 0x000ee40000100a00 */
[C---:B------:R-:W-:Y:S02]  /*1bda0*/  IMAD.WIDE R4, R2.reuse, 0x2, R158 ;  /* 0x0000000202047825 */ /* 0x040fe400078e029e */
[----:B------:R-:W3:Y:S04]  /*1bdb0*/  LDL.64 R158, [R1+0x1398] ;  /* 0x00139800019e7983 */ /* 0x000ee80000100a00 */
[----:B------:R0:W3:Y:S01]  /*1bdc0*/  LDG.E.U16 R224, desc[UR60][R4.64] ;  /* 0x0000003c04e07981 */ /* 0x0000e2000c1e1500 */
[----:B------:R-:W-:-:S03]  /*1bdd0*/  IMAD.WIDE R154, R2, 0x2, R160 ;  /* 0x00000002029a7825 */ /* 0x000fc600078e02a0 */
[----:B------:R-:W3:Y:S04]  /*1bde0*/  LDL.64 R160, [R1+0x13a0] ;  /* 0x0013a00001a07983 */ /* 0x000ee80000100a00 */
[----:B------:R1:W3:Y:S01]  /*1bdf0*/  LDG.E.U16 R228, desc[UR60][R154.64] ;  /* 0x0000003c9ae47981 */ /* 0x0002e2000c1e1500 */
[----:B0-----:R-:W-:-:S03]  /*1be00*/  IMAD.WIDE R4, R2, 0x2, R168 ;  /* 0x0000000202047825 */ /* 0x001fc600078e02a8 */
[----:B------:R-:W3:Y:S01]  /*1be10*/  LDL.64 R168, [R1+0x1368] ;  /* 0x0013680001a87983 */ /* 0x000ee20000100a00 */
[----:B------:R-:W-:-:S03]  /*1be20*/  IMAD.WIDE R22, R2, 0x2, R178 ;  /* 0x0000000202167825 */ /* 0x000fc600078e02b2 */
[----:B------:R2:W3:Y:S01]  /*1be30*/  LDG.E.U16 R218, desc[UR60][R152.64] ;  /* 0x0000003c98da7981 */ /* 0x0004e2000c1e1500 */
[----:B-1----:R-:W-:-:S03]  /*1be40*/  IMAD.WIDE R154, R2, 0x2, R156 ;  /* 0x00000002029a7825 */ /* 0x002fc600078e029c */
[----:B------:R-:W3:Y:S04]  /*1be50*/  LDL.64 R156, [R1+0x1390] ;  /* 0x00139000019c7983 */ /* 0x000ee80000100a00 */
[----:B------:R0:W3:Y:S01]  /*1be60*/  LDG.E.U16 R221, desc[UR60][R22.64] ;  /* 0x0000003c16dd7981 */ /* 0x0000e2000c1e1500 */
[----:B--2---:R-:W-:-:S03]  /*1be70*/  IMAD.WIDE R152, R2, 0x2, R172 ;  /* 0x0000000202987825 */ /* 0x004fc600078e02ac */
[----:B------:R-:W2:Y:S04]  /*1be80*/  LDL.64 R172, [R1+0x1340] ;  /* 0x0013400001ac7983 */ /* 0x000ea80000100a00 */
[----:B------:R1:W2:Y:S01]  /*1be90*/  LDG.E.U16 R223, desc[UR60][R154.64] ;  /* 0x0000003c9adf7981 */ /* 0x0002a2000c1e1500 */
[----:B0-----:R-:W-:-:S03]  /*1bea0*/  IMAD.WIDE R22, R2, 0x2, R176 ;  /* 0x0000000202167825 */ /* 0x001fc600078e02b0 */
[----:B------:R-:W2:Y:S04]  /*1beb0*/  LDL.64 R176, [R1+0x1350] ;  /* 0x0013500001b07983 */ /* 0x000ea80000100a00 */
[----:B------:R-:W2:Y:S01]  /*1bec0*/  LDG.E.U16 R217, desc[UR60][R22.64] ;  /* 0x0000003c16d97981 */ /* 0x000ea2000c1e1500 */
[----:B-1----:R-:W-:-:S03]  /*1bed0*/  IMAD.WIDE R154, R2, 0x2, R174 ;  /* 0x00000002029a7825 */ /* 0x002fc600078e02ae */
[----:B------:R-:W2:Y:S04]  /*1bee0*/  LDL.64 R174, [R1+0x1348] ;  /* 0x0013480001ae7983 */ /* 0x000ea80000100a00 */
[----:B------:R-:W2:Y:S04]  /*1bef0*/  LDG.E.U16 R212, desc[UR60][R154.64] ;  /* 0x0000003c9ad47981 */ /* 0x000ea8000c1e1500 */
[----:B------:R-:W2:Y:S04]  /*1bf00*/  LDG.E.U16 R219, desc[UR60][R4.64] ;  /* 0x0000003c04db7981 */ /* 0x000ea8000c1e1500 */
[----:B------:R0:W2:Y:S04]  /*1bf10*/  LDG.E.U16 R216, desc[UR60][R20.64] ;  /* 0x0000003c14d87981 */ /* 0x0000a8000c1e1500 */
[----:B------:R1:W2:Y:S04]  /*1bf20*/  LDG.E.U16 R211, desc[UR60][R152.64] ;  /* 0x0000003c98d37981 */ /* 0x0002a8000c1e1500 */
[----:B------:R-:W2:Y:S01]  /*1bf30*/  LDL.64 R178, [R1+0x1320] ;  /* 0x0013200001b27983 */ /* 0x000ea20000100a00 */
[----:B0-----:R-:W0:Y:S08]  /*1bf40*/  LDC.64 R20, c[0x0][0x218] ;  /* 0x00008600ff147b82 */ /* 0x001e300000000a00 */
[----:B-1----:R-:W1:Y:S01]  /*1bf50*/  LDC.64 R152, c[0x0][0x218] ;  /* 0x00008600ff987b82 */ /* 0x002e620000000a00 */
[----:B----4-:R-:W-:-:S05]  /*1bf60*/  IMAD.WIDE R22, R2, 0x2, R162 ;  /* 0x0000000202167825 */ /* 0x010fca00078e02a2 */
[----:B------:R3:W4:Y:S02]  /*1bf70*/  LDG.E.U16 R210, desc[UR60][R22.64] ;  /* 0x0000003c16d27981 */ /* 0x000724000c1e1500 */
[C---:B---3--:R-:W-:Y:S02]  /*1bf80*/  IMAD.WIDE R22, R2.reuse, 0x2, R166 ;  /* 0x0000000202167825 */ /* 0x048fe400078e02a6 */
[----:B------:R-:W3:Y:S04]  /*1bf90*/  LDL.64 R166, [R1+0x1328] ;  /* 0x0013280001a67983 */ /* 0x000ee80000100a00 */
[----:B------:R0:W4:Y:S02]  /*1bfa0*/  LDG.E.U16 R207, desc[UR60][R22.64] ;  /* 0x0000003c16cf7981 */ /* 0x000124000c1e1500 */
[----:B0-----:R-:W-:-:S02]  /*1bfb0*/  IMAD.WIDE R22, R2, 0x2, R164 ;  /* 0x0000000202167825 */ /* 0x001fc400078e02a4 */
[----:B------:R-:W3:Y:S02]  /*1bfc0*/  LDL.64 R164, [R1+0x1338] ;  /* 0x0013380001a47983 */ /* 0x000ee40000100a00 */
[C---:B------:R-:W-:Y:S01]  /*1bfd0*/  IMAD.WIDE R154, R2.reuse, 0x2, R168 ;  /* 0x00000002029a7825 */ /* 0x040fe200078e02a8 */
[----:B------:R-:W0:Y:S01]  /*1bfe0*/  S2R R163, SR_CTAID.Y ;  /* 0x0000000000a37919 */ /* 0x000e220000002600 */
[----:B------:R-:W4:Y:S01]  /*1bff0*/  LDL.64 R168, [R1+0x1330] ;  /* 0x0013300001a87983 */ /* 0x000f220000100a00 */
[----:B------:R-:W1:Y:S01]  /*1c000*/  S2R R162, SR_TID.X ;  /* 0x0000000000a27919 */ /* 0x000e620000002100 */
[C---:B------:R-:W-:Y:S02]  /*1c010*/  IMAD.WIDE R4, R2.reuse, 0x2, R160 ;  /* 0x0000000202047825 */ /* 0x040fe400078e02a0 */
[----:B------:R-:W2:Y:S01]  /*1c020*/  LDC R161, c[0x0][0x258] ;  /* 0x00009600ffa17b82 */ /* 0x000ea20000000800 */
[----:B------:R-:W4:Y:S01]  /*1c030*/  LDG.E.U16 R206, desc[UR60][R22.64] ;  /* 0x0000003c16ce7981 */ /* 0x000f22000c1e1500 */
[----:B------:R-:W-:-:S03]  /*1c040*/  IMAD.WIDE R158, R2, 0x2, R158 ;  /* 0x00000002029e7825 */ /* 0x000fc600078e029e */
[----:B------:R0:W4:Y:S01]  /*1c050*/  LDG.E.U16 R215, desc[UR60][R4.64] ;  /* 0x0000003c04d77981 */ /* 0x000122000c1e1500 */
[C---:B------:R-:W-:Y:S02]  /*1c060*/  IMAD.WIDE R156, R2.reuse, 0x2, R156 ;  /* 0x00000002029c7825 */ /* 0x040fe400078e029c */
[----:B------:R-:W2:Y:S01]  /*1c070*/  LDC R160, c[0x0][0x258] ;  /* 0x00009600ffa07b82 */ /* 0x000ea20000000800 */
[----:B------:R0:W4:Y:S04]  /*1c080*/  LDG.E.U16 R214, desc[UR60][R158.64] ;  /* 0x0000003c9ed67981 */ /* 0x000128000c1e1500 */
[----:B------:R1:W4:Y:S03]  /*1c090*/  LDG.E.U16 R213, desc[UR60][R156.64] ;  /* 0x0000003c9cd57981 */ /* 0x000326000c1e1500 */
[----:B0-----:R-:W0:Y:S01]  /*1c0a0*/  LDC.64 R4, c[0x0][0x218] ;  /* 0x00008600ff047b82 */ /* 0x001e220000000a00 */
[----:B------:R-:W4:Y:S07]  /*1c0b0*/  LDG.E.U16 R208, desc[UR60][R154.64] ;  /* 0x0000003c9ad07981 */ /* 0x000f2e000c1e1500 */
[----:B------:R-:W2:Y:S01]  /*1c0c0*/  LDC R158, c[0x0][0x250] ;  /* 0x00009400ff9e7b82 */ /* 0x000ea20000000800 */
[----:B-1----:R-:W-:-:S04]  /*1c0d0*/  IMAD.WIDE R156, R2, 0x2, R170 ;  /* 0x00000002029c7825 */ /* 0x002fc800078e02aa */
[C---:B------:R-:W-:Y:S01]  /*1c0e0*/  IMAD R19, R163.reuse, R19, RZ ;  /* 0x00000013a3137224 */ /* 0x040fe200078e02ff */
[----:B------:R-:W-:Y:S01]  /*1c0f0*/  LOP3.LUT R170, R162, 0x7f, RZ, 0xc0, !PT ;  /* 0x0000007fa2aa7812 */ /* 0x000fe200078ec0ff */
[----:B------:R-:W-:Y:S01]  /*1c100*/  IMAD R6, R163, R6, RZ ;  /* 0x00000006a3067224 */ /* 0x000fe200078e02ff */
[----:B------:R1:W4:Y:S01]  /*1c110*/  LDG.E.U16 R209, desc[UR60][R156.64] ;  /* 0x0000003c9cd17981 */ /* 0x000322000c1e1500 */
[----:B------:R-:W1:Y:S02]  /*1c120*/  LDC R159, c[0x0][0x258] ;  /* 0x00009600ff9f7b82 */ /* 0x000e640000000800 */
[----:B------:R-:W-:Y:S01]  /*1c130*/  IMAD R3, R170, R3, RZ ;  /* 0x00000003aa037224 */ /* 0x000fe200078e02ff */
[----:B0-----:R-:W-:-:S05]  /*1c140*/  LEA R4, P0, R19, R4, 0x1 ;  /* 0x0000000413047211 */ /* 0x001fca00078008ff */
[----:B------:R-:W0:Y:S01]  /*1c150*/  LDC R162, c[0x0][0x250] ;  /* 0x00009400ffa27b82 */ /* 0x000e220000000800 */
[----:B------:R-:W-:Y:S02]  /*1c160*/  LEA.HI.X.SX32 R5, R19, R5, 0x1, P0 ;  /* 0x0000000513057211 */ /* 0x000fe400000f0eff */
[----:B------:R-:W-:Y:S01]  /*1c170*/  LEA R19, P1, R6, R20, 0x1 ;  /* 0x0000001406137211 */ /* 0x000fe200078208ff */
[----:B--2---:R-:W-:Y:S01]  /*1c180*/  IMAD R20, R170, R161, RZ ;  /* 0x000000a1aa147224 */ /* 0x004fe200078e02ff */
[----:B------:R-:W-:Y:S01]  /*1c190*/  LEA R4, P0, R3, R4, 0x1 ;  /* 0x0000000403047211 */ /* 0x000fe200078008ff */
[----:B-1----:R-:W-:Y:S01]  /*1c1a0*/  IMAD R157, R163, R158, RZ ;  /* 0x0000009ea39d7224 */ /* 0x002fe200078e02ff */
[----:B------:R-:W-:Y:S02]  /*1c1b0*/  LEA.HI.X.SX32 R6, R6, R21, 0x1, P1 ;  /* 0x0000001506067211 */ /* 0x000fe400008f0eff */
[----:B------:R-:W-:Y:S02]  /*1c1c0*/  LEA.HI.X.SX32 R5, R3, R5, 0x1, P0 ;  /* 0x0000000503057211 */ /* 0x000fe400000f0eff */
[----:B------:R-:W-:-:S02]  /*1c1d0*/  LEA R3, R161, R20, 0x7 ;  /* 0x00000014a1037211 */ /* 0x000fc400078e38ff */
[----:B------:R-:W-:Y:S02]  /*1c1e0*/  LEA R156, P1, R157, R152, 0x1 ;  /* 0x000000989d9c7211 */ /* 0x000fe400078208ff */
[----:B------:R-:W-:Y:S01]  /*1c1f0*/  LEA R22, P0, R3, R19, 0x1 ;  /* 0x0000001303167211 */ /* 0x000fe200078008ff */
[C---:B------:R-:W-:Y:S01]  /*1c200*/  IMAD.WIDE R20, R2.reuse, 0x2, R4 ;  /* 0x0000000202147825 */ /* 0x040fe200078e0204 */
[----:B------:R-:W-:Y:S01]  /*1c210*/  LEA.HI.X.SX32 R19, R157, R153, 0x1, P1 ;  /* 0x000000999d137211 */ /* 0x000fe200008f0eff */
[----:B------:R-:W1:Y:S02]  /*1c220*/  LDC.64 R4, c[0x0][0x218] ;  /* 0x00008600ff047b82 */ /* 0x000e640000000a00 */
[C---:B------:R-:W-:Y:S01]  /*1c230*/  IMAD.WIDE R154, R2.reuse, 0x2, R176 ;  /* 0x00000002029a7825 */ /* 0x040fe200078e02b0 */
[----:B------:R2:W4:Y:S03]  /*1c240*/  LDG.E.U16 R205, desc[UR60][R20.64] ;  /* 0x0000003c14cd7981 */ /* 0x000526000c1e1500 */
[----:B------:R-:W-:Y:S01]  /*1c250*/  IMAD.WIDE R152, R2, 0x2, R172 ;  /* 0x0000000202987825 */ /* 0x000fe200078e02ac */
[----:B------:R-:W4:Y:S04]  /*1c260*/  LDL.64 R176, [R1+0x1318] ;  /* 0x0013180001b07983 */ /* 0x000f280000100a00 */
[----:B------:R-:W4:Y:S01]  /*1c270*/  LDG.E.U16 R202, desc[UR60][R152.64] ;  /* 0x0000003c98ca7981 */ /* 0x000f22000c1e1500 */
[----:B------:R-:W-:-:S02]  /*1c280*/  IMAD R158, R170, R160, RZ ;  /* 0x000000a0aa9e7224 */ /* 0x000fc400078e02ff */
[----:B--2---:R-:W-:Y:S01]  /*1c290*/  IMAD.WIDE R20, R2, 0x2, R174 ;  /* 0x0000000202147825 */ /* 0x004fe200078e02ae */
[----:B------:R-:W-:Y:S01]  /*1c2a0*/  LEA.HI.X.SX32 R23, R3, R6, 0x1, P0 ;  /* 0x0000000603177211 */ /* 0x000fe200000f0eff */
[----:B------:R-:W2:Y:S01]  /*1c2b0*/  LDL.64 R174, [R1+0x1308] ;  /* 0x0013080001ae7983 */ /* 0x000ea20000100a00 */
[----:B------:R-:W-:-:S03]  /*1c2c0*/  LEA R3, R160, R158, 0x7 ;  /* 0x0000009ea0037211 */ /* 0x000fc600078e38ff */
[----:B------:R-:W2:Y:S01]  /*1c2d0*/  LDL.64 R172, [R1+0x1300] ;  /* 0x0013000001ac7983 */ /* 0x000ea20000100a00 */
[----:B------:R-:W-:Y:S01]  /*1c2e0*/  LEA R3, R160, R3, 0x7 ;  /* 0x00000003a0037211 */ /* 0x000fe200078e38ff */
[----:B------:R-:W-:Y:S02]  /*1c2f0*/  IMAD R6, R170, R159, RZ ;  /* 0x0000009faa067224 */ /* 0x000fe400078e02ff */
[----:B------:R0:W2:Y:S04]  /*1c300*/  LDG.E.U16 R204, desc[UR60][R154.64] ;  /* 0x0000003c9acc7981 */ /* 0x0000a8000c1e1500 */
[----:B------:R0:W2:Y:S04]  /*1c310*/  LDG.E.U16 R203, desc[UR60][R20.64] ;  /* 0x0000003c14cb7981 */ /* 0x0000a8000c1e1500 */
[----:B------:R-:W2:Y:S01]  /*1c320*/  LDL.64 R170, [R1+0x12f8] ;  /* 0x0012f80001aa7983 */ /* 0x000ea20000100a00 */
[----:B0-----:R-:W-:-:S03]  /*1c330*/  IMAD R154, R163, R162, RZ ;  /* 0x000000a2a39a7224 */ /* 0x001fc600078e02ff */
[----:B------:R-:W2:Y:S01]  /*1c340*/  LDL.64 R162, [R1+0x12f0] ;  /* 0x0012f00001a27983 */ /* 0x000ea20000100a00 */
[----:B------:R-:W-:-:S03]  /*1c350*/  LEA R20, P0, R3, R156, 0x1 ;  /* 0x0000009c03147211 */ /* 0x000fc600078008ff */
[----:B------:R-:W2:Y:S01]  /*1c360*/  LDL.64 R160, [R1+0x12d8] ;  /* 0x0012d80001a07983 */ /* 0x000ea20000100a00 */
[----:B------:R-:W-:Y:S02]  /*1c370*/  LEA.HI.X.SX32 R21, R3, R19, 0x1, P0 ;  /* 0x0000001303157211 */ /* 0x000fe400000f0eff */
[C---:B-1----:R-:W-:Y:S01]  /*1c380*/  LEA R4, P0, R154.reuse, R4, 0x1 ;  /* 0x000000049a047211 */ /* 0x042fe200078008ff */
[----:B------:R-:W2:Y:S03]  /*1c390*/  LDL.64 R156, [R1+0x1280] ;  /* 0x00128000019c7983 */ /* 0x000ea60000100a00 */
[----:B------:R-:W-:Y:S01]  /*1c3a0*/  LEA.HI.X.SX32 R5, R154, R5, 0x1, P0 ;  /* 0x000000059a057211 */ /* 0x000fe200000f0eff */
[C---:B---3--:R-:W-:Y:S02]  /*1c3b0*/  IMAD.WIDE R152, R2.reuse, 0x2, R164 ;  /* 0x0000000202987825 */ /* 0x048fe400078e02a4 */
[----:B------:R-:W3:Y:S04]  /*1c3c0*/  LDL.64 R164, [R1+0x1310] ;  /* 0x0013100001a47983 */ /* 0x000ee80000100a00 */
[----:B------:R0:W3:Y:S01]  /*1c3d0*/  LDG.E.U16 R201, desc[UR60][R152.64] ;  /* 0x0000003c98c97981 */ /* 0x0000e2000c1e1500 */
[----:B----4-:R-:W-:-:S03]  /*1c3e0*/  IMAD.WIDE R154, R2, 0x2, R168 ;  /* 0x00000002029a7825 */ /* 0x010fc600078e02a8 */
[----:B------:R-:W4:Y:S01]  /*1c3f0*/  LDL.64 R168, [R1+0x12e8] ;  /* 0x0012e80001a87983 */ /* 0x000f220000100a00 */
[C---:B0-----:R-:W-:Y:S01]  /*1c400*/  IMAD.WIDE R152, R2.reuse, 0x2, R22 ;  /* 0x0000000202987825 */ /* 0x041fe200078e0216 */
[----:B------:R-:W-:Y:S02]  /*1c410*/  LEA R6, R159, R6, 0x7 ;  /* 0x000000069f067211 */ /* 0x000fe400078e38ff */
[----:B------:R-:W4:Y:S01]  /*1c420*/  LDG.E.U16 R200, desc[UR60][R154.64] ;  /* 0x0000003c9ac87981 */ /* 0x000f22000c1e1500 */
[----:B------:R-:W-:-:S03]  /*1c430*/  IMAD.WIDE R22, R2, 0x2, R166 ;  /* 0x0000000202167825 */ /* 0x000fc600078e02a6 */
[----:B------:R-:W4:Y:S01]  /*1c440*/  LDL.64 R166, [R1+0x12e0] ;  /* 0x0012e00001a67983 */ /* 0x000f220000100a00 */
[----:B------:R-:W-:-:S03]  /*1c450*/  LEA R3, R159, R6, 0x7 ;  /* 0x000000069f037211 */ /* 0x000fc600078e38ff */
[----:B------:R0:W4:Y:S01]  /*1c460*/  LDG.E.U16 R199, desc[UR60][R22.64] ;  /* 0x0000003c16c77981 */ /* 0x000122000c1e1500 */
[----:B------:R-:W-:-:S03]  /*1c470*/  LEA R3, R159, R3, 0x7 ;  /* 0x000000039f037211 */ /* 0x000fc600078e38ff */
[----:B------:R-:W4:Y:S01]  /*1c480*/  LDL.64 R158, [R1+0x1278] ;  /* 0x00127800019e7983 */ /* 0x000f220000100a00 */
[----:B------:R-:W-:-:S03]  /*1c490*/  LEA R4, P0, R3, R4, 0x1 ;  /* 0x0000000403047211 */ /* 0x000fc600078008ff */
[----:B------:R1:W4:Y:S01]  /*1c4a0*/  LDG.E.U16 R198, desc[UR60][R152.64] ;  /* 0x0000003c98c67981 */ /* 0x000322000c1e1500 */
[----:B------:R-:W-:Y:S01]  /*1c4b0*/  LEA.HI.X.SX32 R5, R3, R5, 0x1, P0 ;  /* 0x0000000503057211 */ /* 0x000fe200000f0eff */
[C---:B0-----:R-:W-:Y:S02]  /*1c4c0*/  IMAD.WIDE R22, R2.reuse, 0x2, R20 ;  /* 0x0000000202167825 */ /* 0x041fe400078e0214 */
[----:B------:R-:W4:Y:S02]  /*1c4d0*/  LDL.64 R154, [R1+0x1268] ;  /* 0x00126800019a7983 */ /* 0x000f240000100a00 */
[C---:B------:R-:W-:Y:S02]  /*1c4e0*/  IMAD.WIDE R20, R2.reuse, 0x2, R4 ;  /* 0x0000000202147825 */ /* 0x040fe400078e0204 */
[----:B------:R-:W4:Y:S04]  /*1c4f0*/  LDG.E.U16 R195, desc[UR60][R22.64] ;  /* 0x0000003c16c37981 */ /* 0x000f28000c1e1500 */
[----:B------:R-:W4:Y:S01]  /*1c500*/  LDG.E.U16 R194, desc[UR60][R20.64] ;  /* 0x0000003c14c27981 */ /* 0x000f22000c1e1500 */
[----:B-1----:R-:W-:-:S05]  /*1c510*/  IMAD.WIDE R152, R2, 0x2, R178 ;  /* 0x0000000202987825 */ /* 0x002fca00078e02b2 */
[----:B------:R-:W4:Y:S04]  /*1c520*/  LDG.E.U16 R197, desc[UR60][R152.64] ;  /* 0x0000003c98c57981 */ /* 0x000f28000c1e1500 */
[----:B------:R-:W4:Y:S04]  /*1c530*/  LDL.64 R22, [R1+0x1260] ;  /* 0x0012600001167983 */ /* 0x000f280000100a00 */
[----:B------:R-:W4:Y:S01]  /*1c540*/  LDL.64 R152, [R1+0x12d0] ;  /* 0x0012d00001987983 */ /* 0x000f220000100a00 */
[----:B------:R-:W-:-:S05]  /*1c550*/  IMAD.WIDE R4, R2, 0x2, R176 ;  /* 0x0000000202047825 */ /* 0x000fca00078e02b0 */
[----:B------:R2:W4:Y:S02]  /*1c560*/  LDG.E.U16 R196, desc[UR60][R4.64] ;  /* 0x0000003c04c47981 */ /* 0x000524000c1e1500 */
[----:B--2---:R-:W-:-:S05]  /*1c570*/  IMAD.WIDE R4, R2, 0x2, R174 ;  /* 0x0000000202047825 */ /* 0x004fca00078e02ae */
[----:B------:R0:W2:Y:S02]  /*1c580*/  LDG.E.U16 R192, desc[UR60][R4.64] ;  /* 0x0000003c04c07981 */ /* 0x0000a4000c1e1500 */
[----:B0-----:R-:W-:-:S05]  /*1c590*/  IMAD.WIDE R4, R2, 0x2, R172 ;  /* 0x0000000202047825 */ /* 0x001fca00078e02ac */
[----:B------:R0:W2:Y:S02]  /*1c5a0*/  LDG.E.U16 R191, desc[UR60][R4.64] ;  /* 0x0000003c04bf7981 */ /* 0x0000a4000c1e1500 */
[----:B0-----:R-:W-:-:S05]  /*1c5b0*/  IMAD.WIDE R4, R2, 0x2, R170 ;  /* 0x0000000202047825 */ /* 0x001fca00078e02aa */
[----:B------:R0:W2:Y:S02]  /*1c5c0*/  LDG.E.U16 R190, desc[UR60][R4.64] ;  /* 0x0000003c04be7981 */ /* 0x0000a4000c1e1500 */
[C---:B0-----:R-:W-:Y:S02]  /*1c5d0*/  IMAD.WIDE R4, R2.reuse, 0x2, R162 ;  /* 0x0000000202047825 */ /* 0x041fe400078e02a2 */
[----:B------:R-:W2:Y:S04]  /*1c5e0*/  LDL.64 R162, [R1+0x12c8] ;  /* 0x0012c80001a27983 */ /* 0x000ea80000100a00 */
[----:B------:R4:W2:Y:S01]  /*1c5f0*/  LDG.E.U16 R189, desc[UR60][R4.64] ;  /* 0x0000003c04bd7981 */ /* 0x0008a2000c1e1500 */
[----:B---3--:R-:W-:-:S03]  /*1c600*/  IMAD.WIDE R20, R2, 0x2, R164 ;  /* 0x0000000202147825 */ /* 0x008fc600078e02a4 */
[----:B------:R-:W3:Y:S04]  /*1c610*/  LDL.64 R164, [R1+0x1270] ;  /* 0x0012700001a47983 */ /* 0x000ee80000100a00 */
[----:B------:R-:W2:Y:S01]  /*1c620*/  LDG.E.U16 R193, desc[UR60][R20.64] ;  /* 0x0000003c14c17981 */ /* 0x000ea2000c1e1500 */
[----:B----4-:R-:W-:-:S05]  /*1c630*/  IMAD.WIDE R4, R2, 0x2, R168 ;  /* 0x0000000202047825 */ /* 0x010fca00078e02a8 */
[----:B------:R0:W4:Y:S04]  /*1c640*/  LDG.E.U16 R188, desc[UR60][R4.64] ;  /* 0x0000003c04bc7981 */ /* 0x000128000c1e1500 */
[----:B------:R-:W4:Y:S01]  /*1c650*/  LDL.64 R20, [R1+0x1258] ;  /* 0x0012580001147983 */ /* 0x000f220000100a00 */
[----:B0-----:R-:W-:-:S05]  /*1c660*/  IMAD.WIDE R4, R2, 0x2, R166 ;  /* 0x0000000202047825 */ /* 0x001fca00078e02a6 */
[----:B------:R0:W4:Y:S02]  /*1c670*/  LDG.E.U16 R187, desc[UR60][R4.64] ;  /* 0x0000003c04bb7981 */ /* 0x000124000c1e1500 */
[C---:B0-----:R-:W-:Y:S02]  /*1c680*/  IMAD.WIDE R4, R2.reuse, 0x2, R160 ;  /* 0x0000000202047825 */ /* 0x041fe400078e02a0 */
[----:B------:R-:W4:Y:S04]  /*1c690*/  LDL.64 R160, [R1+0x1250] ;  /* 0x0012500001a07983 */ /* 0x000f280000100a00 */
[----:B------:R0:W4:Y:S02]  /*1c6a0*/  LDG.E.U16 R186, desc[UR60][R4.64] ;  /* 0x0000003c04ba7981 */ /* 0x000124000c1e1500 */
[----:B0-----:R-:W-:-:S02]  /*1c6b0*/  IMAD.WIDE R4, R2, 0x2, R156 ;  /* 0x0000000202047825 */ /* 0x001fc400078e029c */
[----:B------:R-:W4:Y:S04]  /*1c6c0*/  LDL.64 R156, [R1+0x1248] ;  /* 0x00124800019c7983 */ /* 0x000f280000100a00 */
[----:B------:R0:W4:Y:S02]  /*1c6d0*/  LDG.E.U16 R185, desc[UR60][R4.64] ;  /* 0x0000003c04b97981 */ /* 0x000124000c1e1500 */
[C---:B0-----:R-:W-:Y:S02]  /*1c6e0*/  IMAD.WIDE R4, R2.reuse, 0x2, R158 ;  /* 0x0000000202047825 */ /* 0x041fe400078e029e */
[----:B------:R-:W4:Y:S04]  /*1c6f0*/  LDL.64 R158, [R1+0x12c0] ;  /* 0x0012c000019e7983 */ /* 0x000f280000100a00 */
[----:B------:R3:W4:Y:S02]  /*1c700*/  LDG.E.U16 R184, desc[UR60][R4.64] ;  /* 0x0000003c04b87981 */ /* 0x000724000c1e1500 */
[----:B---3--:R-:W-:-:S05]  /*1c710*/  IMAD.WIDE R4, R2, 0x2, R164 ;  /* 0x0000000202047825 */ /* 0x008fca00078e02a4 */
[----:B------:R0:W3:Y:S02]  /*1c720*/  LDG.E.U16 R183, desc[UR60][R4.64] ;  /* 0x0000003c04b77981 */ /* 0x0000e4000c1e1500 */
[C---:B0-----:R-:W-:Y:S02]  /*1c730*/  IMAD.WIDE R4, R2.reuse, 0x2, R154 ;  /* 0x0000000202047825 */ /* 0x041fe400078e029a */
[----:B------:R-:W3:Y:S04]  /*1c740*/  LDL.64 R154, [R1+0x1240] ;  /* 0x00124000019a7983 */ /* 0x000ee80000100a00 */
[----:B------:R0:W3:Y:S02]  /*1c750*/  LDG.E.U16 R182, desc[UR60][R4.64] ;  /* 0x0000003c04b67981 */ /* 0x0000e4000c1e1500 */
[----:B0-----:R-:W-:-:S02]  /*1c760*/  IMAD.WIDE R4, R2, 0x2, R152 ;  /* 0x0000000202047825 */ /* 0x001fc400078e0298 */
[----:B------:R-:W3:Y:S04]  /*1c770*/  LDL.64 R152, [R1+0x1238] ;  /* 0x0012380001987983 */ /* 0x000ee80000100a00 */
[----:B------:R2:W3:Y:S02]  /*1c780*/  LDG.E.U16 R181, desc[UR60][R4.64] ;  /* 0x0000003c04b57981 */ /* 0x0004e4000c1e1500 */
[----:B--2---:R-:W-:-:S05]  /*1c790*/  IMAD.WIDE R4, R2, 0x2, R162 ;  /* 0x0000000202047825 */ /* 0x004fca00078e02a2 */
[----:B------:R0:W2:Y:S02]  /*1c7a0*/  LDG.E.U16 R180, desc[UR60][R4.64] ;  /* 0x0000003c04b47981 */ /* 0x0000a4000c1e1500 */
[C---:B0-----:R-:W-:Y:S02]  /*1c7b0*/  IMAD.WIDE R4, R2.reuse, 0x2, R22 ;  /* 0x0000000202047825 */ /* 0x041fe400078e0216 */
[----:B------:R-:W2:Y:S04]  /*1c7c0*/  LDL.64 R22, [R1+0x1230] ;  /* 0x0012300001167983 */ /* 0x000ea80000100a00 */
[----:B------:R4:W2:Y:S02]  /*1c7d0*/  LDG.E.U16 R179, desc[UR60][R4.64] ;  /* 0x0000003c04b37981 */ /* 0x0008a4000c1e1500 */
[----:B----4-:R-:W-:-:S02]  /*1c7e0*/  IMAD.WIDE R4, R2, 0x2, R20 ;  /* 0x0000000202047825 */ /* 0x010fc400078e0214 */
[----:B------:R-:W4:Y:S04]  /*1c7f0*/  LDL.64 R20, [R1+0x1228] ;  /* 0x0012280001147983 */ /* 0x000f280000100a00 */
        /* <DEDUP_REMOVED lines=10> */
[----:B---3--:R-:W-:-:S02]  /*1c8a0*/  IMAD.WIDE R4, R2, 0x2, R154 ;  /* 0x0000000202047825 */ /* 0x008fc400078e029a */
[----:B------:R-:W3:Y:S04]  /*1c8b0*/  LDL.64 R154, [R1+0x1218] ;  /* 0x00121800019a7983 */ /* 0x000ee80000100a00 */
[----:B------:R0:W3:Y:S02]  /*1c8c0*/  LDG.E.U16 R174, desc[UR60][R4.64] ;  /* 0x0000003c04ae7981 */ /* 0x0000e4000c1e1500 */
[C---:B0-----:R-:W-:Y:S02]  /*1c8d0*/  IMAD.WIDE R4, R2.reuse, 0x2, R152 ;  /* 0x0000000202047825 */ /* 0x041fe400078e0298 */
[----:B------:R-:W3:Y:S04]  /*1c8e0*/  LDL.64 R152, [R1+0x1210] ;  /* 0x0012100001987983 */ /* 0x000ee80000100a00 */
[----:B------:R2:W3:Y:S02]  /*1c8f0*/  LDG.E.U16 R173, desc[UR60][R4.64] ;  /* 0x0000003c04ad7981 */ /* 0x0004e4000c1e1500 */
[----:B--2---:R-:W-:-:S02]  /*1c900*/  IMAD.WIDE R4, R2, 0x2, R22 ;  /* 0x0000000202047825 */ /* 0x004fc400078e0216 */
[----:B------:R-:W2:Y:S04]  /*1c910*/  LDL.64 R22, [R1+0x1208] ;  /* 0x0012080001167983 */ /* 0x000ea80000100a00 */
[----:B------:R4:W2:Y:S02]  /*1c920*/  LDG.E.U16 R172, desc[UR60][R4.64] ;  /* 0x0000003c04ac7981 */ /* 0x0008a4000c1e1500 */
[C---:B----4-:R-:W-:Y:S02]  /*1c930*/  IMAD.WIDE R4, R2.reuse, 0x2, R20 ;  /* 0x0000000202047825 */ /* 0x050fe400078e0214 */
        /* <DEDUP_REMOVED lines=23> */
[----:B0-----:R-:W-:-:S05]  /*1cab0*/  IMAD.WIDE R4, R2, 0x2, R160 ;  /* 0x0000000202047825 */ /* 0x001fca00078e02a0 */
[----:B------:R3:W4:Y:S02]  /*1cac0*/  LDG.E.U16 R163, desc[UR60][R4.64] ;  /* 0x0000003c04a37981 */ /* 0x000724000c1e1500 */
[C---:B---3--:R-:W-:Y:S02]  /*1cad0*/  IMAD.WIDE R4, R2.reuse, 0x2, R154 ;  /* 0x0000000202047825 */ /* 0x048fe400078e029a */
[----:B------:R-:W3:Y:S04]  /*1cae0*/  LDL.64 R154, [R1+0x11c8] ;  /* 0x0011c800019a7983 */ /* 0x000ee80000100a00 */
[----:B------:R0:W3:Y:S02]  /*1caf0*/  LDG.E.U16 R162, desc[UR60][R4.64] ;  /* 0x0000003c04a27981 */ /* 0x0000e4000c1e1500 */
[----:B0-----:R-:W-:-:S02]  /*1cb00*/  IMAD.WIDE R4, R2, 0x2, R152 ;  /* 0x0000000202047825 */ /* 0x001fc400078e0298 */
[----:B------:R-:W3:Y:S04]  /*1cb10*/  LDL.64 R152, [R1+0x11c0] ;  /* 0x0011c00001987983 */ /* 0x000ee80000100a00 */
[----:B------:R0:W3:Y:S02]  /*1cb20*/  LDG.E.U16 R161, desc[UR60][R4.64] ;  /* 0x0000003c04a17981 */ /* 0x0000e4000c1e1500 */
[----:B0-----:R-:W-:-:S05]  /*1cb30*/  IMAD.WIDE R4, R2, 0x2, R158 ;  /* 0x0000000202047825 */ /* 0x001fca00078e029e */
[----:B------:R2:W3:Y:S02]  /*1cb40*/  LDG.E.U16 R160, desc[UR60][R4.64] ;  /* 0x0000003c04a07981 */ /* 0x0004e4000c1e1500 */
[C---:B--2---:R-:W-:Y:S02]  /*1cb50*/  IMAD.WIDE R4, R2.reuse, 0x2, R22 ;  /* 0x0000000202047825 */ /* 0x044fe400078e0216 */
[----:B------:R-:W2:Y:S04]  /*1cb60*/  LDL.64 R22, [R1+0x11b0] ;  /* 0x0011b00001167983 */ /* 0x000ea80000100a00 */
[----:B------:R4:W2:Y:S02]  /*1cb70*/  LDG.E.U16 R159, desc[UR60][R4.64] ;  /* 0x0000003c049f7981 */ /* 0x0008a4000c1e1500 */
[----:B----4-:R-:W-:-:S02]  /*1cb80*/  IMAD.WIDE R4, R2, 0x2, R20 ;  /* 0x0000000202047825 */ /* 0x010fc400078e0214 */
[----:B------:R-:W4:Y:S04]  /*1cb90*/  LDL.64 R20, [R1+0x1290] ;  /* 0x0012900001147983 */ /* 0x000f280000100a00 */
[----:B------:R0:W4:Y:S02]  /*1cba0*/  LDG.E.U16 R158, desc[UR60][R4.64] ;  /* 0x0000003c049e7981 */ /* 0x000124000c1e1500 */
[----:B0-----:R-:W-:-:S05]  /*1cbb0*/  IMAD.WIDE R4, R2, 0x2, R156 ;  /* 0x0000000202047825 */ /* 0x001fca00078e029c */
[----:B------:R0:W4:Y:S04]  /*1cbc0*/  LDG.E.U16 R157, desc[UR60][R4.64] ;  /* 0x0000003c049d7981 */ /* 0x000128000c1e1500 */
[----:B------:R-:W0:Y:S02]  /*1cbd0*/  LDL.64 R4, [R1+0x11d0] ;  /* 0x0011d00001047983 */ /* 0x000e240000100a00 */
[----:B0-----:R-:W-:-:S05]  /*1cbe0*/  IMAD.WIDE R4, R2, 0x2, R4 ;  /* 0x0000000202047825 */ /* 0x001fca00078e0204 */
[----:B------:R3:W4:Y:S02]  /*1cbf0*/  LDG.E.U16 R156, desc[UR60][R4.64] ;  /* 0x0000003c049c7981 */ /* 0x000724000c1e1500 */
[----:B---3--:R-:W-:-:S05]  /*1cc00*/  IMAD.WIDE R4, R2, 0x2, R154 ;  /* 0x0000000202047825 */ /* 0x008fca00078e029a */
[----:B------:R0:W3:Y:S04]  /*1cc10*/  LDG.E.U16 R155, desc[UR60][R4.64] ;  /* 0x0000003c049b7981 */ /* 0x0000e8000c1e1500 */
[----:B------:R-:W0:Y:S02]  /*1cc20*/  LDL.64 R4, [R1+0x1298] ;  /* 0x0012980001047983 */ /* 0x000e240000100a00 */
[----:B0-----:R-:W-:-:S05]  /*1cc30*/  IMAD.WIDE R4, R2, 0x2, R4 ;  /* 0x0000000202047825 */ /* 0x001fca00078e0204 */
[----:B------:R0:W3:Y:S02]  /*1cc40*/  LDG.E.U16 R154, desc[UR60][R4.64] ;  /* 0x0000003c049a7981 */ /* 0x0000e4000c1e1500 */
[----:B0-----:R-:W-:-:S05]  /*1cc50*/  IMAD.WIDE R4, R2, 0x2, R152 ;  /* 0x0000000202047825 */ /* 0x001fca00078e0298 */
[----:B------:R0:W3:Y:S04]  /*1cc60*/  LDG.E.U16 R153, desc[UR60][R4.64] ;  /* 0x0000003c04997981 */ /* 0x0000e8000c1e1500 */
[----:B------:R-:W0:Y:S02]  /*1cc70*/  LDL.64 R4, [R1+0x11b8] ;  /* 0x0011b80001047983 */ /* 0x000e240000100a00 */
[----:B0-----:R-:W-:-:S05]  /*1cc80*/  IMAD.WIDE R4, R2, 0x2, R4 ;  /* 0x0000000202047825 */ /* 0x001fca00078e0204 */
[----:B------:R2:W3:Y:S02]  /*1cc90*/  LDG.E.U16 R152, desc[UR60][R4.64] ;  /* 0x0000003c04987981 */ /* 0x0004e4000c1e1500 */
[----:B--2---:R-:W-:-:S05]  /*1cca0*/  IMAD.WIDE R4, R2, 0x2, R22 ;  /* 0x0000000202047825 */ /* 0x004fca00078e0216 */
[----:B------:R0:W2:Y:S04]  /*1ccb0*/  LDG.E.U16 R23, desc[UR60][R4.64] ;  /* 0x0000003c04177981 */ /* 0x0000a8000c1e1500 */
[----:B------:R-:W0:Y:S02]  /*1ccc0*/  LDL.64 R4, [R1+0x11a8] ;  /* 0x0011a80001047983 */ /* 0x000e240000100a00 */
[----:B0-----:R-:W-:-:S05]  /*1ccd0*/  IMAD.WIDE R4, R2, 0x2, R4 ;  /* 0x0000000202047825 */ /* 0x001fca00078e0204 */
[----:B------:R4:W2:Y:S02]  /*1cce0*/  LDG.E.U16 R22, desc[UR60][R4.64] ;  /* 0x0000003c04167981 */ /* 0x0008a4000c1e1500 */
[----:B----4-:R-:W-:-:S05]  /*1ccf0*/  IMAD.WIDE R4, R2, 0x2, R20 ;  /* 0x0000000202047825 */ /* 0x010fca00078e0214 */
[----:B------:R0:W4:Y:S04]  /*1cd00*/  LDG.E.U16 R21, desc[UR60][R4.64] ;  /* 0x0000003c04157981 */ /* 0x000128000c1e1500 */
[----:B------:R-:W0:Y:S02]  /*1cd10*/  LDL.64 R4, [R1+0x1288] ;  /* 0x0012880001047983 */ /* 0x000e240000100a00 */
[----:B0-----:R-:W-:-:S05]  /*1cd20*/  IMAD.WIDE R4, R2, 0x2, R4 ;  /* 0x0000000202047825 */ /* 0x001fca00078e0204 */
        /* <DEDUP_REMOVED lines=10> */
[----:B------:R-:W0:Y:S04]  /*1cdd0*/  LDL.64 R4, [R1+0x1188] ;  /* 0x0011880001047983 */ /* 0x000e280000100a00 */
[----:B------:R-:W-:Y:S01]  /*1cde0*/  STL [R1+0x1d88], R2 ;  /* 0x001d880201007387 */ /* 0x000fe20000100800 */
[----:B0-----:R-:W-:-:S06]  /*1cdf0*/  IMAD.WIDE R4, R2, 0x2, R4 ;  /* 0x0000000202047825 */ /* 0x001fcc00078e0204 */
[----:B------:R0:W4:Y:S01]  /*1ce00*/  LDG.E.U16 R4, desc[UR60][R4.64] ;  /* 0x0000003c04047981 */ /* 0x000122000c1e1500 */
[----:B------:R-:W-:Y:S06]  /*1ce10*/  BAR.SYNC.DEFER_BLOCKING 0x0 ;  /* 0x0000000000007b1d */ /* 0x000fec0000010000 */
[----:B------:R1:W-:Y:S04]  /*1ce20*/  STS.U16 [R18+0x20400], R132 ;  /* 0x0204008412007388 */ /* 0x0003e80000000400 */
[----:B------:R3:W-:Y:S04]  /*1ce30*/  STS.U16 [R18+0x24400], R133 ;  /* 0x0244008512007388 */ /* 0x0007e80000000400 */
[----:B------:R2:W-:Y:S04]  /*1ce40*/  STS.U16 [R18+0x28400], R134 ;  /* 0x0284008612007388 */ /* 0x0005e80000000400 */
[----:B-1----:R-:W4:Y:S04]  /*1ce50*/  LDL.LU R132, [R1+0x1f44] ;  /* 0x001f440001847983 */ /* 0x002f280000300800 */
[----:B---3--:R-:W3:Y:S04]  /*1ce60*/  LDL.LU R133, [R1+0x1f40] ;  /* 0x001f400001857983 */ /* 0x008ee80000300800 */
[----:B--2---:R-:W2:Y:S04]  /*1ce70*/  LDL.LU R134, [R1+0x1f3c] ;  /* 0x001f3c0001867983 */ /* 0x004ea80000300800 */
[----:B------:R1:W-:Y:S04]  /*1ce80*/  STS.U16 [R18+0x2c400], R143 ;  /* 0x02c4008f12007388 */ /* 0x0003e80000000400 */
[----:B------:R0:W-:Y:S04]  /*1ce90*/  STS.U16 [R18+0x20800], R144 ;  /* 0x0208009012007388 */ /* 0x0001e80000000400 */
[----:B------:R0:W-:Y:S04]  /*1cea0*/  STS.U16 [R18+0x24800], R145 ;  /* 0x0248009112007388 */ /* 0x0001e80000000400 */
[----:B-1----:R-:W4:Y:S04]  /*1ceb0*/  LDL.LU R143, [R1+0x1f38] ;  /* 0x001f3800018f7983 */ /* 0x002f280000300800 */
[----:B0-----:R-:W3:Y:S04]  /*1cec0*/  LDL.LU R144, [R1+0x1f34] ;  /* 0x001f340001907983 */ /* 0x001ee80000300800 */
[----:B------:R-:W2:Y:S04]  /*1ced0*/  LDL.LU R145, [R1+0x1f30] ;  /* 0x001f300001917983 */ /* 0x000ea80000300800 */
[----:B------:R0:W-:Y:S04]  /*1cee0*/  STS.U16 [R18+0x28800], R146 ;  /* 0x0288009212007388 */ /* 0x0001e80000000400 */
[----:B------:R1:W-:Y:S04]  /*1cef0*/  STS.U16 [R18+0x2c800], R9 ;  /* 0x02c8000912007388 */ /* 0x0003e80000000400 */
[----:B------:R1:W-:Y:S04]  /*1cf00*/  STS.U16 [R18+0x20c00], R8 ;  /* 0x020c000812007388 */ /* 0x0003e80000000400 */
[----:B0-----:R-:W4:Y:S04]  /*1cf10*/  LDL.LU R146, [R1+0x1f2c] ;  /* 0x001f2c0001927983 */ /* 0x001f280000300800 */
[----:B-1----:R-:W3:Y:S04]  /*1cf20*/  LDL.LU R9, [R1+0x1f28] ;  /* 0x001f280001097983 */ /* 0x002ee80000300800 */
[----:B------:R-:W3:Y:S04]  /*1cf30*/  LDL.LU R8, [R1+0x1f24] ;  /* 0x001f240001087983 */ /* 0x000ee80000300800 */
[----:B------:R0:W-:Y:S04]  /*1cf40*/  STS.U16 [R18+0x24c00], R7 ;  /* 0x024c000712007388 */ /* 0x0001e80000000400 */
[----:B------:R1:W-:Y:S04]  /*1cf50*/  STS.U16 [R18+0x28c00], R151 ;  /* 0x028c009712007388 */ /* 0x0003e80000000400 */
[----:B------:R1:W-:Y:S04]  /*1cf60*/  STS.U16 [R18+0x2cc00], R150 ;  /* 0x02cc009612007388 */ /* 0x0003e80000000400 */
[----:B0-----:R-:W3:Y:S04]  /*1cf70*/  LDL.LU R7, [R1+0x1f20] ;  /* 0x001f200001077983 */ /* 0x001ee80000300800 */
        /* <DEDUP_REMOVED lines=9> */
[----:B0-----:R-:W4:Y:S04]  /*1d010*/  LDL.LU R17, [R1+0x1f08] ;  /* 0x001f080001117983 */ /* 0x001f280000300800 */
        /* <DEDUP_REMOVED lines=16> */
[----:B------:R-:W-:Y:S04]  /*1d120*/  STL [R1+0x1d8c], R18 ;  /* 0x001d8c1201007387 */ /* 0x000fe80000100800 */
[----:B----4-:R0:W-:Y:S04]  /*1d130*/  STS.U16 [R17+0x20080], R146 ;  /* 0x0200809211007388 */ /* 0x0101e80000000400 */
[----:B--2---:R1:W-:Y:S04]  /*1d140*/  STS.U16 [R17+0x24080], R145 ;  /* 0x0240809111007388 */ /* 0x0043e80000000400 */
[----:B---3--:R2:W-:Y:S04]  /*1d150*/  STS.U16 [R17+0x28080], R144 ;  /* 0x0280809011007388 */ /* 0x0085e80000000400 */
[----:B0-----:R-:W3:Y:S04]  /*1d160*/  LDL.LU R146, [R1+0x1f04] ;  /* 0x001f040001927983 */ /* 0x001ee80000300800 */
[----:B-1----:R-:W4:Y:S04]  /*1d170*/  LDL.LU R145, [R1+0x1f00] ;  /* 0x001f000001917983 */ /* 0x002f280000300800 */
[----:B--2---:R-:W2:Y:S04]  /*1d180*/  LDL.LU R144, [R1+0x1efc] ;  /* 0x001efc0001907983 */ /* 0x004ea80000300800 */
[----:B------:R0:W-:Y:S04]  /*1d190*/  STS.U16 [R17+0x2c080], R143 ;  /* 0x02c0808f11007388 */ /* 0x0001e80000000400 */
[----:B------:R1:W-:Y:S04]  /*1d1a0*/  STS.U16 [R17+0x20480], R142 ;  /* 0x0204808e11007388 */ /* 0x0003e80000000400 */
[----:B------:R1:W-:Y:S04]  /*1d1b0*/  STS.U16 [R17+0x24480], R141 ;  /* 0x0244808d11007388 */ /* 0x0003e80000000400 */
[----:B0-----:R-:W3:Y:S04]  /*1d1c0*/  LDL.LU R143, [R1+0x1ef8] ;  /* 0x001ef800018f7983 */ /* 0x001ee80000300800 */
[----:B-1----:R-:W4:Y:S04]  /*1d1d0*/  LDL.LU R142, [R1+0x1ef4] ;  /* 0x001ef400018e7983 */ /* 0x002f280000300800 */
[----:B------:R-:W2:Y:S04]  /*1d1e0*/  LDL.LU R141, [R1+0x1ef0] ;  /* 0x001ef000018d7983 */ /* 0x000ea80000300800 */
        /* <DEDUP_REMOVED lines=8> */
[----:B0-----:R-:W2:Y:S04]  /*1d270*/  LDL.LU R13, [R1+0x1ee0] ;  /* 0x001ee000010d7983 */ /* 0x001ea80000300800 */
[----:B-1----:R-:W2:Y:S04]  /*1d280*/  LDL.LU R12, [R1+0x1edc] ;  /* 0x001edc00010c7983 */ /* 0x002ea80000300800 */
[----:B------:R0:W-:Y:S04]  /*1d290*/  STS.U16 [R17+0x2c880], R11 ;  /* 0x02c8800b11007388 */ /* 0x0001e80000000400 */
[----:B0-----:R-:W2:Y:S04]  /*1d2a0*/  LDL.LU R11, [R1+0x1ed8] ;  /* 0x001ed800010b7983 */ /* 0x001ea80000300800 */
        /* <DEDUP_REMOVED lines=20> */
[----:B------:R-:W1:Y:S01]  /*1d3f0*/  S2R R5, SR_CgaCtaId ;  /* 0x0000000000057919 */ /* 0x000e620000008800 */
[----:B------:R-:W-:Y:S01]  /*1d400*/  MOV R2, 0x400 ;  /* 0x0000040000027802 */ /* 0x000fe20000000f00 */
[----:B------:R-:W-:Y:S01]  /*1d410*/  UMOV UR53, 0x40000040 ;  /* 0x4000004000357882 */ /* 0x000fe20000000000 */
[----:B------:R-:W-:Y:S01]  /*1d420*/  UIADD3.64 UR56, UR4, 0x180, URZ ;  /* 0x0000018004387897 */ /* 0x000fe2000fffe03f */
[----:B0-----:R-:W2:Y:S01]  /*1d430*/  LDL.LU R0, [R1+0x1ed4] ;  /* 0x001ed40001007983 */ /* 0x001ea20000300800 */
[----:B------:R-:W-:-:S02]  /*1d440*/  UIADD3.64 UR58, UR6, 0x1fe, URZ ;  /* 0x000001fe063a7897 */ /* 0x000fc4000fffe03f */
[----:B------:R-:W-:Y:S01]  /*1d450*/  UIADD3.64 UR48, UR4, 0x200, URZ ;  /* 0x0000020004307897 */ /* 0x000fe2000fffe03f */
[----:B-1----:R-:W2:Y:S01]  /*1d460*/  LDL.LU R10, [R1+0x1ed0] ;  /* 0x001ed000010a7983 */ /* 0x002ea20000300800 */
[----:B------:R-:W-:-:S04]  /*1d470*/  LEA R2, R5, R2, 0x18 ;  /* 0x0000000205027211 */ /* 0x000fc800078ec0ff */
[----:B------:R-:W-:-:S04]  /*1d480*/  SHF.R.U32.HI R2, RZ, 0x4, R2 ;  /* 0x00000004ff027819 */ /* 0x000fc80000011602 */
[----:B------:R-:W-:-:S04]  /*1d490*/  SGXT.U32 R2, R2, 0xe ;  /* 0x0000000e0202781a */ /* 0x000fc80000000000 */
[----:B------:R-:W-:Y:S01]  /*1d4a0*/  R2UR UR52, R2 ;  /* 0x00000000023472ca */ /* 0x000fe200000e0000 */
        /* <DEDUP_REMOVED lines=64> */
[----:B--2---:R-:W-:Y:S04]  /*1d8b0*/  STS.U16 [R14+0x20200], R94 ;  /* 0x0202005e0e007388 */ /* 0x004fe80000000400 */
        /* <DEDUP_REMOVED lines=120> */
[----:B------:R1:W-:Y:S04]  /*1e040*/  STS.U16 [R11+0x25b80], R154 ;  /* 0x025b809a0b007388 */ /* 0x0003e80000000400 */
[----:B------:R-:W-:Y:S04]  /*1e050*/  STS.U16 [R11+0x29b80], R21 ;  /* 0x029b80150b007388 */ /* 0x000fe80000000400 */
[----:B------:R-:W-:Y:S04]  /*1e060*/  STS.U16 [R11+0x2db80], R20 ;  /* 0x02db80140b007388 */ /* 0x000fe80000000400 */
[----:B------:R-:W-:Y:S04]  /*1e070*/  STS.U16 [R11+0x21f80], R19 ;  /* 0x021f80130b007388 */ /* 0x000fe80000000400 */
[----:B------:R-:W-:Y:S04]  /*1e080*/  STS.U16 [R11+0x25f80], R6 ;  /* 0x025f80060b007388 */ /* 0x000fe80000000400 */
[----:B------:R-:W-:Y:S04]  /*1e090*/  STS.U16 [R11+0x29f80], R3 ;  /* 0x029f80030b007388 */ /* 0x000fe80000000400 */
[----:B------:R2:W-:Y:S01]  /*1e0a0*/  STS.U16 [R11+0x2df80], R4 ;  /* 0x02df80040b007388 */ /* 0x0005e20000000400 */
[----:B------:R3:W-:Y:S06]  /*1e0b0*/  MEMBAR.ALL.CTA ;  /* 0x0000000000007992 */ /* 0x0007ec0000008000 */
[----:B---3--:R-:W3:Y:S02]  /*1e0c0*/  FENCE.VIEW.ASYNC.S ;  /* 0x00000000000073c6 */ /* 0x008ee40000000000 */
[----:B---3--:R-:W-:Y:S06]  /*1e0d0*/  BAR.SYNC.DEFER_BLOCKING 0x0 ;  /* 0x0000000000007b1d */ /* 0x008fec0000010000 */
[----:B0-----:R-:W-:-:S06]  /*1e0e0*/  WARPGROUP.ARRIVE ;  /* 0x00000000000079c5 */ /* 0x001fcc0000000000 */
[----:B------:R-:W-:Y:S03]  /*1e0f0*/  HGMMA.64x64x16.F32 R184, gdesc[UR52].tnspA, RZ, !UPT, gsb0 ;  /* 0x20e0000034b879f0 */ /* 0x000fe6000c0008ff */
[----:B------:R-:W-:Y:S02]  /*1e100*/  WARPGROUP.DEPBAR.LE gsb0, 0x0 ;  /* 0x00008000000079c5 */ /* 0x000fe40000010000 */
[----:B------:R-:W-:-:S06]  /*1e110*/  WARPGROUP.ARRIVE ;  /* 0x00000000000079c5 */ /* 0x000fcc0000000000 */
[----:B------:R-:W-:Y:S03]  /*1e120*/  HGMMA.64x64x16.F32 R184, gdesc[UR4].tnspA, R184, gsb0 ;  /* 0x20e0000004b879f0 */ /* 0x000fe600080008b8 */
        /* <DEDUP_REMOVED lines=8> */
[----:B------:R-:W-:Y:S01]  /*1e1b0*/  HGMMA.64x64x16.F32 R184, gdesc[UR56].tnspA, R184, gsb0 ;  /* 0x20e0000038b879f0 */ /* 0x000fe200080008b8 */
[----:B------:R-:W-:Y:S02]  /*1e1c0*/  UIADD3.64 UR50, UR6, 0x200, URZ ;  /* 0x0000020006327897 */ /* 0x000fe4000fffe03f */
[----:B------:R-:W-:Y:S02]  /*1e1d0*/  WARPGROUP.DEPBAR.LE gsb0, 0x0 ;  /* 0x00008000000079c5 */ /* 0x000fe40000010000 */
[----:B------:R-:W-:-:S06]  /*1e1e0*/  WARPGROUP.ARRIVE ;  /* 0x00000000000079c5 */ /* 0x000fcc0000000000 */
[----:B------:R-:W-:Y:S01]  /*1e1f0*/  HGMMA.64x64x16.F32 R184, gdesc[UR48].tnspA, R184, gsb0 ;  /* 0x20e0000030b879f0 */ /* 0x000fe200080008b8 */
[----:B------:R-:W-:Y:S02]  /*1e200*/  UIADD3.64 UR44, UR4, 0x280, URZ ;  /* 0x00000280042c7897 */ /* 0x000fe4000fffe03f */
[----:B------:R-:W-:Y:S01]  /*1e210*/  UIADD3.64 UR46, UR6, 0x202, URZ ;  /* 0x00000202062e7897 */ /* 0x000fe2000fffe03f */
        /* <DEDUP_REMOVED lines=90> */
[----:B------:R-:W-:Y:S01]  /*1e7c0*/  UMOV UR56, UR50 ;  /* 0x0000003200387c82 */ /* 0x000fe20008000000 */
[----:B------:R-:W-:Y:S01]  /*1e7d0*/  UMOV UR57, UR51 ;  /* 0x0000003300397c82 */ /* 0x000fe20008000000 */
[----:B------:R-:W-:Y:S02]  /*1e7e0*/  MOV R218, UR59 ;  /* 0x0000003b00da7c02 */ /* 0x000fe40008000f00 */
[----:B------:R-:W-:Y:S01]  /*1e7f0*/  MOV R217, UR58 ;  /* 0x0000003a00d97c02 */ /* 0x000fe20008000f00 */
[----:B------:R-:W-:Y:S01]  /*1e800*/  UIADD3.64 UR58, UR6, 0xc02, URZ ;  /* 0x00000c02063a7897 */ /* 0x000fe2000fffe03f */
[----:B------:R-:W-:Y:S02]  /*1e810*/  MOV R216, UR57 ;  /* 0x0000003900d87c02 */ /* 0x000fe40008000f00 */
[----:B------:R-:W-:Y:S01]  /*1e820*/  MOV R23, UR56 ;  /* 0x0000003800177c02 */ /* 0x000fe20008000f00 */
[----:B------:R-:W-:Y:S01]  /*1e830*/  UIADD3.64 UR56, UR4, 0x1480, URZ ;  /* 0x0000148004387897 */ /* 0x000fe2000fffe03f */
[----:B------:R-:W-:-:S02]  /*1e840*/  WARPGROUP.DEPBAR.LE gsb0, 0x0 ;  /* 0x00008000000079c5 */ /* 0x000fc40000010000 */
        /* <DEDUP_REMOVED lines=8> */
[----:B------:R-:W-:Y:S02]  /*1e8d0*/  R2UR UR43, R141 ;  /* 0x000000008d2b72ca */ /* 0x000fe400000e0000 */
[----:B------:R-:W-:Y:S02]  /*1e8e0*/  R2UR UR42, R142 ;  /* 0x000000008e2a72ca */ /* 0x000fe400000e0000 */
[----:B------:R-:W-:Y:S02]  /*1e8f0*/  R2UR UR41, R143 ;  /* 0x000000008f2972ca */ /* 0x000fe400000e0000 */
[----:B------:R-:W-:Y:S01]  /*1e900*/  R2UR UR40, R144 ;  /* 0x00000000902872ca */ /* 0x000fe200000e0000 */
[----:B------:R-:W-:Y:S02]  /*1e910*/  WARPGROUP.DEPBAR.LE gsb0, 0x0 ;  /* 0x00008000000079c5 */ /* 0x000fe40000010000 */
[----:B------:R-:W-:-:S10]  /*1e920*/  WARPGROUP.ARRIVE ;  /* 0x00000000000079c5 */ /* 0x000fd40000000000 */
        /* <DEDUP_REMOVED lines=15> */
[----:B------:R-:W-:Y:S01]  /*1ea20*/  UIADD3.64 UR56, UR4, 0x780, URZ ;  /* 0x0000078004387897 */ /* 0x000fe2000fffe03f */
[----:B------:R-:W-:Y:S01]  /*1ea30*/  UMOV UR52, UR58 ;  /* 0x0000003a00347c82 */ /* 0x000fe20008000000 */
[----:B------:R-:W-:Y:S01]  /*1ea40*/  UMOV UR53, UR59 ;  /* 0x0000003b00357c82 */ /* 0x000fe20008000000 */
[----:B------:R-:W-:Y:S01]  /*1ea50*/  UMOV UR58, UR54 ;  /* 0x00000036003a7c82 */ /* 0x000fe20008000000 */
[----:B------:R-:W-:Y:S01]  /*1ea60*/  UMOV UR59, UR55 ;  /* 0x00000037003b7c82 */ /* 0x000fe20008000000 */
[----:B------:R-:W-:Y:S02]  /*1ea70*/  WARPGROUP.DEPBAR.LE gsb0, 0x0 ;  /* 0x00008000000079c5 */ /* 0x000fe40000010000 */
[----:B-1----:R-:W-:-:S06]  /*1ea80*/  WARPGROUP.ARRIVE ;  /* 0x00000000000079c5 */ /* 0x002fcc0000000000 */
[----:B------:R-:W-:Y:S01]  /*1ea90*/  HGMMA.64x64x16.F32 R152, gdesc[UR56].tnspA, RZ, !UPT, gsb0 ;  /* 0x20e00000389879f0 */ /* 0x000fe2000c0008ff */
[----:B------:R-:W-:Y:S02]  /*1eaa0*/  MOV R220, UR33 ;  /* 0x0000002100dc7c02 */ /* 0x000fe40008000f00 */
[----:B------:R-:W-:Y:S01]  /*1eab0*/  MOV R219, UR32 ;  /* 0x0000002000db7c02 */ /* 0x000fe20008000f00 */
[----:B------:R-:W-:Y:S01]  /*1eac0*/  UIADD3.64 UR32, UR4, 0x800, URZ ;  /* 0x0000080004207897 */ /* 0x000fe2000fffe03f */
[----:B------:R-:W-:Y:S01]  /*1ead0*/  MOV R222, UR35 ;  /* 0x0000002300de7c02 */ /* 0x000fe20008000f00 */
[----:B------:R-:W-:Y:S01]  /*1eae0*/  UMOV UR35, UR7 ;  /* 0x0000000700237c82 */ /* 0x000fe20008000000 */
[----:B------:R-:W-:Y:S01]  /*1eaf0*/  MOV R221, UR34 ;  /* 0x0000002200dd7c02 */ /* 0x000fe20008000f00 */
[----:B------:R-:W-:Y:S01]  /*1eb00*/  UMOV UR34, UR6 ;  /* 0x0000000600227c82 */ /* 0x000fe20008000000 */
[----:B------:R-:W-:Y:S02]  /*1eb10*/  WARPGROUP.DEPBAR.LE gsb0, 0x0 ;  /* 0x00008000000079c5 */ /* 0x000fe40000010000 */
[----:B------:R-:W-:-:S06]  /*1eb20*/  WARPGROUP.ARRIVE ;  /* 0x00000000000079c5 */ /* 0x000fcc0000000000 */
[----:B------:R-:W-:Y:S01]  /*1eb30*/  HGMMA.64x64x16.F32 R152, gdesc[UR32].tnspA, R152, gsb0 ;  /* 0x20e00000209879f0 */ /* 0x000fe20008000898 */
[----:B------:R-:W-:Y:S01]  /*1eb40*/  UIADD3.64 UR56, UR4, 0x880, URZ ;  /* 0x0000088004387897 */ /* 0x000fe2000fffe03f */
[----:B------:R-:W-:Y:S01]  /*1eb50*/  UMOV UR58, UR10 ;  /* 0x0000000a003a7c82 */ /* 0x000fe20008000000 */
[----:B------:R-:W-:Y:S01]  /*1eb60*/  UMOV UR59, UR11 ;  /* 0x0000000b003b7c82 */ /* 0x000fe20008000000 */
[----:B------:R-:W-:Y:S02]  /*1eb70*/  WARPGROUP.DEPBAR.LE gsb0, 0x0 ;  /* 0x00008000000079c5 */ /* 0x000fe40000010000 */
[----:B------:R-:W-:-:S06]  /*1eb80*/  WARPGROUP.ARRIVE ;  /* 0x00000000000079c5 */ /* 0x000fcc0000000000 */
[----:B------:R-:W-:Y:S01]  /*1eb90*/  HGMMA.64x64x16.F32 R152, gdesc[UR56].tnspA, R152, gsb0 ;  /* 0x20e00000389879f0 */ /* 0x000fe20008000898 */
[----:B--2---:R-:W-:Y:S02]  /*1eba0*/  MOV R4, UR45 ;  /* 0x0000002d00047c02 */ /* 0x004fe40008000f00 */
        /* <DEDUP_REMOVED lines=9> */
[----:B------:R-:W-:Y:S02]  /*1ec40*/  UIADD3.64 UR32, UR4, 0x980, URZ ;  /* 0x0000098004207897 */ /* 0x000fe4000fffe03f */
[----:B------:R-:W-:-:S07]  /*1ec50*/  UIADD3.64 UR56, UR6, 0x1fe, URZ ;  /* 0x000001fe06387897 */ /* 0x000fce000fffe03f */
[----:B------:R-:W-:Y:S01]  /*1ec60*/  UMOV UR34, UR56 ;  /* 0x0000003800227c82 */ /* 0x000fe20008000000 */
[----:B------:R-:W-:Y:S01]  /*1ec70*/  UMOV UR35, UR57 ;  /* 0x0000003900237c82 */ /* 0x000fe20008000000 */
[----:B------:R-:W-:Y:S02]  /*1ec80*/  WARPGROUP.DEPBAR.LE gsb0, 0x0 ;  /* 0x00008000000079c5 */ /* 0x000fe40000010000 */
[----:B------:R-:W-:-:S06]  /*1ec90*/  WARPGROUP.ARRIVE ;  /* 0x00000000000079c5 */ /* 0x000fcc0000000000 */
[----:B------:R-:W-:Y:S01]  /*1eca0*/  HGMMA.64x64x16.F32 R152, gdesc[UR32].tnspA, R152, gsb0 ;  /* 0x20e00000209879f0 */ /* 0x000fe20008000898 */
[----:B------:R-:W-:Y:S01]  /*1ecb0*/  MOV R20, UR41 ;  /* 0x0000002900147c02 */ /* 0x000fe20008000f00 */
[----:B------:R-:W-:Y:S01]  /*1ecc0*/  UIADD3.64 UR58, UR6, 0x200, URZ ;  /* 0x00000200063a7897 */ /* 0x000fe2000fffe03f */
[----:B------:R-:W-:Y:S01]  /*1ecd0*/  MOV R19, UR40 ;  /* 0x0000002800137c02 */ /* 0x000fe20008000f00 */
[----:B------:R-:W-:Y:S01]  /*1ece0*/  UIADD3.64 UR40, UR4, 0xa00, URZ ;  /* 0x00000a0004287897 */ /* 0x000fe2000fffe03f */
[----:B------:R-:W-:Y:S02]  /*1ecf0*/  MOV R22, UR43 ;  /* 0x0000002b00167c02 */ /* 0x000fe40008000f00 */
[----:B------:R-:W-:Y:S02]  /*1ed00*/  MOV R21, UR42 ;  /* 0x0000002a00157c02 */ /* 0x000fe40008000f00 */
[----:B------:R-:W-:Y:S01]  /*1ed10*/  UMOV UR42, UR58 ;  /* 0x0000003a002a7c82 */ /* 0x000fe20008000000 */
[----:B------:R-:W-:Y:S01]  /*1ed20*/  UMOV UR43, UR59 ;  /* 0x0000003b002b7c82 */ /* 0x000fe20008000000 */
[----:B------:R-:W-:-:S02]  /*1ed30*/  WARPGROUP.DEPBAR.LE gsb0, 0x0 ;  /* 0x00008000000079c5 */ /* 0x000fc40000010000 */
        /* <DEDUP_REMOVED lines=122> */
[----:B------:R-:W-:Y:S02]  /*1f4e0*/  R2UR UR59, R218 ;  /* 0x00000000da3b72ca */ /* 0x000fe400000e0000 */
[----:B------:R-:W-:Y:S01]  /*1f4f0*/  R2UR UR58, R217 ;  /* 0x00000000d93a72ca */ /* 0x000fe200000e0000 */
[----:B------:R-:W-:-:S10]  /*1f500*/  UIADD3.64 UR40, UR4, 0x1b80, URZ ;  /* 0x00001b8004287897 */ /* 0x000fd4000fffe03f */
[----:B------:R-:W-:Y:S02]  /*1f510*/  UMOV UR43, UR59 ;  /* 0x0000003b002b7c82 */ /* 0x000fe40008000000 */
        /* <DEDUP_REMOVED lines=37> */
[----:B------:R-:W-:Y:S04]  /*1f770*/  STL [R1+0x1d90], R17 ;  /* 0x001d901101007387 */ /* 0x000fe80000100800 */
[----:B------:R-:W-:Y:S04]  /*1f780*/  STL [R1+0x1d94], R16 ;  /* 0x001d941001007387 */ /* 0x000fe80000100800 */
[----:B------:R-:W-:Y:S04]  /*1f790*/  STL [R1+0x1d98], R15 ;  /* 0x001d980f01007387 */ /* 0x000fe80000100800 */
[----:B------:R-:W-:Y:S01]  /*1f7a0*/  STL [R1+0x1d9c], R14 ;  /* 0x001d9c0e01007387 */ /* 0x000fe20000100800 */
[----:B------:R-:W-:-:S02]  /*1f7b0*/  WARPGROUP.DEPBAR.LE gsb0, 0x0 ;  /* 0x00008000000079c5 */ /* 0x000fc40000010000 */
[----:B------:R-:W-:-:S06]  /*1f7c0*/  WARPGROUP.ARRIVE ;  /* 0x00000000000079c5 */ /* 0x000fcc0000000000 */
[----:B------:R-:W-:Y:S01]  /*1f7d0*/  HGMMA.64x64x16.F32 R152, gdesc[UR44].tnspA, R152, gsb0 ;  /* 0x20e000002c9879f0 */ /* 0x000fe20008000898 */
[----:B------:R-:W-:Y:S04]  /*1f7e0*/  STL [R1+0x1da0], R13 ;  /* 0x001da00d01007387 */ /* 0x000fe80000100800 */
[----:B------:R0:W-:Y:S04]  /*1f7f0*/  STL [R1+0x1da4], R12 ;  /* 0x001da40c01007387 */ /* 0x0001e80000100800 */
        /* <DEDUP_REMOVED lines=22> */
[----:B------:R3:W-:Y:S04]  /*1f960*/  STL [R1+0x1dd4], R205 ;  /* 0x001dd4cd01007387 */ /* 0x0007e80000100800 */
[----:B------:R-:W-:Y:S04]  /*1f970*/  STL [R1+0x1dd0], R206 ;  /* 0x001dd0ce01007387 */ /* 0x000fe80000100800 */
[----:B------:R-:W-:Y:S01]  /*1f980*/  STL [R1+0x1dcc], R207 ;  /* 0x001dcccf01007387 */ /* 0x000fe20000100800 */
[----:B------:R-:W-:-:S03]  /*1f990*/  R2UR UR47, R6 ;  /* 0x00000000062f72ca */ /* 0x000fc600000e0000 */
[----:B------:R-:W-:Y:S01]  /*1f9a0*/  STL [R1+0x1dc8], R208 ;  /* 0x001dc8d001007387 */ /* 0x000fe20000100800 */
[----:B------:R-:W-:-:S03]  /*1f9b0*/  R2UR UR46, R5 ;  /* 0x00000000052e72ca */ /* 0x000fc600000e0000 */
[----:B------:R-:W-:Y:S04]  /*1f9c0*/  STL [R1+0x1dc4], R209 ;  /* 0x001dc4d101007387 */ /* 0x000fe80000100800 */
[----:B------:R-:W-:Y:S04]  /*1f9d0*/  STL [R1+0x1dc0], R210 ;  /* 0x001dc0d201007387 */ /* 0x000fe80000100800 */
[----:B------:R-:W-:Y:S04]  /*1f9e0*/  STL [R1+0x1dbc], R211 ;  /* 0x001dbcd301007387 */ /* 0x000fe80000100800 */
[----:B------:R-:W-:Y:S01]  /*1f9f0*/  STL [R1+0x1db8], R212 ;  /* 0x001db8d401007387 */ /* 0x000fe20000100800 */
[----:B------:R-:W-:-:S03]  /*1fa00*/  R2UR UR45, R4 ;  /* 0x00000000042d72ca */ /* 0x000fc600000e0000 */
[----:B------:R-:W-:Y:S01]  /*1fa10*/  STL [R1+0x1db4], R213 ;  /* 0x001db4d501007387 */ /* 0x000fe20000100800 */
[----:B------:R-:W-:-:S03]  /*1fa20*/  UIADD3.64 UR56, UR4, 0x1e80, URZ ;  /* 0x00001e8004387897 */ /* 0x000fc6000fffe03f */
[----:B------:R-:W-:Y:S01]  /*1fa30*/  STL [R1+0x1db0], R214 ;  /* 0x001db0d601007387 */ /* 0x000fe20000100800 */
[----:B------:R-:W-:-:S03]  /*1fa40*/  R2UR UR44, R3 ;  /* 0x00000000032c72ca */ /* 0x000fc600000e0000 */
[----:B------:R-:W-:Y:S01]  /*1fa50*/  STL [R1+0x1dac], R215 ;  /* 0x001dacd701007387 */ /* 0x000fe20000100800 */
[----:B------:R-:W-:-:S03]  /*1fa60*/  WARPGROUP.DEPBAR.LE gsb0, 0x0 ;  /* 0x00008000000079c5 */ /* 0x000fc60000010000 */
[----:B0-----:R-:W4:Y:S01]  /*1fa70*/  LDL.64 R12, [R1+0x1178] ;  /* 0x00117800010c7983 */ /* 0x001f220000100a00 */
[----:B------:R-:W-:-:S03]  /*1fa80*/  WARPGROUP.ARRIVE ;  /* 0x00000000000079c5 */ /* 0x000fc60000000000 */
[----:B------:R-:W2:Y:S04]  /*1fa90*/  LDL.64 R4, [R1+0x1170] ;  /* 0x0011700001047983 */ /* 0x000ea80000100a00 */
[----:B------:R-:W3:Y:S04]  /*1faa0*/  LDL.64 R2, [R1+0x1168] ;  /* 0x0011680001027983 */ /* 0x000ee80000100a00 */
[----:B------:R-:W3:Y:S01]  /*1fab0*/  LDL.64 R14, [R1+0x1180] ;  /* 0x00118000010e7983 */ /* 0x000ee20000100a00 */
[----:B------:R-:W-:Y:S01]  /*1fac0*/  UMOV UR58, UR46 ;  /* 0x0000002e003a7c82 */ /* 0x000fe20008000000 */
[----:B------:R-:W-:Y:S01]  /*1fad0*/  UMOV UR59, UR47 ;  /* 0x0000002f003b7c82 */ /* 0x000fe20008000000 */
[----:B------:R-:W-:Y:S01]  /*1fae0*/  R2UR UR40, R19 ;  /* 0x00000000132872ca */ /* 0x000fe200000e0000 */
[----:B------:R-:W-:Y:S01]  /*1faf0*/  HGMMA.64x64x16.F32 R152, gdesc[UR56].tnspA, R152, gsb0 ;  /* 0x20e00000389879f0 */ /* 0x000fe20008000898 */
[----:B------:R-:W3:Y:S01]  /*1fb00*/  LDL.64 R18, [R1+0x1158] ;  /* 0x0011580001127983 */ /* 0x000ee20000100a00 */
[----:B------:R-:W-:-:S02]  /*1fb10*/  R2UR UR57, R8 ;  /* 0x00000000083972ca */ /* 0x000fc400000e0000 */
[----:B------:R-:W-:Y:S01]  /*1fb20*/  R2UR UR56, R9 ;  /* 0x00000000093872ca */ /* 0x000fe200000e0000 */
[----:B------:R-:W3:Y:S04]  /*1fb30*/  LDL.64 R16, [R1+0x1150] ;  /* 0x0011500001107983 */ /* 0x000ee80000100a00 */
[----:B------:R-:W3:Y:S01]  /*1fb40*/  LDL.64 R8, [R1+0x1148] ;  /* 0x0011480001087983 */ /* 0x000ee20000100a00 */
[----:B------:R-:W-:Y:S01]  /*1fb50*/  UMOV UR58, UR50 ;  /* 0x00000032003a7c82 */ /* 0x000fe20008000000 */
[----:B------:R-:W-:Y:S02]  /*1fb60*/  UMOV UR59, UR51 ;  /* 0x00000033003b7c82 */ /* 0x000fe40008000000 */
[----:B------:R-:W3:Y:S04]  /*1fb70*/  LDL.64 R28, [R1+0x1160] ;  /* 0x00116000011c7983 */ /* 0x000ee80000100a00 */
[----:B------:R-:W3:Y:S01]  /*1fb80*/  LDL.64 R6, [R1+0x1140] ;  /* 0x0011400001067983 */ /* 0x000ee20000100a00 */
[----:B------:R-:W-:-:S02]  /*1fb90*/  WARPGROUP.DEPBAR.LE gsb0, 0x0 ;  /* 0x00008000000079c5 */ /* 0x000fc40000010000 */
[----:B------:R-:W-:-:S06]  /*1fba0*/  WARPGROUP.ARRIVE ;  /* 0x00000000000079c5 */ /* 0x000fcc0000000000 */
[----:B------:R-:W-:Y:S01]  /*1fbb0*/  HGMMA.64x64x16.F32 R152, gdesc[UR56].tnspA, R152, gsb0 ;  /* 0x20e00000389879f0 */ /* 0x000fe20008000898 */
[----:B------:R-:W-:Y:S02]  /*1fbc0*/  R2UR UR41, R20 ;  /* 0x00000000142972ca */ /* 0x000fe400000e0000 */
[----:B------:R-:W-:Y:S02]  /*1fbd0*/  WARPGROUP.DEPBAR.LE gsb0, 0x0 ;  /* 0x00008000000079c5 */ /* 0x000fe40000010000 */
        /* <DEDUP_REMOVED lines=30> */
[----:B------:R-:W-:Y:S01]  /*1fdc0*/  STL [R1+0x1e34], R182 ;  /* 0x001e34b601007387 */ /* 0x000fe20000100800 */
[----:B----4-:R-:W-:-:S03]  /*1fdd0*/  IMAD.WIDE R22, R0, 0x2, R12 ;  /* 0x0000000200167825 */ /* 0x010fc600078e020c */
[----:B------:R-:W-:Y:S01]  /*1fde0*/  STL [R1+0x1e30], R183 ;  /* 0x001e30b701007387 */ /* 0x000fe20000100800 */
[----:B--2---:R-:W-:-:S03]  /*1fdf0*/  IMAD.WIDE R20, R0, 0x2, R4 ;  /* 0x0000000200147825 */ /* 0x004fc600078e0204 */
[----:B------:R-:W2:Y:S01]  /*1fe00*/  LDL.64 R26, [R1+0x1138] ;  /* 0x00113800011a7983 */ /* 0x000ea20000100a00 */
[----:B---3--:R-:W-:-:S03]  /*1fe10*/  IMAD.WIDE R4, R0, 0x2, R2 ;  /* 0x0000000200047825 */ /* 0x008fc600078e0202 */
[----:B------:R-:W3:Y:S01]  /*1fe20*/  LDL.64 R24, [R1+0x1130] ;  /* 0x0011300001187983 */ /* 0x000ee20000100a00 */
[----:B------:R-:W-:-:S03]  /*1fe30*/  IMAD.WIDE R216, R0, 0x2, R14 ;  /* 0x0000000200d87825 */ /* 0x000fc600078e020e */
[----:B-1----:R0:W4:Y:S04]  /*1fe40*/  LDG.E.U16 R203, desc[UR60][R22.64] ;  /* 0x0000003c16cb7981 */ /* 0x002128000c1e1500 */
[----:B------:R1:W4:Y:S04]  /*1fe50*/  LDG.E.U16 R123, desc[UR60][R20.64] ;  /* 0x0000003c147b7981 */ /* 0x000328000c1e1500 */
[----:B------:R-:W4:Y:S01]  /*1fe60*/  LDG.E.U16 R76, desc[UR60][R4.64] ;  /* 0x0000003c044c7981 */ /* 0x000f22000c1e1500 */
[----:B0-----:R-:W-:-:S03]  /*1fe70*/  IMAD.WIDE R22, R0, 0x2, R16 ;  /* 0x0000000200167825 */ /* 0x001fc600078e0210 */
[----:B------:R0:W4:Y:S01]  /*1fe80*/  LDG.E.U16 R11, desc[UR60][R216.64] ;  /* 0x0000003cd80b7981 */ /* 0x000122000c1e1500 */
[----:B-1----:R-:W-:-:S03]  /*1fe90*/  IMAD.WIDE R20, R0, 0x2, R8 ;  /* 0x0000000200147825 */ /* 0x002fc600078e0208 */
[----:B------:R-:W4:Y:S04]  /*1fea0*/  LDG.E.U16 R122, desc[UR60][R22.64] ;  /* 0x0000003c167a7981 */ /* 0x000f28000c1e1500 */
[----:B------:R-:W4:Y:S01]  /*1feb0*/  LDG.E.U16 R75, desc[UR60][R20.64] ;  /* 0x0000003c144b7981 */ /* 0x000f22000c1e1500 */
[C---:B0-----:R-:W-:Y:S01]  /*1fec0*/  IMAD.WIDE R216, R0.reuse, 0x2, R18 ;  /* 0x0000000200d87825 */ /* 0x041fe200078e0212 */
[----:B------:R-:W-:Y:S02]  /*1fed0*/  R2UR UR32, R219 ;  /* 0x00000000db2072ca */ /* 0x000fe400000e0000 */
[----:B------:R-:W4:Y:S04]  /*1fee0*/  LDL.64 R2, [R1+0x1118] ;  /* 0x0011180001027983 */ /* 0x000f280000100a00 */
[----:B------:R-:W4:Y:S01]  /*1fef0*/  LDG.E.U16 R204, desc[UR60][R216.64] ;  /* 0x0000003cd8cc7981 */ /* 0x000f22000c1e1500 */
[----:B------:R-:W-:-:S03]  /*1ff00*/  IMAD.WIDE R218, R0, 0x2, R28 ;  /* 0x0000000200da7825 */ /* 0x000fc600078e021c */
[----:B------:R-:W4:Y:S04]  /*1ff10*/  LDL.64 R14, [R1+0x1128] ;  /* 0x00112800010e7983 */ /* 0x000f280000100a00 */
[----:B------:R2:W4:Y:S04]  /*1ff20*/  LDG.E.U16 R33, desc[UR60][R218.64] ;  /* 0x0000003cda217981 */ /* 0x000528000c1e1500 */
[----:B------:R-:W4:Y:S01]  /*1ff30*/  LDL.64 R12, [R1+0x1120] ;  /* 0x00112000010c7983 */ /* 0x000f220000100a00 */
[----:B------:R-:W-:-:S05]  /*1ff40*/  IMAD.WIDE R4, R0, 0x2, R6 ;  /* 0x0000000200047825 */ /* 0x000fca00078e0206 */
[----:B------:R0:W4:Y:S01]  /*1ff50*/  LDG.E.U16 R32, desc[UR60][R4.64] ;  /* 0x0000003c04207981 */ /* 0x000122000c1e1500 */
[----:B--2---:R-:W-:-:S04]  /*1ff60*/  IMAD.WIDE R218, R0, 0x2, R26 ;  /* 0x0000000200da7825 */ /* 0x004fc800078e021a */
[C---:B---3--:R-:W-:Y:S01]  /*1ff70*/  IMAD.WIDE R216, R0.reuse, 0x2, R24 ;  /* 0x0000000200d87825 */ /* 0x048fe200078e0218 */
[----:B------:R-:W2:Y:S04]  /*1ff80*/  LDG.E.U16 R205, desc[UR60][R218.64] ;  /* 0x0000003cdacd7981 */ /* 0x000ea8000c1e1500 */
[----:B----4-:R-:W-:Y:S04]  /*1ff90*/  STL [R1+0x1eb0], R203 ;  /* 0x001eb0cb01007387 */ /* 0x010fe80000100800 */
[----:B------:R-:W-:Y:S04]  /*1ffa0*/  STL [R1+0x1eb4], R123 ;  /* 0x001eb47b01007387 */ /* 0x000fe80000100800 */
[----:B------:R-:W3:Y:S04]  /*1ffb0*/  LDG.E.U16 R121, desc[UR60][R216.64] ;  /* 0x0000003cd8797981 */ /* 0x000ee8000c1e1500 */
[----:B------:R-:W-:Y:S04]  /*1ffc0*/  STL [R1+0x1eb8], R76 ;  /* 0x001eb84c01007387 */ /* 0x000fe80000100800 */
[----:B------:R-:W4:Y:S04]  /*1ffd0*/  LDL.64 R8, [R1+0x1110] ;  /* 0x0011100001087983 */ /* 0x000f280000100a00 */
[----:B------:R-:W4:Y:S04]  /*1ffe0*/  LDL.64 R18, [R1+0x10f8] ;  /* 0x0010f80001127983 */ /* 0x000f280000100a00 */
[----:B------:R-:W4:Y:S04]  /*1fff0*/  LDL.64 R30, [R1+0x1108] ;  /* 0x00110800011e7983 */ /* 0x000f280000100a00 */
[----:B------:R-:W4:Y:S04]  /*20000*/  LDL.64 R6, [R1+0x1100] ;  /* 0x0011000001067983 */ /* 0x000f280000100a00 */
[----:B------:R-:W4:Y:S04]  /*20010*/  LDL.64 R16, [R1+0x10f0] ;  /* 0x0010f00001107983 */ /* 0x000f280000100a00 */
[----:B------:R-:W-:Y:S04]  /*20020*/  STL [R1+0x1ebc], R204 ;  /* 0x001ebccc01007387 */ /* 0x000fe80000100800 */
[----:B------:R-:W-:Y:S04]  /*20030*/  STL [R1+0x1ec0], R122 ;  /* 0x001ec07a01007387 */ /* 0x000fe80000100800 */
[----:B------:R-:W-:Y:S04]  /*20040*/  STL [R1+0x1ec4], R75 ;  /* 0x001ec44b01007387 */ /* 0x000fe80000100800 */
[----:B------:R-:W4:Y:S04]  /*20050*/  LDL.64 R28, [R1+0x10e8] ;  /* 0x0010e800011c7983 */ /* 0x000f280000100a00 */
[----:B------:R1:W-:Y:S04]  /*20060*/  STL [R1+0x93c], R11 ;  /* 0x00093c0b01007387 */ /* 0x0003e80000100800 */
[----:B------:R-:W4:Y:S01]  /*20070*/  LDL.64 R24, [R1+0x10d8] ;  /* 0x0010d80001187983 */ /* 0x000f220000100a00 */
[----:B0-----:R-:W-:-:S03]  /*20080*/  IMAD.WIDE R4, R0, 0x2, R2 ;  /* 0x0000000200047825 */ /* 0x001fc600078e0202 */
[----:B------:R-:W4:Y:S01]  /*20090*/  LDL.64 R2, [R1+0x10d0] ;  /* 0x0010d00001027983 */ /* 0x000f220000100a00 */
[----:B------:R-:W-:-:S03]  /*200a0*/  IMAD.WIDE R22, R0, 0x2, R14 ;  /* 0x0000000200167825 */ /* 0x000fc600078e020e */
[----:B------:R-:W4:Y:S01]  /*200b0*/  LDL.64 R26, [R1+0x10e0] ;  /* 0x0010e000011a7983 */ /* 0x000f220000100a00 */
[----:B------:R-:W-:-:S03]  /*200c0*/  IMAD.WIDE R20, R0, 0x2, R12 ;  /* 0x0000000200147825 */ /* 0x000fc600078e020c */
[----:B------:R-:W4:Y:S04]  /*200d0*/  LDL.64 R14, [R1+0x10c8] ;  /* 0x0010c800010e7983 */ /* 0x000f280000100a00 */
[----:B-1----:R0:W4:Y:S04]  /*200e0*/  LDG.E.U16 R11, desc[UR60][R20.64] ;  /* 0x0000003c140b7981 */ /* 0x002128000c1e1500 */
[----:B------:R1:W4:Y:S04]  /*200f0*/  LDG.E.U16 R74, desc[UR60][R22.64] ;  /* 0x0000003c164a7981 */ /* 0x000328000c1e1500 */
[----:B------:R1:W4:Y:S04]  /*20100*/  LDG.E.U16 R206, desc[UR60][R4.64] ;  /* 0x0000003c04ce7981 */ /* 0x000328000c1e1500 */
[----:B--2---:R-:W-:Y:S04]  /*20110*/  STL [R1+0x1ec8], R205 ;  /* 0x001ec8cd01007387 */ /* 0x004fe80000100800 */
[----:B---3--:R2:W-:Y:S04]  /*20120*/  STL [R1+0x1ecc], R121 ;  /* 0x001ecc7901007387 */ /* 0x0085e80000100800 */
[----:B------:R-:W3:Y:S01]  /*20130*/  LDL.64 R12, [R1+0x10c0] ;  /* 0x0010c000010c7983 */ /* 0x000ee20000100a00 */
[----:B----4-:R-:W-:-:S03]  /*20140*/  IMAD.WIDE R218, R0, 0x2, R8 ;  /* 0x0000000200da7825 */ /* 0x010fc600078e0208 */
[----:B------:R-:W-:Y:S04]  /*20150*/  STL [R1+0x92c], R33 ;  /* 0x00092c2101007387 */ /* 0x000fe80000100800 */
[----:B------:R-:W4:Y:S01]  /*20160*/  LDL.64 R8, [R1+0x10b8] ;  /* 0x0010b80001087983 */ /* 0x000f220000100a00 */
[----:B0-----:R-:W-:-:S03]  /*20170*/  IMAD.WIDE R20, R0, 0x2, R18 ;  /* 0x0000000200147825 */ /* 0x001fc600078e0212 */
[----:B------:R-:W3:Y:S01]  /*20180*/  LDL.64 R18, [R1+0x10a0] ;  /* 0x0010a00001127983 */ /* 0x000ee20000100a00 */
[----:B-1----:R-:W-:-:S03]  /*20190*/  IMAD.WIDE R22, R0, 0x2, R6 ;  /* 0x0000000200167825 */ /* 0x002fc600078e0206 */
[----:B------:R-:W3:Y:S04]  /*201a0*/  LDG.E.U16 R207, desc[UR60][R20.64] ;  /* 0x0000003c14cf7981 */ /* 0x000ee8000c1e1500 */
[----:B------:R-:W3:Y:S01]  /*201b0*/  LDL.64 R6, [R1+0x10a8] ;  /* 0x0010a80001067983 */ /* 0x000ee20000100a00 */
[----:B------:R-:W-:-:S03]  /*201c0*/  IMAD.WIDE R216, R0, 0x2, R30 ;  /* 0x0000000200d87825 */ /* 0x000fc600078e021e */
[----:B------:R-:W3:Y:S01]  /*201d0*/  LDL.64 R30, [R1+0x10b0] ;  /* 0x0010b000011e7983 */ /* 0x000ee20000100a00 */
[----:B------:R-:W-:-:S03]  /*201e0*/  IMAD.WIDE R4, R0, 0x2, R16 ;  /* 0x0000000200047825 */ /* 0x000fc600078e0210 */
[----:B------:R-:W3:Y:S04]  /*201f0*/  LDL.64 R16, [R1+0x1098] ;  /* 0x0010980001107983 */ /* 0x000ee80000100a00 */
[----:B--2---:R0:W2:Y:S04]  /*20200*/  LDG.E.U16 R121, desc[UR60][R22.64] ;  /* 0x0000003c16797981 */ /* 0x0040a8000c1e1500 */
[----:B------:R1:W-:Y:S04]  /*20210*/  STL [R1+0x91c], R32 ;  /* 0x00091c2001007387 */ /* 0x0003e80000100800 */
[----:B------:R1:W2:Y:S01]  /*20220*/  LDG.E.U16 R73, desc[UR60][R216.64] ;  /* 0x0000003cd8497981 */ /* 0x0002a2000c1e1500 */
[----:B0-----:R-:W-:-:S03]  /*20230*/  IMAD.WIDE R22, R0, 0x2, R24 ;  /* 0x0000000200167825 */ /* 0x001fc600078e0218 */
[----:B------:R0:W2:Y:S04]  /*20240*/  LDG.E.U16 R120, desc[UR60][R218.64] ;  /* 0x0000003cda787981 */ /* 0x0000a8000c1e1500 */
[----:B------:R-:W2:Y:S01]  /*20250*/  LDL.64 R24, [R1+0x1080] ;  /* 0x0010800001187983 */ /* 0x000ea20000100a00 */
[----:B------:R-:W-:-:S03]  /*20260*/  IMAD.WIDE R20, R0, 0x2, R2 ;  /* 0x0000000200147825 */ /* 0x000fc600078e0202 */
[----:B------:R-:W2:Y:S01]  /*20270*/  LDL.64 R2, [R1+0x1078] ;  /* 0x0010780001027983 */ /* 0x000ea20000100a00 */
[----:B-1----:R-:W-:-:S03]  /*20280*/  IMAD.WIDE R216, R0, 0x2, R26 ;  /* 0x0000000200d87825 */ /* 0x002fc600078e021a */
[----:B------:R-:W2:Y:S01]  /*20290*/  LDL.64 R26, [R1+0x1088] ;  /* 0x00108800011a7983 */ /* 0x000ea20000100a00 */
[----:B0-----:R-:W-:-:S03]  /*202a0*/  IMAD.WIDE R218, R0, 0x2, R28 ;  /* 0x0000000200da7825 */ /* 0x001fc600078e021c */
[----:B------:R0:W2:Y:S04]  /*202b0*/  LDG.E.U16 R119, desc[UR60][R4.64] ;  /* 0x0000003c04777981 */ /* 0x0000a8000c1e1500 */
[----:B------:R-:W2:Y:S04]  /*202c0*/  LDL.64 R28, [R1+0x1090] ;  /* 0x00109000011c7983 */ /* 0x000ea80000100a00 */
[----:B------:R4:W2:Y:S01]  /*202d0*/  LDG.E.U16 R205, desc[UR60][R216.64] ;  /* 0x0000003cd8cd7981 */ /* 0x0008a2000c1e1500 */
[----:B0-----:R-:W-:-:S03]  /*202e0*/  IMAD.WIDE R4, R0, 0x2, R14 ;  /* 0x0000000200047825 */ /* 0x001fc600078e020e */
[----:B------:R-:W2:Y:S04]  /*202f0*/  LDL.64 R14, [R1+0x1070] ;  /* 0x00107000010e7983 */ /* 0x000ea80000100a00 */
[----:B------:R0:W-:Y:S04]  /*20300*/  STL [R1+0x90c], R11 ;  /* 0x00090c0b01007387 */ /* 0x0001e80000100800 */
[----:B------:R3:W2:Y:S04]  /*20310*/  LDG.E.U16 R71, desc[UR60][R4.64] ;  /* 0x0000003c04477981 */ /* 0x0006a8000c1e1500 */
[----:B------:R1:W2:Y:S04]  /*20320*/  LDG.E.U16 R118, desc[UR60][R20.64] ;  /* 0x0000003c14767981 */ /* 0x0002a8000c1e1500 */
[----:B------:R0:W2:Y:S04]  /*20330*/  LDG.E.U16 R72, desc[UR60][R218.64] ;  /* 0x0000003cda487981 */ /* 0x0000a8000c1e1500 */
[----:B------:R0:W2:Y:S04]  /*20340*/  LDG.E.U16 R208, desc[UR60][R22.64] ;  /* 0x0000003c16d07981 */ /* 0x0000a8000c1e1500 */
[----:B------:R-:W2:Y:S04]  /*20350*/  LDL.64 R32, [R1+0xfa8] ;  /* 0x000fa80001207983 */ /* 0x000ea80000100a00 */
        /* <DEDUP_REMOVED lines=14> */
[----:B------:R-:W2:Y:S01]  /*20440*/  LDL.64 R126, [R1+0xc20] ;  /* 0x000c2000017e7983 */ /* 0x000ea20000100a00 */
[----:B------:R-:W-:-:S03]  /*20450*/  R2UR UR33, R220 ;  /* 0x00000000dc2172ca */ /* 0x000fc600000e0000 */
[----:B------:R-:W2:Y:S04]  /*20460*/  LDL.64 R220, [R1+0xa98] ;  /* 0x000a980001dc7983 */ /* 0x000ea80000100a00 */
[----:B------:R-:W2:Y:S04]  /*20470*/  LDL.64 R228, [R1+0xb88] ;  /* 0x000b880001e47983 */ /* 0x000ea80000100a00 */
[----:B------:R-:W2:Y:S04]  /*20480*/  LDL.64 R222, [R1+0xb70] ;  /* 0x000b700001de7983 */ /* 0x000ea80000100a00 */
[----:B------:R-:W2:Y:S04]  /*20490*/  LDL.64 R226, [R1+0xb48] ;  /* 0x000b480001e27983 */ /* 0x000ea80000100a00 */
[----:B------:R-:W2:Y:S04]  /*204a0*/  LDL.64 R224, [R1+0xb28] ;  /* 0x000b280001e07983 */ /* 0x000ea80000100a00 */
[----:B------:R-:W2:Y:S04]  /*204b0*/  LDL.64 R234, [R1+0xa90] ;  /* 0x000a900001ea7983 */ /* 0x000ea80000100a00 */
[----:B------:R-:W2:Y:S01]  /*204c0*/  LDL.64 R230, [R1+0xa70] ;  /* 0x000a700001e67983 */ /* 0x000ea20000100a00 */
[----:B----4-:R-:W-:-:S03]  /*204d0*/  IMAD.WIDE R216, R0, 0x2, R8 ;  /* 0x0000000200d87825 */ /* 0x010fc600078e0208 */
[----:B------:R-:W4:Y:S01]  /*204e0*/  LDL.64 R8, [R1+0x1060] ;  /* 0x0010600001087983 */ /* 0x000f220000100a00 */
[----:B---3--:R-:W-:-:S03]  /*204f0*/  IMAD.WIDE R4, R0, 0x2, R18 ;  /* 0x0000000200047825 */ /* 0x008fc600078e0212 */
[----:B------:R-:W3:Y:S01]  /*20500*/  LDL.64 R18, [R1+0x1048] ;  /* 0x0010480001127983 */ /* 0x000ee20000100a00 */
[----:B-1----:R-:W-:-:S03]  /*20510*/  IMAD.WIDE R20, R0, 0x2, R6 ;  /* 0x0000000200147825 */ /* 0x002fc600078e0206 */
[----:B------:R-:W3:Y:S04]  /*20520*/  LDG.E.U16 R122, desc[UR60][R4.64] ;  /* 0x0000003c047a7981 */ /* 0x000ee8000c1e1500 */
[----:B------:R-:W3:Y:S04]  /*20530*/  LDL.64 R6, [R1+0x1050] ;  /* 0x0010500001067983 */ /* 0x000ee80000100a00 */
[----:B------:R2:W3:Y:S01]  /*20540*/  LDG.E.U16 R70, desc[UR60][R20.64] ;  /* 0x0000003c14467981 */ /* 0x0004e2000c1e1500 */
[----:B0-----:R-:W-:-:S03]  /*20550*/  IMAD.WIDE R218, R0, 0x2, R12 ;  /* 0x0000000200da7825 */ /* 0x001fc600078e020c */
[----:B------:R-:W3:Y:S01]  /*20560*/  LDL.64 R12, [R1+0x1068] ;  /* 0x00106800010c7983 */ /* 0x000ee20000100a00 */
[----:B------:R-:W-:-:S03]  /*20570*/  IMAD.WIDE R22, R0, 0x2, R30 ;  /* 0x0000000200167825 */ /* 0x000fc600078e021e */
[----:B------:R0:W3:Y:S04]  /*20580*/  LDG.E.U16 R75, desc[UR60][R218.64] ;  /* 0x0000003cda4b7981 */ /* 0x0000e8000c1e1500 */
[----:B------:R-:W3:Y:S04]  /*20590*/  LDL.64 R30, [R1+0x1058] ;  /* 0x00105800011e7983 */ /* 0x000ee80000100a00 */
[----:B------:R1:W3:Y:S01]  /*205a0*/  LDG.E.U16 R117, desc[UR60][R22.64] ;  /* 0x0000003c16757981 */ /* 0x0002e2000c1e1500 */
[----:B--2---:R-:W-:-:S03]  /*205b0*/  IMAD.WIDE R20, R0, 0x2, R24 ;  /* 0x0000000200147825 */ /* 0x004fc600078e0218 */
[----:B------:R2:W3:Y:S04]  /*205c0*/  LDG.E.U16 R209, desc[UR60][R216.64] ;  /* 0x0000003cd8d17981 */ /* 0x0004e8000c1e1500 */
[----:B------:R-:W3:Y:S01]  /*205d0*/  LDL.64 R24, [R1+0x1028] ;  /* 0x0010280001187983 */ /* 0x000ee20000100a00 */
[----:B0-----:R-:W-:-:S03]  /*205e0*/  IMAD.WIDE R218, R0, 0x2, R16 ;  /* 0x0000000200da7825 */ /* 0x001fc600078e0210 */
[----:B------:R-:W3:Y:S01]  /*205f0*/  LDL.64 R16, [R1+0x1040] ;  /* 0x0010400001107983 */ /* 0x000ee20000100a00 */
[----:B------:R-:W-:-:S03]  /*20600*/  IMAD.WIDE R4, R0, 0x2, R2 ;  /* 0x0000000200047825 */ /* 0x000fc600078e0202 */
[----:B------:R-:W3:Y:S01]  /*20610*/  LDL.64 R2, [R1+0x1020] ;  /* 0x0010200001027983 */ /* 0x000ee20000100a00 */
[----:B-1----:R-:W-:-:S03]  /*20620*/  IMAD.WIDE R22, R0, 0x2, R26 ;  /* 0x0000000200167825 */ /* 0x002fc600078e021a */
[----:B------:R-:W3:Y:S01]  /*20630*/  LDL.64 R26, [R1+0x1030] ;  /* 0x00103000011a7983 */ /* 0x000ee20000100a00 */
[----:B--2---:R-:W-:-:S03]  /*20640*/  IMAD.WIDE R216, R0, 0x2, R28 ;  /* 0x0000000200d87825 */ /* 0x004fc600078e021c */
[----:B------:R0:W2:Y:S04]  /*20650*/  LDG.E.U16 R210, desc[UR60][R218.64] ;  /* 0x0000003cdad27981 */ /* 0x0000a8000c1e1500 */
[----:B------:R4:W2:Y:S04]  /*20660*/  LDG.E.U16 R69, desc[UR60][R22.64] ;  /* 0x0000003c16457981 */ /* 0x0008a8000c1e1500 */
[----:B------:R-:W2:Y:S01]  /*20670*/  LDL.64 R28, [R1+0x1038] ;  /* 0x00103800011c7983 */ /* 0x000ea20000100a00 */
[----:B0-----:R-:W-:-:S03]  /*20680*/  IMAD.WIDE R218, R0, 0x2, R14 ;  /* 0x0000000200da7825 */ /* 0x001fc600078e020e */
[----:B------:R-:W2:Y:S04]  /*20690*/  LDL.64 R14, [R1+0x1018] ;  /* 0x00101800010e7983 */ /* 0x000ea80000100a00 */
[----:B------:R3:W2:Y:S04]  /*206a0*/  LDG.E.U16 R115, desc[UR60][R218.64] ;  /* 0x0000003cda737981 */ /* 0x0006a8000c1e1500 */
[----:B------:R0:W2:Y:S04]  /*206b0*/  LDG.E.U16 R211, desc[UR60][R4.64] ;  /* 0x0000003c04d37981 */ /* 0x0000a8000c1e1500 */
[----:B------:R-:W2:Y:S04]  /*206c0*/  LDG.E.U16 R116, desc[UR60][R216.64] ;  /* 0x0000003cd8747981 */ /* 0x000ea8000c1e1500 */
[----:B------:R-:W2:Y:S01]  /*206d0*/  LDG.E.U16 R204, desc[UR60][R20.64] ;  /* 0x0000003c14cc7981 */ /* 0x000ea2000c1e1500 */
[----:B----4-:R-:W-:-:S03]  /*206e0*/  IMAD.WIDE R22, R0, 0x2, R8 ;  /* 0x0000000200167825 */ /* 0x010fc600078e0208 */
[----:B------:R-:W4:Y:S01]  /*206f0*/  LDL.64 R8, [R1+0x1008] ;  /* 0x0010080001087983 */ /* 0x000f220000100a00 */
[----:B---3--:R-:W-:-:S03]  /*20700*/  IMAD.WIDE R218, R0, 0x2, R18 ;  /* 0x0000000200da7825 */ /* 0x008fc600078e0212 */
[----:B------:R-:W3:Y:S04]  /*20710*/  LDL.64 R18, [R1+0xff0] ;  /* 0x000ff00001127983 */ /* 0x000ee80000100a00 */
[----:B------:R-:W3:Y:S04]  /*20720*/  LDG.E.U16 R67, desc[UR60][R218.64] ;  /* 0x0000003cda437981 */ /* 0x000ee8000c1e1500 */
[----:B------:R-:W3:Y:S01]  /*20730*/  LDG.E.U16 R76, desc[UR60][R22.64] ;  /* 0x0000003c164c7981 */ /* 0x000ee2000c1e1500 */
[----:B0-----:R-:W-:-:S03]  /*20740*/  IMAD.WIDE R4, R0, 0x2, R6 ;  /* 0x0000000200047825 */ /* 0x001fc600078e0206 */
[----:B------:R-:W3:Y:S04]  /*20750*/  LDL.64 R6, [R1+0xff8] ;  /* 0x000ff80001067983 */ /* 0x000ee80000100a00 */
[----:B------:R0:W3:Y:S02]  /*20760*/  LDG.E.U16 R114, desc[UR60][R4.64] ;  /* 0x0000003c04727981 */ /* 0x0000e4000c1e1500 */
[C---:B0-----:R-:W-:Y:S02]  /*20770*/  IMAD.WIDE R4, R0.reuse, 0x2, R24 ;  /* 0x0000000200047825 */ /* 0x041fe400078e0218 */
[----:B------:R-:W3:Y:S02]  /*20780*/  LDL.64 R24, [R1+0xfd0] ;  /* 0x000fd00001187983 */ /* 0x000ee40000100a00 */
[----:B------:R-:W-:-:S02]  /*20790*/  IMAD.WIDE R216, R0, 0x2, R12 ;  /* 0x0000000200d87825 */ /* 0x000fc400078e020c */
[----:B------:R-:W3:Y:S02]  /*207a0*/  LDL.64 R12, [R1+0x1010] ;  /* 0x00101000010c7983 */ /* 0x000ee40000100a00 */
[C---:B------:R-:W-:Y:S02]  /*207b0*/  IMAD.WIDE R20, R0.reuse, 0x2, R30 ;  /* 0x0000000200147825 */ /* 0x040fe400078e021e */
[----:B------:R0:W3:Y:S04]  /*207c0*/  LDG.E.U16 R68, desc[UR60][R216.64] ;  /* 0x0000003cd8447981 */ /* 0x0000e8000c1e1500 */
[----:B------:R-:W3:Y:S01]  /*207d0*/  LDL.64 R30, [R1+0x1000] ;  /* 0x00100000011e7983 */ /* 0x000ee20000100a00 */
[----:B------:R-:W-:-:S03]  /*207e0*/  IMAD.WIDE R218, R0, 0x2, R2 ;  /* 0x0000000200da7825 */ /* 0x000fc600078e0202 */
[----:B------:R1:W3:Y:S01]  /*207f0*/  LDG.E.U16 R212, desc[UR60][R20.64] ;  /* 0x0000003c14d47981 */ /* 0x0002e2000c1e1500 */
[----:B0-----:R-:W-:-:S03]  /*20800*/  IMAD.WIDE R216, R0, 0x2, R16 ;  /* 0x0000000200d87825 */ /* 0x001fc600078e0210 */
[----:B------:R-:W3:Y:S04]  /*20810*/  LDL.64 R16, [R1+0xfe8] ;  /* 0x000fe80001107983 */ /* 0x000ee80000100a00 */
[----:B------:R-:W3:Y:S01]  /*20820*/  LDL.64 R2, [R1+0xfc8] ;  /* 0x000fc80001027983 */ /* 0x000ee20000100a00 */
[----:B-1----:R-:W-:-:S03]  /*20830*/  IMAD.WIDE R20, R0, 0x2, R26 ;  /* 0x0000000200147825 */ /* 0x002fc600078e021a */
[----:B------:R-:W3:Y:S04]  /*20840*/  LDL.64 R26, [R1+0xfd8] ;  /* 0x000fd800011a7983 */ /* 0x000ee80000100a00 */
[----:B------:R0:W3:Y:S01]  /*20850*/  LDG.E.U16 R123, desc[UR60][R216.64] ;  /* 0x0000003cd87b7981 */ /* 0x0000e2000c1e1500 */
[----:B--2---:R-:W-:-:S03]  /*20860*/  IMAD.WIDE R22, R0, 0x2, R28 ;  /* 0x0000000200167825 */ /* 0x004fc600078e021c */
        /* <DEDUP_REMOVED lines=28> */
[----:B------:R-:W3:Y:S01]  /*20a30*/  LDL.64 R2, [R1+0xf70] ;  /* 0x000f700001027983 */ /* 0x000ee20000100a00 */
[----:B-1----:R-:W-:-:S03]  /*20a40*/  IMAD.WIDE R4, R0, 0x2, R26 ;  /* 0x0000000200047825 */ /* 0x002fc600078e021a */
[----:B------:R-:W3:Y:S04]  /*20a50*/  LDL.64 R26, [R1+0xf68] ;  /* 0x000f6800011a7983 */ /* 0x000ee80000100a00 */
[----:B------:R0:W3:Y:S04]  /*20a60*/  LDG.E.U16 R64, desc[UR60][R22.64] ;  /* 0x0000003c16407981 */ /* 0x0000e8000c1e1500 */
[----:B------:R-:W3:Y:S01]  /*20a70*/  LDG.E.U16 R11, desc[UR60][R4.64] ;  /* 0x0000003c040b7981 */ /* 0x000ee2000c1e1500 */
[----:B--2---:R-:W-:-:S03]  /*20a80*/  IMAD.WIDE R20, R0, 0x2, R28 ;  /* 0x0000000200147825 */ /* 0x004fc600078e021c */
[----:B------:R-:W2:Y:S01]  /*20a90*/  LDL.64 R28, [R1+0xf58] ;  /* 0x000f5800011c7983 */ /* 0x000ea20000100a00 */
[----:B0-----:R-:W-:-:S03]  /*20aa0*/  IMAD.WIDE R22, R0, 0x2, R14 ;  /* 0x0000000200167825 */ /* 0x001fc600078e020e */
[----:B------:R-:W2:Y:S04]  /*20ab0*/  LDL.64 R14, [R1+0xf60] ;  /* 0x000f6000010e7983 */ /* 0x000ea80000100a00 */
[----:B------:R-:W2:Y:S04]  /*20ac0*/  LDG.E.U16 R154, desc[UR60][R22.64] ;  /* 0x0000003c169a7981 */ /* 0x000ea8000c1e1500 */
[----:B------:R0:W2:Y:S04]  /*20ad0*/  LDG.E.U16 R110, desc[UR60][R218.64] ;  /* 0x0000003cda6e7981 */ /* 0x0000a8000c1e1500 */
[----:B------:R1:W2:Y:S04]  /*20ae0*/  LDG.E.U16 R63, desc[UR60][R216.64] ;  /* 0x0000003cd83f7981 */ /* 0x0002a8000c1e1500 */
[----:B------:R-:W2:Y:S01]  /*20af0*/  LDG.E.U16 R153, desc[UR60][R20.64] ;  /* 0x0000003c14997981 */ /* 0x000ea2000c1e1500 */
[----:B0-----:R-:W-:-:S03]  /*20b00*/  IMAD.WIDE R218, R0, 0x2, R32 ;  /* 0x0000000200da7825 */ /* 0x001fc600078e0220 */
[----:B------:R-:W2:Y:S04]  /*20b10*/  LDL.64 R32, [R1+0xf30] ;  /* 0x000f300001207983 */ /* 0x000ea80000100a00 */
[----:B------:R-:W2:Y:S01]  /*20b20*/  LDG.E.U16 R62, desc[UR60][R218.64] ;  /* 0x0000003cda3e7981 */ /* 0x000ea2000c1e1500 */
[----:B----4-:R-:W-:-:S03]  /*20b30*/  IMAD.WIDE R4, R0, 0x2, R8 ;  /* 0x0000000200047825 */ /* 0x010fc600078e0208 */
[----:B------:R-:W4:Y:S01]  /*20b40*/  LDL.64 R8, [R1+0xf50] ;  /* 0x000f500001087983 */ /* 0x000f220000100a00 */
[----:B---3--:R-:W-:-:S03]  /*20b50*/  IMAD.WIDE R22, R0, 0x2, R18 ;  /* 0x0000000200167825 */ /* 0x008fc600078e0212 */
[----:B------:R-:W3:Y:S04]  /*20b60*/  LDL.64 R18, [R1+0xf40] ;  /* 0x000f400001127983 */ /* 0x000ee80000100a00 */
[----:B------:R-:W3:Y:S01]  /*20b70*/  LDG.E.U16 R109, desc[UR60][R4.64] ;  /* 0x0000003c046d7981 */ /* 0x000ee2000c1e1500 */
[----:B-1----:R-:W-:-:S03]  /*20b80*/  IMAD.WIDE R216, R0, 0x2, R6 ;  /* 0x0000000200d87825 */ /* 0x002fc600078e0206 */
[----:B------:R-:W3:Y:S04]  /*20b90*/  LDL.64 R6, [R1+0xf48] ;  /* 0x000f480001067983 */ /* 0x000ee80000100a00 */
[----:B------:R0:W3:Y:S02]  /*20ba0*/  LDG.E.U16 R155, desc[UR60][R216.64] ;  /* 0x0000003cd89b7981 */ /* 0x0000e4000c1e1500 */
[C---:B0-----:R-:W-:Y:S02]  /*20bb0*/  IMAD.WIDE R216, R0.reuse, 0x2, R24 ;  /* 0x0000000200d87825 */ /* 0x041fe400078e0218 */
[----:B------:R-:W3:Y:S02]  /*20bc0*/  LDL.64 R24, [R1+0xf20] ;  /* 0x000f200001187983 */ /* 0x000ee40000100a00 */
[----:B------:R-:W-:-:S02]  /*20bd0*/  IMAD.WIDE R20, R0, 0x2, R12 ;  /* 0x0000000200147825 */ /* 0x000fc400078e020c */
[----:B------:R-:W3:Y:S04]  /*20be0*/  LDG.E.U16 R13, desc[UR60][R22.64] ;  /* 0x0000003c160d7981 */ /* 0x000ee8000c1e1500 */
[----:B------:R0:W3:Y:S01]  /*20bf0*/  LDG.E.U16 R12, desc[UR60][R20.64] ;  /* 0x0000003c140c7981 */ /* 0x0000e2000c1e1500 */
[----:B------:R-:W-:-:S03]  /*20c00*/  IMAD.WIDE R4, R0, 0x2, R30 ;  /* 0x0000000200047825 */ /* 0x000fc600078e021e */
[----:B------:R-:W3:Y:S01]  /*20c10*/  LDL.64 R30, [R1+0xf28] ;  /* 0x000f2800011e7983 */ /* 0x000ee20000100a00 */
[----:B------:R-:W-:-:S03]  /*20c20*/  IMAD.WIDE R218, R0, 0x2, R34 ;  /* 0x0000000200da7825 */ /* 0x000fc600078e0222 */
[----:B------:R-:W3:Y:S01]  /*20c30*/  LDG.E.U16 R61, desc[UR60][R4.64] ;  /* 0x0000003c043d7981 */ /* 0x000ee2000c1e1500 */
[----:B0-----:R-:W-:-:S03]  /*20c40*/  IMAD.WIDE R20, R0, 0x2, R16 ;  /* 0x0000000200147825 */ /* 0x001fc600078e0210 */
[----:B------:R-:W3:Y:S01]  /*20c50*/  LDL.64 R16, [R1+0xf38] ;  /* 0x000f380001107983 */ /* 0x000ee20000100a00 */
        /* <DEDUP_REMOVED lines=8> */
[----:B------:R-:W2:Y:S01]  /*20ce0*/  LDG.E.U16 R14, desc[UR60][R216.64] ;  /* 0x0000003cd80e7981 */ /* 0x000ea2000c1e1500 */
[----:B-1----:R-:W-:-:S03]  /*20cf0*/  IMAD.WIDE R218, R0, 0x2, R28 ;  /* 0x0000000200da7825 */ /* 0x002fc600078e021c */
[----:B------:R-:W2:Y:S04]  /*20d00*/  LDL.64 R28, [R1+0xee0] ;  /* 0x000ee000011c7983 */ /* 0x000ea80000100a00 */
[----:B------:R-:W2:Y:S04]  /*20d10*/  LDG.E.U16 R107, desc[UR60][R22.64] ;  /* 0x0000003c166b7981 */ /* 0x000ea8000c1e1500 */
[----:B------:R0:W2:Y:S04]  /*20d20*/  LDG.E.U16 R15, desc[UR60][R218.64] ;  /* 0x0000003cda0f7981 */ /* 0x0000a8000c1e1500 */
[----:B------:R-:W2:Y:S04]  /*20d30*/  LDG.E.U16 R157, desc[UR60][R4.64] ;  /* 0x0000003c049d7981 */ /* 0x000ea8000c1e1500 */
[----:B------:R-:W2:Y:S01]  /*20d40*/  LDL.64 R34, [R1+0xed8] ;  /* 0x000ed80001227983 */ /* 0x000ea20000100a00 */
        /* <DEDUP_REMOVED lines=8> */
[----:B------:R-:W-:-:S03]  /*20dd0*/  IMAD.WIDE R22, R0, 0x2, R6 ;  /* 0x0000000200167825 */ /* 0x000fc600078e0206 */
[----:B------:R-:W3:Y:S04]  /*20de0*/  LDG.E.U16 R106, desc[UR60][R216.64] ;  /* 0x0000003cd86a7981 */ /* 0x000ee8000c1e1500 */
[----:B------:R-:W3:Y:S04]  /*20df0*/  LDL.64 R6, [R1+0xef0] ;  /* 0x000ef00001067983 */ /* 0x000ee80000100a00 */
[----:B------:R0:W3:Y:S02]  /*20e00*/  LDG.E.U16 R59, desc[UR60][R22.64] ;  /* 0x0000003c163b7981 */ /* 0x0000e4000c1e1500 */
[----:B0-----:R-:W-:-:S02]  /*20e10*/  IMAD.WIDE R22, R0, 0x2, R24 ;  /* 0x0000000200167825 */ /* 0x001fc400078e0218 */
[----:B------:R-:W3:Y:S02]  /*20e20*/  LDL.64 R24, [R1+0xec8] ;  /* 0x000ec80001187983 */ /* 0x000ee40000100a00 */
[C---:B------:R-:W-:Y:S02]  /*20e30*/  IMAD.WIDE R218, R0.reuse, 0x2, R38 ;  /* 0x0000000200da7825 */ /* 0x040fe400078e0226 */
[----:B------:R-:W3:Y:S04]  /*20e40*/  LDG.E.U16 R159, desc[UR60][R22.64] ;  /* 0x0000003c169f7981 */ /* 0x000ee8000c1e1500 */
[----:B------:R-:W3:Y:S01]  /*20e50*/  LDG.E.U16 R57, desc[UR60][R218.64] ;  /* 0x0000003cda397981 */ /* 0x000ee2000c1e1500 */
[----:B------:R-:W-:-:S03]  /*20e60*/  IMAD.WIDE R216, R0, 0x2, R30 ;  /* 0x0000000200d87825 */ /* 0x000fc600078e021e */
[----:B------:R-:W3:Y:S04]  /*20e70*/  LDL.64 R30, [R1+0xeb0] ;  /* 0x000eb000011e7983 */ /* 0x000ee80000100a00 */
[----:B------:R-:W3:Y:S01]  /*20e80*/  LDL.64 R38, [R1+0xe90] ;  /* 0x000e900001267983 */ /* 0x000ee20000100a00 */
[----:B------:R-:W-:-:S03]  /*20e90*/  IMAD.WIDE R4, R0, 0x2, R16 ;  /* 0x0000000200047825 */ /* 0x000fc600078e0210 */
[----:B------:R-:W3:Y:S04]  /*20ea0*/  LDG.E.U16 R58, desc[UR60][R216.64] ;  /* 0x0000003cd83a7981 */ /* 0x000ee8000c1e1500 */
[----:B------:R0:W3:Y:S01]  /*20eb0*/  LDG.E.U16 R16, desc[UR60][R4.64] ;  /* 0x0000003c04107981 */ /* 0x0000e2000c1e1500 */
[----:B------:R-:W-:-:S03]  /*20ec0*/  IMAD.WIDE R20, R0, 0x2, R2 ;  /* 0x0000000200147825 */ /* 0x000fc600078e0202 */
[----:B------:R-:W3:Y:S04]  /*20ed0*/  LDL.64 R2, [R1+0xec0] ;  /* 0x000ec00001027983 */ /* 0x000ee80000100a00 */
[----:B------:R-:W3:Y:S01]  /*20ee0*/  LDG.E.U16 R17, desc[UR60][R20.64] ;  /* 0x0000003c14117981 */ /* 0x000ee2000c1e1500 */
[----:B0-----:R-:W-:-:S03]  /*20ef0*/  IMAD.WIDE R4, R0, 0x2, R26 ;  /* 0x0000000200047825 */ /* 0x001fc600078e021a */
[----:B------:R-:W3:Y:S04]  /*20f00*/  LDL.64 R26, [R1+0xea8] ;  /* 0x000ea800011a7983 */ /* 0x000ee80000100a00 */
[----:B------:R3:W3:Y:S01]  /*20f10*/  LDG.E.U16 R104, desc[UR60][R4.64] ;  /* 0x0000003c04687981 */ /* 0x0006e2000c1e1500 */
[----:B--2---:R-:W-:-:S03]  /*20f20*/  IMAD.WIDE R218, R0, 0x2, R28 ;  /* 0x0000000200da7825 */ /* 0x004fc600078e021c */
[----:B------:R-:W2:Y:S01]  /*20f30*/  LDL.64 R28, [R1+0xe80] ;  /* 0x000e8000011c7983 */ /* 0x000ea20000100a00 */
[----:B----4-:R-:W-:-:S03]  /*20f40*/  IMAD.WIDE R22, R0, 0x2, R8 ;  /* 0x0000000200167825 */ /* 0x010fc600078e0208 */
[----:B------:R-:W4:Y:S04]  /*20f50*/  LDG.E.U16 R161, desc[UR60][R218.64] ;  /* 0x0000003cdaa17981 */ /* 0x000f28000c1e1500 */
[----:B------:R-:W4:Y:S01]  /*20f60*/  LDL.64 R8, [R1+0xea0] ;  /* 0x000ea00001087983 */ /* 0x000f220000100a00 */
[----:B---3--:R-:W-:-:S03]  /*20f70*/  IMAD.WIDE R4, R0, 0x2, R18 ;  /* 0x0000000200047825 */ /* 0x008fc600078e0212 */
[----:B------:R0:W3:Y:S01]  /*20f80*/  LDG.E.U16 R18, desc[UR60][R22.64] ;  /* 0x0000003c16127981 */ /* 0x0000e2000c1e1500 */
[----:B------:R-:W-:-:S03]  /*20f90*/  IMAD.WIDE R216, R0, 0x2, R36 ;  /* 0x0000000200d87825 */ /* 0x000fc600078e0224 */
[----:B------:R-:W3:Y:S04]  /*20fa0*/  LDL.64 R36, [R1+0xe88] ;  /* 0x000e880001247983 */ /* 0x000ee80000100a00 */
[----:B------:R1:W3:Y:S01]  /*20fb0*/  LDG.E.U16 R160, desc[UR60][R216.64] ;  /* 0x0000003cd8a07981 */ /* 0x0002e2000c1e1500 */
[----:B------:R-:W-:-:S03]  /*20fc0*/  IMAD.WIDE R20, R0, 0x2, R6 ;  /* 0x0000000200147825 */ /* 0x000fc600078e0206 */
[----:B------:R-:W3:Y:S01]  /*20fd0*/  LDL.64 R6, [R1+0xe98] ;  /* 0x000e980001067983 */ /* 0x000ee20000100a00 */
[----:B0-----:R-:W-:-:S03]  /*20fe0*/  IMAD.WIDE R22, R0, 0x2, R32 ;  /* 0x0000000200167825 */ /* 0x001fc600078e0220 */
[----:B------:R-:W3:Y:S04]  /*20ff0*/  LDL.64 R32, [R1+0xe78] ;  /* 0x000e780001207983 */ /* 0x000ee80000100a00 */
[----:B------:R0:W3:Y:S01]  /*21000*/  LDG.E.U16 R103, desc[UR60][R20.64] ;  /* 0x0000003c14677981 */ /* 0x0000e2000c1e1500 */
[----:B-1----:R-:W-:-:S03]  /*21010*/  IMAD.WIDE R216, R0, 0x2, R34 ;  /* 0x0000000200d87825 */ /* 0x002fc600078e0222 */
[----:B------:R-:W3:Y:S04]  /*21020*/  LDL.64 R34, [R1+0xe70] ;  /* 0x000e700001227983 */ /* 0x000ee80000100a00 */
[----:B------:R1:W3:Y:S04]  /*21030*/  LDG.E.U16 R56, desc[UR60][R4.64] ;  /* 0x0000003c04387981 */ /* 0x0002e8000c1e1500 */
[----:B------:R1:W3:Y:S01]  /*21040*/  LDG.E.U16 R102, desc[UR60][R22.64] ;  /* 0x0000003c16667981 */ /* 0x0002e2000c1e1500 */
[----:B0-----:R-:W-:-:S03]  /*21050*/  IMAD.WIDE R20, R0, 0x2, R24 ;  /* 0x0000000200147825 */ /* 0x001fc600078e0218 */
[----:B------:R-:W3:Y:S01]  /*21060*/  LDL.64 R24, [R1+0xe68] ;  /* 0x000e680001187983 */ /* 0x000ee20000100a00 */
[----:B------:R-:W-:-:S03]  /*21070*/  IMAD.WIDE R218, R0, 0x2, R40 ;  /* 0x0000000200da7825 */ /* 0x000fc600078e0228 */
[----:B------:R-:W3:Y:S04]  /*21080*/  LDG.E.U16 R55, desc[UR60][R20.64] ;  /* 0x0000003c14377981 */ /* 0x000ee8000c1e1500 */
[----:B------:R-:W3:Y:S01]  /*21090*/  LDL.64 R40, [R1+0xe38] ;  /* 0x000e380001287983 */ /* 0x000ee20000100a00 */
[----:B-1----:R-:W-:-:S03]  /*210a0*/  IMAD.WIDE R4, R0, 0x2, R2 ;  /* 0x0000000200047825 */ /* 0x002fc600078e0202 */
[----:B------:R0:W3:Y:S04]  /*210b0*/  LDG.E.U16 R2, desc[UR60][R216.64] ;  /* 0x0000003cd8027981 */ /* 0x0000e8000c1e1500 */
[----:B------:R-:W3:Y:S01]  /*210c0*/  LDG.E.U16 R162, desc[UR60][R4.64] ;  /* 0x0000003c04a27981 */ /* 0x000ee2000c1e1500 */
[----:B------:R-:W-:-:S03]  /*210d0*/  IMAD.WIDE R22, R0, 0x2, R26 ;  /* 0x0000000200167825 */ /* 0x000fc600078e021a */
[----:B------:R-:W3:Y:S01]  /*210e0*/  LDL.64 R26, [R1+0xe48] ;  /* 0x000e4800011a7983 */ /* 0x000ee20000100a00 */
[----:B0-----:R-:W-:-:S03]  /*210f0*/  IMAD.WIDE R216, R0, 0x2, R30 ;  /* 0x0000000200d87825 */ /* 0x001fc600078e021e */
[----:B------:R-:W3:Y:S04]  /*21100*/  LDL.64 R30, [R1+0xe50] ;  /* 0x000e5000011e7983 */ /* 0x000ee80000100a00 */
[----:B------:R2:W3:Y:S04]  /*21110*/  LDG.E.U16 R54, desc[UR60][R22.64] ;  /* 0x0000003c16367981 */ /* 0x0004e8000c1e1500 */
[----:B------:R-:W3:Y:S01]  /*21120*/  LDG.E.U16 R101, desc[UR60][R216.64] ;  /* 0x0000003cd8657981 */ /* 0x000ee2000c1e1500 */
[----:B--2---:R-:W-:-:S03]  /*21130*/  IMAD.WIDE R22, R0, 0x2, R28 ;  /* 0x0000000200167825 */ /* 0x004fc600078e021c */
[----:B------:R-:W2:Y:S04]  /*21140*/  LDL.64 R28, [R1+0xe28] ;  /* 0x000e2800011c7983 */ /* 0x000ea80000100a00 */
[----:B------:R-:W2:Y:S01]  /*21150*/  LDG.E.U16 R164, desc[UR60][R22.64] ;  /* 0x0000003c16a47981 */ /* 0x000ea2000c1e1500 */
[----:B----4-:R-:W-:-:S03]  /*21160*/  IMAD.WIDE R20, R0, 0x2, R8 ;  /* 0x0000000200147825 */ /* 0x010fc600078e0208 */
[----:B------:R0:W4:Y:S04]  /*21170*/  LDG.E.U16 R8, desc[UR60][R218.64] ;  /* 0x0000003cda087981 */ /* 0x000128000c1e1500 */
[----:B------:R3:W4:Y:S01]  /*21180*/  LDG.E.U16 R163, desc[UR60][R20.64] ;  /* 0x0000003c14a37981 */ /* 0x000722000c1e1500 */
[----:B0-----:R-:W-:-:S03]  /*21190*/  IMAD.WIDE R218, R0, 0x2, R38 ;  /* 0x0000000200da7825 */ /* 0x001fc600078e0226 */
[----:B------:R-:W4:Y:S04]  /*211a0*/  LDL.64 R38, [R1+0xe10] ;  /* 0x000e100001267983 */ /* 0x000f280000100a00 */
[----:B------:R0:W4:Y:S01]  /*211b0*/  LDG.E.U16 R100, desc[UR60][R218.64] ;  /* 0x0000003cda647981 */ /* 0x000122000c1e1500 */
[----:B---3--:R-:W-:-:S03]  /*211c0*/  IMAD.WIDE R20, R0, 0x2, R32 ;  /* 0x0000000200147825 */ /* 0x008fc600078e0220 */
[----:B------:R-:W3:Y:S01]  /*211d0*/  LDL.64 R32, [R1+0xe20] ;  /* 0x000e200001207983 */ /* 0x000ee20000100a00 */
[----:B------:R-:W-:-:S03]  /*211e0*/  IMAD.WIDE R4, R0, 0x2, R6 ;  /* 0x0000000200047825 */ /* 0x000fc600078e0206 */
[----:B------:R-:W4:Y:S01]  /*211f0*/  LDG.E.U16 R151, desc[UR60][R20.64] ;  /* 0x0000003c14977981 */ /* 0x000f22000c1e1500 */
[----:B------:R-:W-:-:S03]  /*21200*/  IMAD.WIDE R216, R0, 0x2, R36 ;  /* 0x0000000200d87825 */ /* 0x000fc600078e0224 */
[----:B------:R-:W4:Y:S04]  /*21210*/  LDL.64 R36, [R1+0xe30] ;  /* 0x000e300001247983 */ /* 0x000f280000100a00 */
[----:B------:R1:W4:Y:S01]  /*21220*/  LDG.E.U16 R7, desc[UR60][R4.64] ;  /* 0x0000003c04077981 */ /* 0x000322000c1e1500 */
[----:B------:R-:W-:-:S03]  /*21230*/  IMAD.WIDE R22, R0, 0x2, R44 ;  /* 0x0000000200167825 */ /* 0x000fc600078e022c */
[----:B------:R1:W4:Y:S01]  /*21240*/  LDG.E.U16 R53, desc[UR60][R216.64] ;  /* 0x0000003cd8357981 */ /* 0x000322000c1e1500 */
[----:B0-----:R-:W-:-:S03]  /*21250*/  IMAD.WIDE R218, R0, 0x2, R24 ;  /* 0x0000000200da7825 */ /* 0x001fc600078e0218 */
[----:B------:R-:W4:Y:S01]  /*21260*/  LDL.64 R24, [R1+0xe00] ;  /* 0x000e000001187983 */ /* 0x000f220000100a00 */
[----:B-1----:R-:W-:-:S03]  /*21270*/  IMAD.WIDE R4, R0, 0x2, R34 ;  /* 0x0000000200047825 */ /* 0x002fc600078e0222 */
[----:B------:R-:W4:Y:S01]  /*21280*/  LDL.64 R44, [R1+0xdf8] ;  /* 0x000df800012c7983 */ /* 0x000f220000100a00 */
[----:B------:R-:W-:-:S03]  /*21290*/  IMAD.WIDE R216, R0, 0x2, R48 ;  /* 0x0000000200d87825 */ /* 0x000fc600078e0230 */
[----:B------:R-:W4:Y:S04]  /*212a0*/  LDG.E.U16 R99, desc[UR60][R4.64] ;  /* 0x0000003c04637981 */ /* 0x000f28000c1e1500 */
[----:B------:R0:W4:Y:S04]  /*212b0*/  LDG.E.U16 R165, desc[UR60][R216.64] ;  /* 0x0000003cd8a57981 */ /* 0x000128000c1e1500 */
[----:B------:R-:W4:Y:S04]  /*212c0*/  LDL.64 R34, [R1+0xe08] ;  /* 0x000e080001227983 */ /* 0x000f280000100a00 */
[----:B------:R1:W4:Y:S01]  /*212d0*/  LDG.E.U16 R52, desc[UR60][R218.64] ;  /* 0x0000003cda347981 */ /* 0x000322000c1e1500 */
[----:B0-----:R-:W-:-:S03]  /*212e0*/  IMAD.WIDE R216, R0, 0x2, R40 ;  /* 0x0000000200d87825 */ /* 0x001fc600078e0228 */
[----:B------:R-:W4:Y:S04]  /*212f0*/  LDL.64 R40, [R1+0xdd8] ;  /* 0x000dd80001287983 */ /* 0x000f280000100a00 */
[----:B------:R-:W4:Y:S01]  /*21300*/  LDG.E.U16 R150, desc[UR60][R22.64] ;  /* 0x0000003c16967981 */ /* 0x000f22000c1e1500 */
[----:B------:R-:W-:-:S03]  /*21310*/  IMAD.WIDE R4, R0, 0x2, R26 ;  /* 0x0000000200047825 */ /* 0x000fc600078e021a */
[----:B------:R-:W4:Y:S01]  /*21320*/  LDG.E.U16 R149, desc[UR60][R216.64] ;  /* 0x0000003cd8957981 */ /* 0x000f22000c1e1500 */
[----:B------:R-:W-:-:S03]  /*21330*/  IMAD.WIDE R20, R0, 0x2, R30 ;  /* 0x0000000200147825 */ /* 0x000fc600078e021e */
[----:B------:R-:W4:Y:S04]  /*21340*/  LDL.64 R26, [R1+0xde8] ;  /* 0x000de800011a7983 */ /* 0x000f280000100a00 */
[----:B------:R-:W4:Y:S04]  /*21350*/  LDL.64 R30, [R1+0xdf0] ;  /* 0x000df000011e7983 */ /* 0x000f280000100a00 */
[----:B------:R2:W4:Y:S01]  /*21360*/  LDG.E.U16 R98, desc[UR60][R20.64] ;  /* 0x0000003c14627981 */ /* 0x000522000c1e1500 */
[----:B-1----:R-:W-:-:S03]  /*21370*/  IMAD.WIDE R218, R0, 0x2, R42 ;  /* 0x0000000200da7825 */ /* 0x002fc600078e022a */
[----:B------:R3:W4:Y:S04]  /*21380*/  LDG.E.U16 R51, desc[UR60][R4.64] ;  /* 0x0000003c04337981 */ /* 0x000728000c1e1500 */
[----:B------:R-:W4:Y:S01]  /*21390*/  LDL.64 R42, [R1+0xde0] ;  /* 0x000de000012a7983 */ /* 0x000f220000100a00 */
[----:B--2---:R-:W-:-:S03]  /*213a0*/  IMAD.WIDE R20, R0, 0x2, R28 ;  /* 0x0000000200147825 */ /* 0x004fc600078e021c */
[----:B------:R-:W2:Y:S04]  /*213b0*/  LDL.64 R28, [R1+0xdd0] ;  /* 0x000dd000011c7983 */ /* 0x000ea80000100a00 */
[----:B------:R4:W2:Y:S04]  /*213c0*/  LDG.E.U16 R50, desc[UR60][R20.64] ;  /* 0x0000003c14327981 */ /* 0x0008a8000c1e1500 */
[----:B------:R0:W2:Y:S01]  /*213d0*/  LDG.E.U16 R166, desc[UR60][R218.64] ;  /* 0x0000003cdaa67981 */ /* 0x0000a2000c1e1500 */
[----:B---3--:R-:W-:-:S03]  /*213e0*/  IMAD.WIDE R4, R0, 0x2, R32 ;  /* 0x0000000200047825 */ /* 0x008fc600078e0220 */
[----:B------:R-:W3:Y:S01]  /*213f0*/  LDL.64 R32, [R1+0xdc0] ;  /* 0x000dc00001207983 */ /* 0x000ee20000100a00 */
[----:B----4-:R-:W-:-:S03]  /*21400*/  IMAD.WIDE R20, R0, 0x2, R24 ;  /* 0x0000000200147825 */ /* 0x010fc600078e0218 */
[----:B------:R1:W4:Y:S04]  /*21410*/  LDG.E.U16 R167, desc[UR60][R4.64] ;  /* 0x0000003c04a77981 */ /* 0x000328000c1e1500 */
[----:B------:R-:W4:Y:S01]  /*21420*/  LDL.64 R24, [R1+0xda8] ;  /* 0x000da80001187983 */ /* 0x000f220000100a00 */
[----:B------:R-:W-:-:S03]  /*21430*/  IMAD.WIDE R22, R0, 0x2, R36 ;  /* 0x0000000200167825 */ /* 0x000fc600078e0224 */
[----:B------:R-:W4:Y:S01]  /*21440*/  LDL.64 R36, [R1+0xdc8] ;  /* 0x000dc80001247983 */ /* 0x000f220000100a00 */
[----:B0-----:R-:W-:-:S03]  /*21450*/  IMAD.WIDE R218, R0, 0x2, R46 ;  /* 0x0000000200da7825 */ /* 0x001fc600078e022e */
[----:B------:R0:W4:Y:S01]  /*21460*/  LDG.E.U16 R97, desc[UR60][R22.64] ;  /* 0x0000003c16617981 */ /* 0x000122000c1e1500 */
[----:B------:R-:W-:-:S03]  /*21470*/  IMAD.WIDE R216, R0, 0x2, R38 ;  /* 0x0000000200d87825 */ /* 0x000fc600078e0226 */
[----:B------:R-:W4:Y:S01]  /*21480*/  LDL.64 R38, [R1+0xdb8] ;  /* 0x000db80001267983 */ /* 0x000f220000100a00 */
[----:B-1----:R-:W-:-:S03]  /*21490*/  IMAD.WIDE R4, R0, 0x2, R44 ;  /* 0x0000000200047825 */ /* 0x002fc600078e022c */
[----:B------:R-:W4:Y:S04]  /*214a0*/  LDG.E.U16 R148, desc[UR60][R218.64] ;  /* 0x0000003cda947981 */ /* 0x000f28000c1e1500 */
[----:B------:R1:W4:Y:S01]  /*214b0*/  LDG.E.U16 R96, desc[UR60][R216.64] ;  /* 0x0000003cd8607981 */ /* 0x000322000c1e1500 */
[----:B0-----:R-:W-:-:S03]  /*214c0*/  IMAD.WIDE R22, R0, 0x2, R34 ;  /* 0x0000000200167825 */ /* 0x001fc600078e0222 */
[----:B------:R0:W4:Y:S04]  /*214d0*/  LDG.E.U16 R168, desc[UR60][R20.64] ;  /* 0x0000003c14a87981 */ /* 0x000128000c1e1500 */
[----:B------:R2:W4:Y:S04]  /*214e0*/  LDG.E.U16 R147, desc[UR60][R4.64] ;  /* 0x0000003c04937981 */ /* 0x000528000c1e1500 */
[----:B------:R-:W4:Y:S01]  /*214f0*/  LDL.64 R34, [R1+0xdb0] ;  /* 0x000db00001227983 */ /* 0x000f220000100a00 */
[----:B-1----:R-:W-:-:S03]  /*21500*/  IMAD.WIDE R216, R0, 0x2, R26 ;  /* 0x0000000200d87825 */ /* 0x002fc600078e021a */
[----:B------:R-:W4:Y:S01]  /*21510*/  LDL.64 R26, [R1+0xd90] ;  /* 0x000d9000011a7983 */ /* 0x000f220000100a00 */
[----:B------:R-:W-:-:S03]  /*21520*/  IMAD.WIDE R218, R0, 0x2, R30 ;  /* 0x0000000200da7825 */ /* 0x000fc600078e021e */
[----:B------:R-:W4:Y:S01]  /*21530*/  LDL.64 R30, [R1+0xd98] ;  /* 0x000d9800011e7983 */ /* 0x000f220000100a00 */
[----:B0-----:R-:W-:-:S03]  /*21540*/  IMAD.WIDE R20, R0, 0x2, R40 ;  /* 0x0000000200147825 */ /* 0x001fc600078e0228 */
[----:B------:R-:W4:Y:S04]  /*21550*/  LDL.64 R40, [R1+0xd80] ;  /* 0x000d800001287983 */ /* 0x000f280000100a00 */
[----:B------:R0:W4:Y:S04]  /*21560*/  LDG.E.U16 R49, desc[UR60][R22.64] ;  /* 0x0000003c16317981 */ /* 0x000128000c1e1500 */
[----:B------:R3:W4:Y:S01]  /*21570*/  LDG.E.U16 R48, desc[UR60][R216.64] ;  /* 0x0000003cd8307981 */ /* 0x000722000c1e1500 */
[----:B--2---:R-:W-:-:S03]  /*21580*/  IMAD.WIDE R4, R0, 0x2, R28 ;  /* 0x0000000200047825 */ /* 0x004fc600078e021c */
[----:B------:R-:W2:Y:S01]  /*21590*/  LDL.64 R28, [R1+0xd78] ;  /* 0x000d7800011c7983 */ /* 0x000ea20000100a00 */
[----:B0-----:R-:W-:-:S03]  /*215a0*/  IMAD.WIDE R22, R0, 0x2, R42 ;  /* 0x0000000200167825 */ /* 0x001fc600078e022a */
[----:B------:R-:W2:Y:S04]  /*215b0*/  LDL.64 R42, [R1+0xd68] ;  /* 0x000d6800012a7983 */ /* 0x000ea80000100a00 */
[----:B------:R-:W2:Y:S04]  /*215c0*/  LDL.64 R44, [R1+0xd88] ;  /* 0x000d8800012c7983 */ /* 0x000ea80000100a00 */
[----:B------:R4:W2:Y:S04]  /*215d0*/  LDG.E.U16 R94, desc[UR60][R4.64] ;  /* 0x0000003c045e7981 */ /* 0x0008a8000c1e1500 */
[----:B------:R0:W2:Y:S04]  /*215e0*/  LDG.E.U16 R95, desc[UR60][R218.64] ;  /* 0x0000003cda5f7981 */ /* 0x0000a8000c1e1500 */
[----:B------:R1:W2:Y:S04]  /*215f0*/  LDG.E.U16 R169, desc[UR60][R22.64] ;  /* 0x0000003c16a97981 */ /* 0x0002a8000c1e1500 */
[----:B------:R-:W2:Y:S01]  /*21600*/  LDG.E.U16 R146, desc[UR60][R20.64] ;  /* 0x0000003c14927981 */ /* 0x000ea2000c1e1500 */
[----:B---3--:R-:W-:-:S03]  /*21610*/  IMAD.WIDE R216, R0, 0x2, R32 ;  /* 0x0000000200d87825 */ /* 0x008fc600078e0220 */
[----:B------:R-:W3:Y:S04]  /*21620*/  LDL.64 R32, [R1+0xd58] ;  /* 0x000d580001207983 */ /* 0x000ee80000100a00 */
[----:B------:R-:W3:Y:S01]  /*21630*/  LDG.E.U16 R170, desc[UR60][R216.64] ;  /* 0x0000003cd8aa7981 */ /* 0x000ee2000c1e1500 */
[----:B----4-:R-:W-:-:S03]  /*21640*/  IMAD.WIDE R4, R0, 0x2, R24 ;  /* 0x0000000200047825 */ /* 0x010fc600078e0218 */
[----:B------:R-:W4:Y:S01]  /*21650*/  LDL.64 R24, [R1+0xd40] ;  /* 0x000d400001187983 */ /* 0x000f220000100a00 */
[----:B0-----:R-:W-:-:S03]  /*21660*/  IMAD.WIDE R218, R0, 0x2, R36 ;  /* 0x0000000200da7825 */ /* 0x001fc600078e0224 */
[----:B------:R-:W4:Y:S04]  /*21670*/  LDL.64 R36, [R1+0xd60] ;  /* 0x000d600001247983 */ /* 0x000f280000100a00 */
[----:B------:R0:W4:Y:S01]  /*21680*/  LDG.E.U16 R47, desc[UR60][R218.64] ;  /* 0x0000003cda2f7981 */ /* 0x000122000c1e1500 */
[----:B-1----:R-:W-:-:S03]  /*21690*/  IMAD.WIDE R22, R0, 0x2, R38 ;  /* 0x0000000200167825 */ /* 0x002fc600078e0226 */
[----:B------:R-:W4:Y:S04]  /*216a0*/  LDL.64 R38, [R1+0xd50] ;  /* 0x000d500001267983 */ /* 0x000f280000100a00 */
        /* <DEDUP_REMOVED lines=9> */
[----:B------:R-:W-:-:S03]  /*21740*/  IMAD.WIDE R20, R0, 0x2, R34 ;  /* 0x0000000200147825 */ /* 0x000fc600078e0222 */
[----:B------:R-:W4:Y:S01]  /*21750*/  LDL.64 R34, [R1+0xd48] ;  /* 0x000d480001227983 */ /* 0x000f220000100a00 */
[----:B0-----:R-:W-:-:S03]  /*21760*/  IMAD.WIDE R4, R0, 0x2, R40 ;  /* 0x0000000200047825 */ /* 0x001fc600078e0228 */
[----:B------:R0:W4:Y:S04]  /*21770*/  LDG.E.U16 R92, desc[UR60][R22.64] ;  /* 0x0000003c165c7981 */ /* 0x000128000c1e1500 */
[----:B------:R-:W4:Y:S01]  /*21780*/  LDG.E.U16 R172, desc[UR60][R4.64] ;  /* 0x0000003c04ac7981 */ /* 0x000f22000c1e1500 */
[----:B--2---:R-:W-:-:S03]  /*21790*/  IMAD.WIDE R218, R0, 0x2, R28 ;  /* 0x0000000200da7825 */ /* 0x004fc600078e021c */
[----:B------:R-:W2:Y:S01]  /*217a0*/  LDL.64 R28, [R1+0xd18] ;  /* 0x000d1800011c7983 */ /* 0x000ea20000100a00 */
[----:B0-----:R-:W-:-:S03]  /*217b0*/  IMAD.WIDE R22, R0, 0x2, R42 ;  /* 0x0000000200167825 */ /* 0x001fc600078e022a */
[----:B------:R0:W2:Y:S04]  /*217c0*/  LDG.E.U16 R93, desc[UR60][R20.64] ;  /* 0x0000003c145d7981 */ /* 0x0000a8000c1e1500 */
[----:B------:R-:W2:Y:S04]  /*217d0*/  LDL.64 R40, [R1+0xd20] ;  /* 0x000d200001287983 */ /* 0x000ea80000100a00 */
[----:B------:R1:W2:Y:S01]  /*217e0*/  LDG.E.U16 R144, desc[UR60][R216.64] ;  /* 0x0000003cd8907981 */ /* 0x0002a2000c1e1500 */
[----:B0-----:R-:W-:-:S03]  /*217f0*/  IMAD.WIDE R20, R0, 0x2, R44 ;  /* 0x0000000200147825 */ /* 0x001fc600078e022c */
[----:B------:R4:W2:Y:S04]  /*21800*/  LDG.E.U16 R44, desc[UR60][R22.64] ;  /* 0x0000003c162c7981 */ /* 0x0008a8000c1e1500 */
[----:B------:R0:W2:Y:S04]  /*21810*/  LDG.E.U16 R45, desc[UR60][R20.64] ;  /* 0x0000003c142d7981 */ /* 0x0000a8000c1e1500 */
[----:B------:R0:W2:Y:S01]  /*21820*/  LDG.E.U16 R143, desc[UR60][R218.64] ;  /* 0x0000003cda8f7981 */ /* 0x0000a2000c1e1500 */
[----:B---3--:R-:W-:-:S03]  /*21830*/  IMAD.WIDE R4, R0, 0x2, R32 ;  /* 0x0000000200047825 */ /* 0x008fc600078e0220 */
[----:B------:R-:W3:Y:S01]  /*21840*/  LDL.64 R32, [R1+0xd00] ;  /* 0x000d000001207983 */ /* 0x000ee20000100a00 */
[----:B-1----:R-:W-:-:S03]  /*21850*/  IMAD.WIDE R216, R0, 0x2, R78 ;  /* 0x0000000200d87825 */ /* 0x002fc600078e024e */
[----:B------:R-:W3:Y:S04]  /*21860*/  LDL.64 R78, [R1+0xcf8] ;  /* 0x000cf800014e7983 */ /* 0x000ee80000100a00 */
[----:B------:R-:W3:Y:S04]  /*21870*/  LDG.E.U16 R142, desc[UR60][R4.64] ;  /* 0x0000003c048e7981 */ /* 0x000ee8000c1e1500 */
[----:B------:R-:W3:Y:S01]  /*21880*/  LDG.E.U16 R91, desc[UR60][R216.64] ;  /* 0x0000003cd85b7981 */ /* 0x000ee2000c1e1500 */
[----:B----4-:R-:W-:-:S03]  /*21890*/  IMAD.WIDE R22, R0, 0x2, R24 ;  /* 0x0000000200167825 */ /* 0x010fc600078e0218 */
[----:B------:R-:W4:Y:S01]  /*218a0*/  LDL.64 R24, [R1+0xce8] ;  /* 0x000ce80001187983 */ /* 0x000f220000100a00 */
[----:B0-----:R-:W-:-:S03]  /*218b0*/  IMAD.WIDE R20, R0, 0x2, R36 ;  /* 0x0000000200147825 */ /* 0x001fc600078e0224 */
[----:B------:R-:W4:Y:S04]  /*218c0*/  LDL.64 R36, [R1+0xd08] ;  /* 0x000d080001247983 */ /* 0x000f280000100a00 */
[----:B------:R-:W4:Y:S01]  /*218d0*/  LDG.E.U16 R173, desc[UR60][R20.64] ;  /* 0x0000003c14ad7981 */ /* 0x000f22000c1e1500 */
[----:B------:R-:W-:-:S03]  /*218e0*/  IMAD.WIDE R218, R0, 0x2, R38 ;  /* 0x0000000200da7825 */ /* 0x000fc600078e0226 */
[----:B------:R-:W4:Y:S04]  /*218f0*/  LDL.64 R38, [R1+0xcf0] ;  /* 0x000cf00001267983 */ /* 0x000f280000100a00 */
[----:B------:R0:W4:Y:S04]  /*21900*/  LDG.E.U16 R174, desc[UR60][R22.64] ;  /* 0x0000003c16ae7981 */ /* 0x000128000c1e1500 */
[----:B------:R-:W4:Y:S01]  /*21910*/  LDG.E.U16 R90, desc[UR60][R218.64] ;  /* 0x0000003cda5a7981 */ /* 0x000f22000c1e1500 */
[----:B0-----:R-:W-:-:S03]  /*21920*/  IMAD.WIDE R22, R0, 0x2, R80 ;  /* 0x0000000200167825 */ /* 0x001fc600078e0250 */
[----:B------:R-:W4:Y:S04]  /*21930*/  LDL.64 R80, [R1+0xcc0] ;  /* 0x000cc00001507983 */ /* 0x000f280000100a00 */
[----:B------:R-:W4:Y:S01]  /*21940*/  LDL.64 R218, [R1+0xa38] ;  /* 0x000a380001da7983 */ /* 0x000f220000100a00 */
[----:B------:R-:W-:-:S03]  /*21950*/  IMAD.WIDE R4, R0, 0x2, R26 ;  /* 0x0000000200047825 */ /* 0x000fc600078e021a */
[----:B------:R-:W4:Y:S01]  /*21960*/  LDL.64 R26, [R1+0xcd0] ;  /* 0x000cd000011a7983 */ /* 0x000f220000100a00 */
[----:B------:R-:W-:-:S03]  /*21970*/  IMAD.WIDE R20, R0, 0x2, R30 ;  /* 0x0000000200147825 */ /* 0x000fc600078e021e */
[----:B------:R-:W4:Y:S01]  /*21980*/  LDL.64 R30, [R1+0xcd8] ;  /* 0x000cd800011e7983 */ /* 0x000f220000100a00 */
[----:B------:R-:W-:-:S03]  /*21990*/  IMAD.WIDE R216, R0, 0x2, R34 ;  /* 0x0000000200d87825 */ /* 0x000fc600078e0222 */
[----:B------:R2:W4:Y:S04]  /*219a0*/  LDG.E.U16 R89, desc[UR60][R4.64] ;  /* 0x0000003c04597981 */ /* 0x000528000c1e1500 */
[----:B------:R-:W4:Y:S04]  /*219b0*/  LDL.64 R34, [R1+0xce0] ;  /* 0x000ce00001227983 */ /* 0x000f280000100a00 */
[----:B------:R0:W4:Y:S01]  /*219c0*/  LDG.E.U16 R141, desc[UR60][R20.64] ;  /* 0x0000003c148d7981 */ /* 0x000122000c1e1500 */
[----:B--2---:R-:W-:-:S03]  /*219d0*/  IMAD.WIDE R4, R0, 0x2, R28 ;  /* 0x0000000200047825 */ /* 0x004fc600078e021c */
[----:B------:R-:W2:Y:S04]  /*219e0*/  LDL.64 R28, [R1+0xcb8] ;  /* 0x000cb800011c7983 */ /* 0x000ea80000100a00 */
[----:B------:R3:W2:Y:S04]  /*219f0*/  LDG.E.U16 R140, desc[UR60][R4.64] ;  /* 0x0000003c048c7981 */ /* 0x0006a8000c1e1500 */
[----:B------:R-:W2:Y:S01]  /*21a00*/  LDG.E.U16 R43, desc[UR60][R216.64] ;  /* 0x0000003cd82b7981 */ /* 0x000ea2000c1e1500 */
[----:B0-----:R-:W-:-:S03]  /*21a10*/  IMAD.WIDE R20, R0, 0x2, R40 ;  /* 0x0000000200147825 */ /* 0x001fc600078e0228 */
[----:B------:R-:W2:Y:S04]  /*21a20*/  LDG.E.U16 R41, desc[UR60][R22.64] ;  /* 0x0000003c16297981 */ /* 0x000ea8000c1e1500 */
[----:B------:R-:W2:Y:S04]  /*21a30*/  LDG.E.U16 R175, desc[UR60][R20.64] ;  /* 0x0000003c14af7981 */ /* 0x000ea8000c1e1500 */
[----:B------:R-:W2:Y:S01]  /*21a40*/  LDL.64 R216, [R1+0x9f8] ;  /* 0x0009f80001d87983 */ /* 0x000ea20000100a00 */
[----:B---3--:R-:W-:-:S03]  /*21a50*/  IMAD.WIDE R4, R0, 0x2, R32 ;  /* 0x0000000200047825 */ /* 0x008fc600078e0220 */
[----:B------:R-:W3:Y:S04]  /*21a60*/  LDL.64 R32, [R1+0xca0] ;  /* 0x000ca00001207983 */ /* 0x000ee80000100a00 */
[----:B------:R4:W3:Y:S02]  /*21a70*/  LDG.E.U16 R176, desc[UR60][R4.64] ;  /* 0x0000003c04b07981 */ /* 0x0008e4000c1e1500 */
[C---:B----4-:R-:W-:Y:S02]  /*21a80*/  IMAD.WIDE R4, R0.reuse, 0x2, R24 ;  /* 0x0000000200047825 */ /* 0x050fe400078e0218 */
[----:B------:R-:W4:Y:S02]  /*21a90*/  LDL.64 R24, [R1+0xc88] ;  /* 0x000c880001187983 */ /* 0x000f240000100a00 */
[----:B------:R-:W-:-:S02]  /*21aa0*/  IMAD.WIDE R22, R0, 0x2, R82 ;  /* 0x0000000200167825 */ /* 0x000fc400078e0252 */
[----:B------:R-:W4:Y:S02]  /*21ab0*/  LDL.64 R82, [R1+0xc98] ;  /* 0x000c980001527983 */ /* 0x000f240000100a00 */
[C---:B------:R-:W-:Y:S02]  /*21ac0*/  IMAD.WIDE R20, R0.reuse, 0x2, R36 ;  /* 0x0000000200147825 */ /* 0x040fe400078e0224 */
[----:B------:R-:W4:Y:S04]  /*21ad0*/  LDL.64 R36, [R1+0xca8] ;  /* 0x000ca80001247983 */ /* 0x000f280000100a00 */
[----:B------:R0:W4:Y:S04]  /*21ae0*/  LDG.E.U16 R88, desc[UR60][R22.64] ;  /* 0x0000003c16587981 */ /* 0x000128000c1e1500 */
[----:B------:R1:W4:Y:S01]  /*21af0*/  LDG.E.U16 R40, desc[UR60][R20.64] ;  /* 0x0000003c14287981 */ /* 0x000322000c1e1500 */
[----:B0-----:R-:W-:-:S03]  /*21b00*/  IMAD.WIDE R22, R0, 0x2, R78 ;  /* 0x0000000200167825 */ /* 0x001fc600078e024e */
[----:B------:R-:W4:Y:S01]  /*21b10*/  LDL.64 R78, [R1+0xc90] ;  /* 0x000c9000014e7983 */ /* 0x000f220000100a00 */
[----:B-1----:R-:W-:-:S03]  /*21b20*/  IMAD.WIDE R20, R0, 0x2, R38 ;  /* 0x0000000200147825 */ /* 0x002fc600078e0226 */
[----:B------:R0:W4:Y:S04]  /*21b30*/  LDG.E.U16 R39, desc[UR60][R4.64] ;  /* 0x0000003c04277981 */ /* 0x000128000c1e1500 */
[----:B------:R1:W4:Y:S04]  /*21b40*/  LDG.E.U16 R87, desc[UR60][R20.64] ;  /* 0x0000003c14577981 */ /* 0x000328000c1e1500 */
        /* <DEDUP_REMOVED lines=8> */
[----:B------:R-:W4:Y:S01]  /*21bd0*/  LDL.64 R34, [R1+0xc80] ;  /* 0x000c800001227983 */ /* 0x000f220000100a00 */
[----:B0-----:R-:W-:-:S03]  /*21be0*/  IMAD.WIDE R20, R0, 0x2, R80 ;  /* 0x0000000200147825 */ /* 0x001fc600078e0250 */
[----:B------:R-:W4:Y:S01]  /*21bf0*/  LDL.64 R80, [R1+0xc40] ;  /* 0x000c400001507983 */ /* 0x000f220000100a00 */
[----:B--2---:R-:W-:-:S03]  /*21c00*/  IMAD.WIDE R4, R0, 0x2, R28 ;  /* 0x0000000200047825 */ /* 0x004fc600078e021c */
[----:B------:R-:W2:Y:S04]  /*21c10*/  LDL.64 R28, [R1+0xc38] ;  /* 0x000c3800011c7983 */ /* 0x000ea80000100a00 */
[----:B------:R0:W2:Y:S04]  /*21c20*/  LDG.E.U16 R177, desc[UR60][R22.64] ;  /* 0x0000003c16b17981 */ /* 0x0000a8000c1e1500 */
[----:B------:R3:W2:Y:S04]  /*21c30*/  LDG.E.U16 R137, desc[UR60][R4.64] ;  /* 0x0000003c04897981 */ /* 0x0006a8000c1e1500 */
[----:B------:R-:W2:Y:S01]  /*21c40*/  LDG.E.U16 R178, desc[UR60][R20.64] ;  /* 0x0000003c14b27981 */ /* 0x000ea2000c1e1500 */
[----:B0-----:R-:W-:-:S03]  /*21c50*/  IMAD.WIDE R22, R0, 0x2, R124 ;  /* 0x0000000200167825 */ /* 0x001fc600078e027c */
[----:B------:R-:W2:Y:S04]  /*21c60*/  LDL.64 R124, [R1+0xc18] ;  /* 0x000c1800017c7983 */ /* 0x000ea80000100a00 */
[----:B------:R-:W2:Y:S01]  /*21c70*/  LDG.E.U16 R38, desc[UR60][R22.64] ;  /* 0x0000003c16267981 */ /* 0x000ea2000c1e1500 */
[----:B---3--:R-:W-:-:S03]  /*21c80*/  IMAD.WIDE R4, R0, 0x2, R32 ;  /* 0x0000000200047825 */ /* 0x008fc600078e0220 */
[----:B------:R-:W3:Y:S04]  /*21c90*/  LDL.64 R32, [R1+0xc00] ;  /* 0x000c000001207983 */ /* 0x000ee80000100a00 */
[----:B------:R4:W3:Y:S02]  /*21ca0*/  LDG.E.U16 R179, desc[UR60][R4.64] ;  /* 0x0000003c04b37981 */ /* 0x0008e4000c1e1500 */
[C---:B----4-:R-:W-:Y:S02]  /*21cb0*/  IMAD.WIDE R4, R0.reuse, 0x2, R24 ;  /* 0x0000000200047825 */ /* 0x050fe400078e0218 */
[----:B------:R-:W4:Y:S02]  /*21cc0*/  LDL.64 R24, [R1+0xbd8] ;  /* 0x000bd80001187983 */ /* 0x000f240000100a00 */
[----:B------:R-:W-:-:S04]  /*21cd0*/  IMAD.WIDE R22, R0, 0x2, R84 ;  /* 0x0000000200167825 */ /* 0x000fc800078e0254 */
[C---:B------:R-:W-:Y:S01]  /*21ce0*/  IMAD.WIDE R20, R0.reuse, 0x2, R36 ;  /* 0x0000000200147825 */ /* 0x040fe200078e0224 */
[----:B------:R0:W4:Y:S04]  /*21cf0*/  LDG.E.U16 R85, desc[UR60][R22.64] ;  /* 0x0000003c16557981 */ /* 0x000128000c1e1500 */
[----:B------:R1:W4:Y:S04]  /*21d00*/  LDG.E.U16 R37, desc[UR60][R20.64] ;  /* 0x0000003c14257981 */ /* 0x000328000c1e1500 */
[----:B------:R1:W4:Y:S01]  /*21d10*/  LDG.E.U16 R36, desc[UR60][R4.64] ;  /* 0x0000003c04247981 */ /* 0x000322000c1e1500 */
[----:B0-----:R-:W-:-:S03]  /*21d20*/  IMAD.WIDE R22, R0, 0x2, R82 ;  /* 0x0000000200167825 */ /* 0x001fc600078e0252 */
[----:B------:R-:W4:Y:S01]  /*21d30*/  LDL.64 R82, [R1+0xbf8] ;  /* 0x000bf80001527983 */ /* 0x000f220000100a00 */
[----:B-1----:R-:W-:-:S03]  /*21d40*/  IMAD.WIDE R20, R0, 0x2, R78 ;  /* 0x0000000200147825 */ /* 0x002fc600078e024e */
[----:B------:R-:W4:Y:S04]  /*21d50*/  LDG.E.U16 R136, desc[UR60][R22.64] ;  /* 0x0000003c16887981 */ /* 0x000f28000c1e1500 */
[----:B------:R-:W4:Y:S04]  /*21d60*/  LDL.64 R78, [R1+0xbe0] ;  /* 0x000be000014e7983 */ /* 0x000f280000100a00 */
[----:B------:R0:W4:Y:S01]  /*21d70*/  LDG.E.U16 R84, desc[UR60][R20.64] ;  /* 0x0000003c14547981 */ /* 0x000122000c1e1500 */
[----:B------:R-:W-:-:S03]  /*21d80*/  IMAD.WIDE R4, R0, 0x2, R26 ;  /* 0x0000000200047825 */ /* 0x000fc600078e021a */
[----:B------:R-:W4:Y:S01]  /*21d90*/  LDL.64 R26, [R1+0xb80] ;  /* 0x000b8000011a7983 */ /* 0x000f220000100a00 */
[----:B0-----:R-:W-:-:S03]  /*21da0*/  IMAD.WIDE R20, R0, 0x2, R30 ;  /* 0x0000000200147825 */ /* 0x001fc600078e021e */
[----:B------:R-:W4:Y:S04]  /*21db0*/  LDL.64 R30, [R1+0xba0] ;  /* 0x000ba000011e7983 */ /* 0x000f280000100a00 */
[----:B------:R0:W4:Y:S04]  /*21dc0*/  LDG.E.U16 R135, desc[UR60][R20.64] ;  /* 0x0000003c14877981 */ /* 0x000128000c1e1500 */
[----:B------:R2:W4:Y:S01]  /*21dd0*/  LDG.E.U16 R181, desc[UR60][R4.64] ;  /* 0x0000003c04b57981 */ /* 0x000522000c1e1500 */
[----:B------:R-:W-:-:S03]  /*21de0*/  IMAD.WIDE R22, R0, 0x2, R34 ;  /* 0x0000000200167825 */ /* 0x000fc600078e0222 */
[----:B------:R-:W4:Y:S01]  /*21df0*/  LDL.64 R34, [R1+0xbc0] ;  /* 0x000bc00001227983 */ /* 0x000f220000100a00 */
[----:B0-----:R-:W-:-:S03]  /*21e00*/  IMAD.WIDE R20, R0, 0x2, R80 ;  /* 0x0000000200147825 */ /* 0x001fc600078e0250 */
[----:B------:R-:W4:Y:S01]  /*21e10*/  LDL.64 R80, [R1+0xb40] ;  /* 0x000b400001507983 */ /* 0x000f220000100a00 */
[----:B--2---:R-:W-:-:S03]  /*21e20*/  IMAD.WIDE R4, R0, 0x2, R28 ;  /* 0x0000000200047825 */ /* 0x004fc600078e021c */
[----:B------:R-:W2:Y:S04]  /*21e30*/  LDL.64 R28, [R1+0xb20] ;  /* 0x000b2000011c7983 */ /* 0x000ea80000100a00 */
[----:B------:R0:W2:Y:S04]  /*21e40*/  LDG.E.U16 R182, desc[UR60][R20.64] ;  /* 0x0000003c14b67981 */ /* 0x0000a8000c1e1500 */
[----:B------:R-:W2:Y:S04]  /*21e50*/  LDG.E.U16 R133, desc[UR60][R4.64] ;  /* 0x0000003c04857981 */ /* 0x000ea8000c1e1500 */
[----:B------:R1:W2:Y:S01]  /*21e60*/  LDG.E.U16 R180, desc[UR60][R22.64] ;  /* 0x0000003c16b47981 */ /* 0x0002a2000c1e1500 */
[----:B0-----:R-:W-:-:S03]  /*21e70*/  IMAD.WIDE R20, R0, 0x2, R124 ;  /* 0x0000000200147825 */ /* 0x001fc600078e027c */
[----:B------:R-:W2:Y:S04]  /*21e80*/  LDL.64 R124, [R1+0xae0] ;  /* 0x000ae000017c7983 */ /* 0x000ea80000100a00 */
[----:B------:R-:W2:Y:S01]  /*21e90*/  LDG.E.U16 R132, desc[UR60][R20.64] ;  /* 0x0000003c14847981 */ /* 0x000ea2000c1e1500 */
[----:B-1----:R-:W-:-:S03]  /*21ea0*/  IMAD.WIDE R22, R0, 0x2, R128 ;  /* 0x0000000200167825 */ /* 0x002fc600078e0280 */
[----:B------:R-:W2:Y:S04]  /*21eb0*/  LDL.64 R128, [R1+0xb60] ;  /* 0x000b600001807983 */ /* 0x000ea80000100a00 */
[----:B------:R-:W2:Y:S01]  /*21ec0*/  LDG.E.U16 R134, desc[UR60][R22.64] ;  /* 0x0000003c16867981 */ /* 0x000ea2000c1e1500 */
[----:B---3--:R-:W-:-:S03]  /*21ed0*/  IMAD.WIDE R4, R0, 0x2, R32 ;  /* 0x0000000200047825 */ /* 0x008fc600078e0220 */
[----:B------:R-:W3:Y:S04]  /*21ee0*/  LDL.64 R32, [R1+0xac0] ;  /* 0x000ac00001207983 */ /* 0x000ee80000100a00 */
[----:B------:R4:W3:Y:S02]  /*21ef0*/  LDG.E.U16 R184, desc[UR60][R4.64] ;  /* 0x0000003c04b87981 */ /* 0x0008e4000c1e1500 */
[C---:B----4-:R-:W-:Y:S02]  /*21f00*/  IMAD.WIDE R4, R0.reuse, 0x2, R24 ;  /* 0x0000000200047825 */ /* 0x050fe400078e0218 */
[----:B------:R-:W4:Y:S02]  /*21f10*/  LDL.64 R24, [R1+0xa60] ;  /* 0x000a600001187983 */ /* 0x000f240000100a00 */
[----:B------:R-:W-:-:S02]  /*21f20*/  IMAD.WIDE R22, R0, 0x2, R126 ;  /* 0x0000000200167825 */ /* 0x000fc400078e027e */
[----:B------:R-:W4:Y:S04]  /*21f30*/  LDL.64 R126, [R1+0xb00] ;  /* 0x000b0000017e7983 */ /* 0x000f280000100a00 */
[----:B------:R0:W4:Y:S04]  /*21f40*/  LDG.E.U16 R183, desc[UR60][R22.64] ;  /* 0x0000003c16b77981 */ /* 0x000128000c1e1500 */
[----:B------:R1:W4:Y:S01]  /*21f50*/  LDG.E.U16 R130, desc[UR60][R4.64] ;  /* 0x0000003c04827981 */ /* 0x000322000c1e1500 */
[----:B0-----:R-:W-:-:S03]  /*21f60*/  IMAD.WIDE R22, R0, 0x2, R82 ;  /* 0x0000000200167825 */ /* 0x001fc600078e0252 */
[----:B------:R-:W4:Y:S04]  /*21f70*/  LDL.64 R82, [R1+0xaa0] ;  /* 0x000aa00001527983 */ /* 0x000f280000100a00 */
[----:B------:R-:W4:Y:S01]  /*21f80*/  LDG.E.U16 R131, desc[UR60][R22.64] ;  /* 0x0000003c16837981 */ /* 0x000f22000c1e1500 */
[----:B------:R-:W-:-:S03]  /*21f90*/  IMAD.WIDE R20, R0, 0x2, R78 ;  /* 0x0000000200147825 */ /* 0x000fc600078e024e */
[----:B------:R-:W4:Y:S04]  /*21fa0*/  LDL.64 R78, [R1+0xa80] ;  /* 0x000a8000014e7983 */ /* 0x000f280000100a00 */
[----:B------:R0:W4:Y:S01]  /*21fb0*/  LDG.E.U16 R185, desc[UR60][R20.64] ;  /* 0x0000003c14b97981 */ /* 0x000122000c1e1500 */
[----:B-1----:R-:W-:-:S03]  /*21fc0*/  IMAD.WIDE R4, R0, 0x2, R26 ;  /* 0x0000000200047825 */ /* 0x002fc600078e021a */
        /* <DEDUP_REMOVED lines=10> */
[----:B------:R0:W2:Y:S04]  /*22070*/  LDG.E.U16 R190, desc[UR60][R20.64] ;  /* 0x0000003c14be7981 */ /* 0x0000a8000c1e1500 */
[----:B------:R-:W2:Y:S04]  /*22080*/  LDG.E.U16 R191, desc[UR60][R4.64] ;  /* 0x0000003c04bf7981 */ /* 0x000ea8000c1e1500 */
[----:B------:R1:W2:Y:S04]  /*22090*/  LDG.E.U16 R186, desc[UR60][R22.64] ;  /* 0x0000003c16ba7981 */ /* 0x0002a8000c1e1500 */
[----:B------:R-:W2:Y:S01]  /*220a0*/  LDL.64 R28, [R1+0x9a0] ;  /* 0x0009a000011c7983 */ /* 0x000ea20000100a00 */
        /* <DEDUP_REMOVED lines=12> */
[----:B------:R-:W3:Y:S04]  /*22170*/  LDL.64 R126, [R1+0xbb8] ;  /* 0x000bb800017e7983 */ /* 0x000ee80000100a00 */
[----:B------:R0:W3:Y:S04]  /*22180*/  LDG.E.U16 R192, desc[UR60][R22.64] ;  /* 0x0000003c16c07981 */ /* 0x0000e8000c1e1500 */
[----:B------:R1:W3:Y:S01]  /*22190*/  LDG.E.U16 R197, desc[UR60][R4.64] ;  /* 0x0000003c04c57981 */ /* 0x0002e2000c1e1500 */
[----:B0-----:R-:W-:-:S03]  /*221a0*/  IMAD.WIDE R22, R0, 0x2, R82 ;  /* 0x0000000200167825 */ /* 0x001fc600078e0252 */
[----:B------:R-:W3:Y:S04]  /*221b0*/  LDL.64 R82, [R1+0xb58] ;  /* 0x000b580001527983 */ /* 0x000ee80000100a00 */
[----:B------:R-:W3:Y:S01]  /*221c0*/  LDG.E.U16 R195, desc[UR60][R22.64] ;  /* 0x0000003c16c37981 */ /* 0x000ee2000c1e1500 */
[----:B------:R-:W-:-:S03]  /*221d0*/  IMAD.WIDE R20, R0, 0x2, R78 ;  /* 0x0000000200147825 */ /* 0x000fc600078e024e */
[----:B------:R-:W3:Y:S04]  /*221e0*/  LDL.64 R78, [R1+0xb18] ;  /* 0x000b1800014e7983 */ /* 0x000ee80000100a00 */
[----:B------:R0:W3:Y:S01]  /*221f0*/  LDG.E.U16 R196, desc[UR60][R20.64] ;  /* 0x0000003c14c47981 */ /* 0x0000e2000c1e1500 */
[----:B-1----:R-:W-:-:S03]  /*22200*/  IMAD.WIDE R4, R0, 0x2, R26 ;  /* 0x0000000200047825 */ /* 0x002fc600078e021a */
[----:B------:R-:W3:Y:S01]  /*22210*/  LDL.64 R26, [R1+0xaf8] ;  /* 0x000af800011a7983 */ /* 0x000ee20000100a00 */
[----:B0-----:R-:W-:-:S03]  /*22220*/  IMAD.WIDE R20, R0, 0x2, R30 ;  /* 0x0000000200147825 */ /* 0x001fc600078e021e */
[----:B------:R-:W3:Y:S04]  /*22230*/  LDL.64 R30, [R1+0xab8] ;  /* 0x000ab800011e7983 */ /* 0x000ee80000100a00 */
[----:B------:R0:W3:Y:S04]  /*22240*/  LDG.E.U16 R198, desc[UR60][R20.64] ;  /* 0x0000003c14c67981 */ /* 0x0000e8000c1e1500 */
[----:B------:R2:W3:Y:S01]  /*22250*/  LDG.E.U16 R199, desc[UR60][R4.64] ;  /* 0x0000003c04c77981 */ /* 0x0004e2000c1e1500 */
[----:B------:R-:W-:-:S03]  /*22260*/  IMAD.WIDE R22, R0, 0x2, R34 ;  /* 0x0000000200167825 */ /* 0x000fc600078e0222 */
[----:B------:R-:W3:Y:S01]  /*22270*/  LDL.64 R34, [R1+0xad8] ;  /* 0x000ad80001227983 */ /* 0x000ee20000100a00 */
[----:B0-----:R-:W-:-:S03]  /*22280*/  IMAD.WIDE R20, R0, 0x2, R80 ;  /* 0x0000000200147825 */ /* 0x001fc600078e0250 */
[----:B------:R-:W3:Y:S04]  /*22290*/  LDL.64 R80, [R1+0xa78] ;  /* 0x000a780001507983 */ /* 0x000ee80000100a00 */
[----:B------:R0:W3:Y:S04]  /*222a0*/  LDG.E.U16 R201, desc[UR60][R20.64] ;  /* 0x0000003c14c97981 */ /* 0x0000e8000c1e1500 */
[----:B------:R1:W3:Y:S01]  /*222b0*/  LDG.E.U16 R9, desc[UR60][R22.64] ;  /* 0x0000003c16097981 */ /* 0x0002e2000c1e1500 */
[----:B--2---:R-:W-:-:S03]  /*222c0*/  IMAD.WIDE R4, R0, 0x2, R28 ;  /* 0x0000000200047825 */ /* 0x004fc600078e021c */
[----:B------:R-:W2:Y:S01]  /*222d0*/  LDL.64 R28, [R1+0xa58] ;  /* 0x000a5800011c7983 */ /* 0x000ea20000100a00 */
[----:B0-----:R-:W-:-:S03]  /*222e0*/  IMAD.WIDE R20, R0, 0x2, R124 ;  /* 0x0000000200147825 */ /* 0x001fc600078e027c */
[----:B------:R-:W2:Y:S01]  /*222f0*/  LDG.E.U16 R202, desc[UR60][R4.64] ;  /* 0x0000003c04ca7981 */ /* 0x000ea2000c1e1500 */
[----:B-1----:R-:W-:-:S03]  /*22300*/  IMAD.WIDE R22, R0, 0x2, R128 ;  /* 0x0000000200167825 */ /* 0x002fc600078e0280 */
[----:B------:R4:W2:Y:S04]  /*22310*/  LDG.E.U16 R128, desc[UR60][R20.64] ;  /* 0x0000003c14807981 */ /* 0x0008a8000c1e1500 */
[----:B------:R3:W2:Y:S01]  /*22320*/  LDG.E.U16 R200, desc[UR60][R22.64] ;  /* 0x0000003c16c87981 */ /* 0x0006a2000c1e1500 */
[----:B----4-:R-:W-:-:S03]  /*22330*/  IMAD.WIDE R20, R0, 0x2, R24 ;  /* 0x0000000200147825 */ /* 0x010fc600078e0218 */
[----:B------:R-:W4:Y:S01]  /*22340*/  LDL.64 R24, [R1+0x9d8] ;  /* 0x0009d80001187983 */ /* 0x000f220000100a00 */
[----:B---3--:R-:W-:-:S03]  /*22350*/  IMAD.WIDE R22, R0, 0x2, R126 ;  /* 0x0000000200167825 */ /* 0x008fc600078e027e */
[----:B------:R-:W3:Y:S01]  /*22360*/  LDG.E.U16 R125, desc[UR60][R20.64] ;  /* 0x0000003c147d7981 */ /* 0x000ee2000c1e1500 */
[----:B------:R-:W-:-:S03]  /*22370*/  IMAD.WIDE R4, R0, 0x2, R32 ;  /* 0x0000000200047825 */ /* 0x000fc600078e0220 */
[----:B------:R0:W3:Y:S04]  /*22380*/  LDG.E.U16 R129, desc[UR60][R22.64] ;  /* 0x0000003c16817981 */ /* 0x0000e8000c1e1500 */
[----:B------:R-:W3:Y:S04]  /*22390*/  LDL.64 R32, [R1+0xa18] ;  /* 0x000a180001207983 */ /* 0x000ee80000100a00 */
[----:B------:R1:W3:Y:S01]  /*223a0*/  LDG.E.U16 R127, desc[UR60][R4.64] ;  /* 0x0000003c047f7981 */ /* 0x0002e2000c1e1500 */
[----:B0-----:R-:W-:-:S03]  /*223b0*/  IMAD.WIDE R22, R0, 0x2, R82 ;  /* 0x0000000200167825 */ /* 0x001fc600078e0252 */
[----:B------:R-:W3:Y:S04]  /*223c0*/  LDL.64 R82, [R1+0xc70] ;  /* 0x000c700001527983 */ /* 0x000ee80000100a00 */
[----:B------:R0:W3:Y:S01]  /*223d0*/  LDG.E.U16 R126, desc[UR60][R22.64] ;  /* 0x0000003c167e7981 */ /* 0x0000e2000c1e1500 */
[----:B-1----:R-:W-:-:S03]  /*223e0*/  IMAD.WIDE R4, R0, 0x2, R78 ;  /* 0x0000000200047825 */ /* 0x002fc600078e024e */
[----:B------:R-:W3:Y:S04]  /*223f0*/  LDL.64 R78, [R1+0x9b8] ;  /* 0x0009b800014e7983 */ /* 0x000ee80000100a00 */
[----:B------:R1:W3:Y:S01]  /*22400*/  LDG.E.U16 R124, desc[UR60][R4.64] ;  /* 0x0000003c047c7981 */ /* 0x0002e2000c1e1500 */
[----:B0-----:R-:W-:-:S03]  /*22410*/  IMAD.WIDE R22, R0, 0x2, R26 ;  /* 0x0000000200167825 */ /* 0x001fc600078e021a */
[----:B------:R-:W3:Y:S01]  /*22420*/  LDL.64 R26, [R1+0x998] ;  /* 0x00099800011a7983 */ /* 0x000ee20000100a00 */
[----:B-1----:R-:W-:-:S03]  /*22430*/  IMAD.WIDE R4, R0, 0x2, R30 ;  /* 0x0000000200047825 */ /* 0x002fc600078e021e */
[----:B------:R0:W3:Y:S04]  /*22440*/  LDG.E.U16 R252, desc[UR60][R22.64] ;  /* 0x0000003c16fc7981 */ /* 0x0000e8000c1e1500 */
[----:B------:R-:W3:Y:S04]  /*22450*/  LDL.64 R30, [R1+0xc50] ;  /* 0x000c5000011e7983 */ /* 0x000ee80000100a00 */
[----:B------:R-:W3:Y:S01]  /*22460*/  LDG.E.U16 R249, desc[UR60][R4.64] ;  /* 0x0000003c04f97981 */ /* 0x000ee2000c1e1500 */
[----:B------:R-:W-:-:S03]  /*22470*/  IMAD.WIDE R20, R0, 0x2, R34 ;  /* 0x0000000200147825 */ /* 0x000fc600078e0222 */
[----:B------:R-:W3:Y:S01]  /*22480*/  LDL.64 R34, [R1+0xc68] ;  /* 0x000c680001227983 */ /* 0x000ee20000100a00 */
[----:B0-----:R-:W-:-:S03]  /*22490*/  IMAD.WIDE R22, R0, 0x2, R220 ;  /* 0x0000000200167825 */ /* 0x001fc600078e02dc */
[----:B------:R0:W3:Y:S04]  /*224a0*/  LDG.E.U16 R250, desc[UR60][R20.64] ;  /* 0x0000003c14fa7981 */ /* 0x0000e8000c1e1500 */
[----:B------:R1:W3:Y:S04]  /*224b0*/  LDG.E.U16 R247, desc[UR60][R22.64] ;  /* 0x0000003c16f77981 */ /* 0x0002e8000c1e1500 */
[----:B------:R-:W3:Y:S01]  /*224c0*/  LDL.64 R220, [R1+0xc08] ;  /* 0x000c080001dc7983 */ /* 0x000ee20000100a00 */
[----:B0-----:R-:W-:-:S03]  /*224d0*/  IMAD.WIDE R20, R0, 0x2, R80 ;  /* 0x0000000200147825 */ /* 0x001fc600078e0250 */
[----:B------:R-:W3:Y:S01]  /*224e0*/  LDL.64 R80, [R1+0xc48] ;  /* 0x000c480001507983 */ /* 0x000ee20000100a00 */
[----:B-1----:R-:W-:-:S03]  /*224f0*/  IMAD.WIDE R22, R0, 0x2, R218 ;  /* 0x0000000200167825 */ /* 0x002fc600078e02da */
[----:B------:R-:W3:Y:S01]  /*22500*/  LDG.E.U16 R245, desc[UR60][R20.64] ;  /* 0x0000003c14f57981 */ /* 0x000ee2000c1e1500 */
[----:B--2---:R-:W-:-:S03]  /*22510*/  IMAD.WIDE R4, R0, 0x2, R28 ;  /* 0x0000000200047825 */ /* 0x004fc600078e021c */
[----:B------:R-:W2:Y:S04]  /*22520*/  LDL.64 R28, [R1+0xc30] ;  /* 0x000c3000011c7983 */ /* 0x000ea80000100a00 */
[----:B------:R4:W2:Y:S04]  /*22530*/  LDG.E.U16 R241, desc[UR60][R22.64] ;  /* 0x0000003c16f17981 */ /* 0x0008a8000c1e1500 */
[----:B------:R0:W2:Y:S04]  /*22540*/  LDG.E.U16 R244, desc[UR60][R4.64] ;  /* 0x0000003c04f47981 */ /* 0x0000a8000c1e1500 */
[----:B------:R-:W2:Y:S01]  /*22550*/  LDL.64 R218, [R1+0xbe8] ;  /* 0x000be80001da7983 */ /* 0x000ea20000100a00 */
[----:B----4-:R-:W-:-:S03]  /*22560*/  IMAD.WIDE R22, R0, 0x2, R24 ;  /* 0x0000000200167825 */ /* 0x010fc600078e0218 */
[----:B------:R-:W4:Y:S01]  /*22570*/  LDL.64 R24, [R1+0xc10] ;  /* 0x000c100001187983 */ /* 0x000f220000100a00 */
[----:B0-----:R-:W-:-:S03]  /*22580*/  IMAD.WIDE R4, R0, 0x2, R216 ;  /* 0x0000000200047825 */ /* 0x001fc600078e02d8 */
[----:B------:R0:W4:Y:S04]  /*22590*/  LDG.E.U16 R19, desc[UR60][R22.64] ;  /* 0x0000003c16137981 */ /* 0x000128000c1e1500 */
[----:B------:R-:W4:Y:S01]  /*225a0*/  LDG.E.U16 R233, desc[UR60][R4.64] ;  /* 0x0000003c04e97981 */ /* 0x000f22000c1e1500 */
[----:B---3--:R-:W-:-:S03]  /*225b0*/  IMAD.WIDE R20, R0, 0x2, R32 ;  /* 0x0000000200147825 */ /* 0x008fc600078e0220 */
[----:B------:R-:W3:Y:S04]  /*225c0*/  LDL.64 R32, [R1+0xc28] ;  /* 0x000c280001207983 */ /* 0x000ee80000100a00 */
[----:B------:R1:W3:Y:S01]  /*225d0*/  LDG.E.U16 R236, desc[UR60][R20.64] ;  /* 0x0000003c14ec7981 */ /* 0x0002e2000c1e1500 */
[----:B0-----:R-:W-:-:S03]  /*225e0*/  IMAD.WIDE R22, R0, 0x2, R82 ;  /* 0x0000000200167825 */ /* 0x001fc600078e0252 */
[----:B------:R-:W3:Y:S04]  /*225f0*/  LDL.64 R216, [R1+0xbb0] ;  /* 0x000bb00001d87983 */ /* 0x000ee80000100a00 */
[----:B------:R-:W3:Y:S01]  /*22600*/  LDG.E.U16 R83, desc[UR60][R22.64] ;  /* 0x0000003c16537981 */ /* 0x000ee2000c1e1500 */
[----:B-1----:R-:W-:-:S03]  /*22610*/  IMAD.WIDE R20, R0, 0x2, R78 ;  /* 0x0000000200147825 */ /* 0x002fc600078e024e */
[----:B------:R-:W3:Y:S04]  /*22620*/  LDL.64 R78, [R1+0xbf0] ;  /* 0x000bf000014e7983 */ /* 0x000ee80000100a00 */
[----:B------:R-:W3:Y:S01]  /*22630*/  LDG.E.U16 R6, desc[UR60][R20.64] ;  /* 0x0000003c14067981 */ /* 0x000ee2000c1e1500 */
[----:B------:R-:W-:-:S03]  /*22640*/  IMAD.WIDE R4, R0, 0x2, R26 ;  /* 0x0000000200047825 */ /* 0x000fc600078e021a */
[----:B------:R-:W3:Y:S04]  /*22650*/  LDL.64 R26, [R1+0xbd0] ;  /* 0x000bd000011a7983 */ /* 0x000ee80000100a00 */
[----:B------:R0:W3:Y:S02]  /*22660*/  LDG.E.U16 R3, desc[UR60][R4.64] ;  /* 0x0000003c04037981 */ /* 0x0000e4000c1e1500 */
[C---:B0-----:R-:W-:Y:S02]  /*22670*/  IMAD.WIDE R4, R0.reuse, 0x2, R30 ;  /* 0x0000000200047825 */ /* 0x041fe400078e021e */
[----:B------:R-:W3:Y:S02]  /*22680*/  LDL.64 R30, [R1+0xbc8] ;  /* 0x000bc800011e7983 */ /* 0x000ee40000100a00 */
[----:B------:R-:W-:-:S02]  /*22690*/  IMAD.WIDE R20, R0, 0x2, R34 ;  /* 0x0000000200147825 */ /* 0x000fc400078e0222 */
[----:B------:R-:W3:Y:S04]  /*226a0*/  LDG.E.U16 R82, desc[UR60][R4.64] ;  /* 0x0000003c04527981 */ /* 0x000ee8000c1e1500 */
[----:B------:R2:W3:Y:S01]  /*226b0*/  LDG.E.U16 R35, desc[UR60][R20.64] ;  /* 0x0000003c14237981 */ /* 0x0004e2000c1e1500 */
[----:B------:R-:W-:-:S05]  /*226c0*/  IMAD.WIDE R22, R0, 0x2, R80 ;  /* 0x0000000200167825 */ /* 0x000fca00078e0250 */
[----:B------:R-:W3:Y:S01]  /*226d0*/  LDG.E.U16 R34, desc[UR60][R22.64] ;  /* 0x0000003c16227981 */ /* 0x000ee2000c1e1500 */
[----:B--2---:R-:W-:-:S03]  /*226e0*/  IMAD.WIDE R20, R0, 0x2, R28 ;  /* 0x0000000200147825 */ /* 0x004fc600078e021c */
[----:B------:R-:W2:Y:S04]  /*226f0*/  LDL.64 R28, [R1+0xba8] ;  /* 0x000ba800011c7983 */ /* 0x000ea80000100a00 */
[----:B------:R0:W2:Y:S02]  /*22700*/  LDG.E.U16 R81, desc[UR60][R20.64] ;  /* 0x0000003c14517981 */ /* 0x0000a4000c1e1500 */
[C---:B0-----:R-:W-:Y:S02]  /*22710*/  IMAD.WIDE R20, R0.reuse, 0x2, R220 ;  /* 0x0000000200147825 */ /* 0x041fe400078e02dc */
[----:B------:R-:W2:Y:S02]  /*22720*/  LDL.64 R220, [R1+0xb50] ;  /* 0x000b500001dc7983 */ /* 0x000ea40000100a00 */
[----:B----4-:R-:W-:-:S02]  /*22730*/  IMAD.WIDE R22, R0, 0x2, R24 ;  /* 0x0000000200167825 */ /* 0x010fc400078e0218 */
[----:B------:R-:W4:Y:S04]  /*22740*/  LDL.64 R24, [R1+0xb90] ;  /* 0x000b900001187983 */ /* 0x000f280000100a00 */
[----:B------:R0:W4:Y:S01]  /*22750*/  LDG.E.U16 R80, desc[UR60][R22.64] ;  /* 0x0000003c16507981 */ /* 0x000122000c1e1500 */
[----:B---3--:R-:W-:-:S03]  /*22760*/  IMAD.WIDE R4, R0, 0x2, R32 ;  /* 0x0000000200047825 */ /* 0x008fc600078e0220 */
[----:B------:R-:W3:Y:S04]  /*22770*/  LDG.E.U16 R32, desc[UR60][R20.64] ;  /* 0x0000003c14207981 */ /* 0x000ee8000c1e1500 */
[----:B------:R1:W3:Y:S01]  /*22780*/  LDG.E.U16 R33, desc[UR60][R4.64] ;  /* 0x0000003c04217981 */ /* 0x0002e2000c1e1500 */
[----:B0-----:R-:W-:-:S03]  /*22790*/  IMAD.WIDE R22, R0, 0x2, R218 ;  /* 0x0000000200167825 */ /* 0x001fc600078e02da */
[----:B------:R-:W3:Y:S01]  /*227a0*/  LDL.64 R218, [R1+0xb30] ;  /* 0x000b300001da7983 */ /* 0x000ee20000100a00 */
[----:B-1----:R-:W-:-:S05]  /*227b0*/  IMAD.WIDE R4, R0, 0x2, R78 ;  /* 0x0000000200047825 */ /* 0x002fca00078e024e */
[----:B------:R0:W3:Y:S01]  /*227c0*/  LDG.E.U16 R79, desc[UR60][R4.64] ;  /* 0x0000003c044f7981 */ /* 0x0000e2000c1e1500 */
[----:B------:R-:W-:-:S03]  /*227d0*/  IMAD.WIDE R20, R0, 0x2, R26 ;  /* 0x0000000200147825 */ /* 0x000fc600078e021a */
[----:B------:R-:W3:Y:S04]  /*227e0*/  LDL.64 R26, [R1+0xb68] ;  /* 0x000b6800011a7983 */ /* 0x000ee80000100a00 */
[----:B------:R-:W3:Y:S01]  /*227f0*/  LDG.E.U16 R78, desc[UR60][R20.64] ;  /* 0x0000003c144e7981 */ /* 0x000ee2000c1e1500 */
[----:B0-----:R-:W-:-:S03]  /*22800*/  IMAD.WIDE R4, R0, 0x2, R30 ;  /* 0x0000000200047825 */ /* 0x001fc600078e021e */
[----:B------:R0:W3:Y:S04]  /*22810*/  LDG.E.U16 R31, desc[UR60][R22.64] ;  /* 0x0000003c161f7981 */ /* 0x0000e8000c1e1500 */
[----:B------:R-:W3:Y:S01]  /*22820*/  LDG.E.U16 R30, desc[UR60][R4.64] ;  /* 0x0000003c041e7981 */ /* 0x000ee2000c1e1500 */
[----:B0-----:R-:W-:-:S03]  /*22830*/  IMAD.WIDE R22, R0, 0x2, R216 ;  /* 0x0000000200167825 */ /* 0x001fc600078e02d8 */
[----:B------:R-:W3:Y:S04]  /*22840*/  LDL.64 R216, [R1+0xb10] ;  /* 0x000b100001d87983 */ /* 0x000ee80000100a00 */
[----:B------:R0:W3:Y:S01]  /*22850*/  LDG.E.U16 R77, desc[UR60][R22.64] ;  /* 0x0000003c164d7981 */ /* 0x0000e2000c1e1500 */
[----:B--2---:R-:W-:-:S04]  /*22860*/  IMAD.WIDE R20, R0, 0x2, R28 ;  /* 0x0000000200147825 */ /* 0x004fc800078e021c */
[C---:B0-----:R-:W-:Y:S01]  /*22870*/  IMAD.WIDE R22, R0.reuse, 0x2, R228 ;  /* 0x0000000200167825 */ /* 0x041fe200078e02e4 */
[----:B------:R0:W2:Y:S04]  /*22880*/  LDG.E.U16 R29, desc[UR60][R20.64] ;  /* 0x0000003c141d7981 */ /* 0x0000a8000c1e1500 */
[----:B------:R1:W2:Y:S04]  /*22890*/  LDG.E.U16 R28, desc[UR60][R22.64] ;  /* 0x0000003c161c7981 */ /* 0x0002a8000c1e1500 */
[----:B------:R-:W2:Y:S01]  /*228a0*/  LDL.64 R228, [R1+0xa30] ;  /* 0x000a300001e47983 */ /* 0x000ea20000100a00 */
[----:B0-----:R-:W-:-:S03]  /*228b0*/  IMAD.WIDE R20, R0, 0x2, R222 ;  /* 0x0000000200147825 */ /* 0x001fc600078e02de */
[----:B------:R-:W2:Y:S01]  /*228c0*/  LDL.64 R222, [R1+0xaf0] ;  /* 0x000af00001de7983 */ /* 0x000ea20000100a00 */
[----:B-1----:R-:W-:-:S03]  /*228d0*/  IMAD.WIDE R22, R0, 0x2, R220 ;  /* 0x0000000200167825 */ /* 0x002fc600078e02dc */
[----:B------:R-:W2:Y:S04]  /*228e0*/  LDL.64 R220, [R1+0xad0] ;  /* 0x000ad00001dc7983 */ /* 0x000ea80000100a00 */
[----:B------:R0:W2:Y:S04]  /*228f0*/  LDG.E.U16 R251, desc[UR60][R20.64] ;  /* 0x0000003c14fb7981 */ /* 0x0000a8000c1e1500 */
[----:B------:R1:W2:Y:S01]  /*22900*/  LDG.E.U16 R248, desc[UR60][R22.64] ;  /* 0x0000003c16f87981 */ /* 0x0002a2000c1e1500 */
[----:B----4-:R-:W-:-:S03]  /*22910*/  IMAD.WIDE R4, R0, 0x2, R24 ;  /* 0x0000000200047825 */ /* 0x010fc600078e0218 */
[----:B------:R-:W4:Y:S04]  /*22920*/  LDL.64 R24, [R1+0xb08] ;  /* 0x000b080001187983 */ /* 0x000f280000100a00 */
[----:B------:R3:W4:Y:S01]  /*22930*/  LDG.E.U16 R42, desc[UR60][R4.64] ;  /* 0x0000003c042a7981 */ /* 0x000722000c1e1500 */
[----:B0-----:R-:W-:-:S03]  /*22940*/  IMAD.WIDE R20, R0, 0x2, R226 ;  /* 0x0000000200147825 */ /* 0x001fc600078e02e2 */
[----:B------:R-:W4:Y:S01]  /*22950*/  LDL.64 R226, [R1+0xa10] ;  /* 0x000a100001e27983 */ /* 0x000f220000100a00 */
[----:B-1----:R-:W-:-:S03]  /*22960*/  IMAD.WIDE R22, R0, 0x2, R224 ;  /* 0x0000000200167825 */ /* 0x002fc600078e02e0 */
[----:B------:R-:W4:Y:S01]  /*22970*/  LDL.64 R224, [R1+0x9f0] ;  /* 0x0009f00001e07983 */ /* 0x000f220000100a00 */
[----:B---3--:R-:W-:-:S03]  /*22980*/  IMAD.WIDE R4, R0, 0x2, R26 ;  /* 0x0000000200047825 */ /* 0x008fc600078e021a */
[----:B------:R-:W3:Y:S04]  /*22990*/  LDG.E.U16 R26, desc[UR60][R20.64] ;  /* 0x0000003c141a7981 */ /* 0x000ee8000c1e1500 */
[----:B------:R0:W3:Y:S02]  /*229a0*/  LDG.E.U16 R27, desc[UR60][R4.64] ;  /* 0x0000003c041b7981 */ /* 0x0000e4000c1e1500 */
[C---:B0-----:R-:W-:Y:S02]  /*229b0*/  IMAD.WIDE R4, R0.reuse, 0x2, R218 ;  /* 0x0000000200047825 */ /* 0x041fe400078e02da */
[----:B------:R-:W3:Y:S04]  /*229c0*/  LDL.64 R218, [R1+0xab0] ;  /* 0x000ab00001da7983 */ /* 0x000ee80000100a00 */
[----:B------:R-:W3:Y:S01]  /*229d0*/  LDG.E.U16 R246, desc[UR60][R4.64] ;  /* 0x0000003c04f67981 */ /* 0x000ee2000c1e1500 */
[----:B------:R-:W-:-:S03]  /*229e0*/  IMAD.WIDE R20, R0, 0x2, R216 ;  /* 0x0000000200147825 */ /* 0x000fc600078e02d8 */
[----:B------:R-:W3:Y:S04]  /*229f0*/  LDL.64 R216, [R1+0xa50] ;  /* 0x000a500001d87983 */ /* 0x000ee80000100a00 */
[----:B------:R2:W3:Y:S02]  /*22a00*/  LDG.E.U16 R243, desc[UR60][R20.64] ;  /* 0x0000003c14f37981 */ /* 0x0004e4000c1e1500 */
[C---:B--2---:R-:W-:Y:S02]  /*22a10*/  IMAD.WIDE R20, R0.reuse, 0x2, R220 ;  /* 0x0000000200147825 */ /* 0x044fe400078e02dc */
[----:B------:R-:W2:Y:S04]  /*22a20*/  LDL.64 R220, [R1+0x9b0] ;  /* 0x0009b00001dc7983 */ /* 0x000ea80000100a00 */
[----:B------:R0:W3:Y:S01]  /*22a30*/  LDG.E.U16 R240, desc[UR60][R20.64] ;  /* 0x0000003c14f07981 */ /* 0x0000e2000c1e1500 */
[----:B----4-:R-:W-:-:S03]  /*22a40*/  IMAD.WIDE R4, R0, 0x2, R24 ;  /* 0x0000000200047825 */ /* 0x010fc600078e0218 */
[----:B------:R1:W4:Y:S01]  /*22a50*/  LDG.E.U16 R25, desc[UR60][R22.64] ;  /* 0x0000003c16197981 */ /* 0x000322000c1e1500 */
[----:B0-----:R-:W-:-:S03]  /*22a60*/  IMAD.WIDE R20, R0, 0x2, R230 ;  /* 0x0000000200147825 */ /* 0x001fc600078e02e6 */
[----:B------:R-:W4:Y:S01]  /*22a70*/  LDG.E.U16 R24, desc[UR60][R4.64] ;  /* 0x0000003c04187981 */ /* 0x000f22000c1e1500 */
[----:B-1----:R-:W-:-:S03]  /*22a80*/  IMAD.WIDE R22, R0, 0x2, R222 ;  /* 0x0000000200167825 */ /* 0x002fc600078e02de */
[----:B------:R-:W3:Y:S04]  /*22a90*/  LDL.64 R222, [R1+0x9d0] ;  /* 0x0009d00001de7983 */ /* 0x000ee80000100a00 */
[----:B------:R0:W4:Y:S02]  /*22aa0*/  LDG.E.U16 R239, desc[UR60][R22.64] ;  /* 0x0000003c16ef7981 */ /* 0x000124000c1e1500 */
[C---:B0-----:R-:W-:Y:S02]  /*22ab0*/  IMAD.WIDE R22, R0.reuse, 0x2, R234 ;  /* 0x0000000200167825 */ /* 0x041fe400078e02ea */
[----:B------:R0:W4:Y:S04]  /*22ac0*/  LDG.E.U16 R234, desc[UR60][R20.64] ;  /* 0x0000003c14ea7981 */ /* 0x000128000c1e1500 */
[----:B------:R1:W4:Y:S01]  /*22ad0*/  LDG.E.U16 R237, desc[UR60][R22.64] ;  /* 0x0000003c16ed7981 */ /* 0x000322000c1e1500 */
[----:B0-----:R-:W-:-:S04]  /*22ae0*/  IMAD.WIDE R20, R0, 0x2, R226 ;  /* 0x0000000200147825 */ /* 0x001fc800078e02e2 */
[C---:B-1----:R-:W-:Y:S01]  /*22af0*/  IMAD.WIDE R22, R0.reuse, 0x2, R228 ;  /* 0x0000000200167825 */ /* 0x042fe200078e02e4 */
[----:B------:R2:W4:Y:S04]  /*22b00*/  LDG.E.U16 R227, desc[UR60][R20.64] ;  /* 0x0000003c14e37981 */ /* 0x000528000c1e1500 */
[----:B------:R3:W4:Y:S01]  /*22b10*/  LDG.E.U16 R229, desc[UR60][R22.64] ;  /* 0x0000003c16e57981 */ /* 0x000722000c1e1500 */
[----:B--2---:R-:W-:-:S05]  /*22b20*/  IMAD.WIDE R20, R0, 0x2, R220 ;  /* 0x0000000200147825 */ /* 0x004fca00078e02dc */
[----:B------:R-:W2:Y:S04]  /*22b30*/  LDG.E.U16 R221, desc[UR60][R20.64] ;  /* 0x0000003c14dd7981 */ /* 0x000ea8000c1e1500 */
[----:B------:R-:W4:Y:S01]  /*22b40*/  LDL.64 R20, [R1+0xac8] ;  /* 0x000ac80001147983 */ /* 0x000f220000100a00 */
[----:B---3--:R-:W-:-:S05]  /*22b50*/  IMAD.WIDE R22, R0, 0x2, R222 ;  /* 0x0000000200167825 */ /* 0x008fca00078e02de */
[----:B------:R-:W3:Y:S04]  /*22b60*/  LDG.E.U16 R223, desc[UR60][R22.64] ;  /* 0x0000003c16df7981 */ /* 0x000ee8000c1e1500 */
[----:B------:R-:W2:Y:S01]  /*22b70*/  LDL.64 R22, [R1+0xae8] ;  /* 0x000ae80001167983 */ /* 0x000ea20000100a00 */
[----:B------:R-:W-:-:S03]  /*22b80*/  IMAD.WIDE R4, R0, 0x2, R218 ;  /* 0x0000000200047825 */ /* 0x000fc600078e02da */
[----:B------:R-:W3:Y:S04]  /*22b90*/  LDL.64 R218, [R1+0x990] ;  /* 0x0009900001da7983 */ /* 0x000ee80000100a00 */
[----:B------:R0:W3:Y:S02]  /*22ba0*/  LDG.E.U16 R242, desc[UR60][R4.64] ;  /* 0x0000003c04f27981 */ /* 0x0000e4000c1e1500 */
[C---:B0-----:R-:W-:Y:S02]  /*22bb0*/  IMAD.WIDE R4, R0.reuse, 0x2, R216 ;  /* 0x0000000200047825 */ /* 0x041fe400078e02d8 */
[----:B------:R-:W3:Y:S04]  /*22bc0*/  LDL.64 R216, [R1+0xaa8] ;  /* 0x000aa80001d87983 */ /* 0x000ee80000100a00 */
[----:B------:R0:W3:Y:S01]  /*22bd0*/  LDG.E.U16 R231, desc[UR60][R4.64] ;  /* 0x0000003c04e77981 */ /* 0x0000e2000c1e1500 */
[----:B----4-:R-:W-:-:S05]  /*22be0*/  IMAD.WIDE R20, R0, 0x2, R20 ;  /* 0x0000000200147825 */ /* 0x010fca00078e0214 */
[----:B------:R-:W4:Y:S04]  /*22bf0*/  LDG.E.U16 R235, desc[UR60][R20.64] ;  /* 0x0000003c14eb7981 */ /* 0x000f28000c1e1500 */
[----:B------:R-:W4:Y:S01]  /*22c00*/  LDL.64 R20, [R1+0xa68] ;  /* 0x000a680001147983 */ /* 0x000f220000100a00 */
[----:B--2---:R-:W-:-:S05]  /*22c10*/  IMAD.WIDE R22, R0, 0x2, R22 ;  /* 0x0000000200167825 */ /* 0x004fca00078e0216 */
[----:B------:R-:W2:Y:S04]  /*22c20*/  LDG.E.U16 R238, desc[UR60][R22.64] ;  /* 0x0000003c16ee7981 */ /* 0x000ea8000c1e1500 */
[----:B------:R-:W2:Y:S01]  /*22c30*/  LDL.64 R22, [R1+0xa88] ;  /* 0x000a880001167983 */ /* 0x000ea20000100a00 */
[----:B0-----:R-:W-:-:S05]  /*22c40*/  IMAD.WIDE R4, R0, 0x2, R224 ;  /* 0x0000000200047825 */ /* 0x001fca00078e02e0 */
[----:B------:R3:W2:Y:S02]  /*22c50*/  LDG.E.U16 R225, desc[UR60][R4.64] ;  /* 0x0000003c04e17981 */ /* 0x0006a4000c1e1500 */
[----:B---3--:R-:W-:-:S05]  /*22c60*/  IMAD.WIDE R4, R0, 0x2, R218 ;  /* 0x0000000200047825 */ /* 0x008fca00078e02da */
[----:B------:R0:W3:Y:S02]  /*22c70*/  LDG.E.U16 R219, desc[UR60][R4.64] ;  /* 0x0000003c04db7981 */ /* 0x0000e4000c1e1500 */
[C---:B0-----:R-:W-:Y:S02]  /*22c80*/  IMAD.WIDE R4, R0.reuse, 0x2, R216 ;  /* 0x0000000200047825 */ /* 0x041fe400078e02d8 */
[----:B------:R-:W3:Y:S04]  /*22c90*/  LDL.64 R216, [R1+0x988] ;  /* 0x0009880001d87983 */ /* 0x000ee80000100a00 */
[----:B------:R0:W3:Y:S04]  /*22ca0*/  LDG.E.U16 R232, desc[UR60][R4.64] ;  /* 0x0000003c04e87981 */ /* 0x0000e8000c1e1500 */
[----:B------:R-:W0:Y:S01]  /*22cb0*/  LDL.64 R4, [R1+0xa48] ;  /* 0x000a480001047983 */ /* 0x000e220000100a00 */
[----:B----4-:R-:W-:-:S05]  /*22cc0*/  IMAD.WIDE R20, R0, 0x2, R20 ;  /* 0x0000000200147825 */ /* 0x010fca00078e0214 */
[----:B------:R1:W4:Y:S04]  /*22cd0*/  LDG.E.U16 R228, desc[UR60][R20.64] ;  /* 0x0000003c14e47981 */ /* 0x000328000c1e1500 */
[----:B------:R-:W1:Y:S01]  /*22ce0*/  LDL.64 R20, [R1+0xa08] ;  /* 0x000a080001147983 */ /* 0x000e620000100a00 */
[----:B--2---:R-:W-:-:S05]  /*22cf0*/  IMAD.WIDE R22, R0, 0x2, R22 ;  /* 0x0000000200167825 */ /* 0x004fca00078e0216 */
[----:B------:R2:W4:Y:S04]  /*22d00*/  LDG.E.U16 R230, desc[UR60][R22.64] ;  /* 0x0000003c16e67981 */ /* 0x000528000c1e1500 */
[----:B------:R-:W2:Y:S01]  /*22d10*/  LDL.64 R22, [R1+0xa28] ;  /* 0x000a280001167983 */ /* 0x000ea20000100a00 */
[----:B0-----:R-:W-:-:S05]  /*22d20*/  IMAD.WIDE R4, R0, 0x2, R4 ;  /* 0x0000000200047825 */ /* 0x001fca00078e0204 */
[----:B------:R0:W4:Y:S04]  /*22d30*/  LDG.E.U16 R226, desc[UR60][R4.64] ;  /* 0x0000003c04e27981 */ /* 0x000128000c1e1500 */
[----:B------:R-:W0:Y:S01]  /*22d40*/  LDL.64 R4, [R1+0x9e8] ;  /* 0x0009e80001047983 */ /* 0x000e220000100a00 */
[----:B-1----:R-:W-:-:S05]  /*22d50*/  IMAD.WIDE R20, R0, 0x2, R20 ;  /* 0x0000000200147825 */ /* 0x002fca00078e0214 */
        /* <DEDUP_REMOVED lines=8> */
[----:B------:R-:W3:Y:S01]  /*22de0*/  LDG.E.U16 R216, desc[UR60][R4.64] ;  /* 0x0000003c04d87981 */ /* 0x000ee2000c1e1500 */
[----:B----4-:R-:W-:-:S05]  /*22df0*/  IMAD.WIDE R20, R0, 0x2, R20 ;  /* 0x0000000200147825 */ /* 0x010fca00078e0214 */
[----:B------:R-:W4:Y:S01]  /*22e00*/  LDG.E.U16 R217, desc[UR60][R20.64] ;  /* 0x0000003c14d97981 */ /* 0x000f22000c1e1500 */
[----:B--2---:R-:W-:-:S05]  /*22e10*/  IMAD.WIDE R22, R0, 0x2, R22 ;  /* 0x0000000200167825 */ /* 0x004fca00078e0216 */
[----:B------:R0:W2:Y:S01]  /*22e20*/  LDG.E.U16 R218, desc[UR60][R22.64] ;  /* 0x0000003c16da7981 */ /* 0x0000a2000c1e1500 */
[----:B------:R-:W-:Y:S06]  /*22e30*/  BAR.SYNC.DEFER_BLOCKING 0x0 ;  /* 0x0000000000007b1d */ /* 0x000fec0000010000 */
[----:B------:R-:W3:Y:S04]  /*22e40*/  LDL.LU R22, [R1+0x91c] ;  /* 0x00091c0001167983 */ /* 0x000ee80000300800 */
[----:B------:R-:W4:Y:S04]  /*22e50*/  LDL.LU R23, [R1+0x90c] ;  /* 0x00090c0001177983 */ /* 0x000f280000300800 */
[----:B------:R-:W2:Y:S04]  /*22e60*/  LDL.LU R20, [R1+0x93c] ;  /* 0x00093c0001147983 */ /* 0x000ea80000300800 */
[----:B------:R-:W3:Y:S04]  /*22e70*/  LDL.LU R21, [R1+0x92c] ;  /* 0x00092c0001157983 */ /* 0x000ee80000300800 */
[----:B------:R1:W-:Y:S04]  /*22e80*/  STS.U16 [R10+0x21000], R121 ;  /* 0x021000790a007388 */ /* 0x0003e80000000400 */
        /* <DEDUP_REMOVED lines=76> */
[----:B--2---:R-:W2:Y:S04]  /*23350*/  LDL.LU R182, [R1+0x1e34] ;  /* 0x001e340001b67983 */ /* 0x004ea80000300800 */
[----:B------:R0:W-:Y:S04]  /*23360*/  STS.U16 [R10+0x2ac00], R183 ;  /* 0x02ac00b70a007388 */ /* 0x0001e80000000400 */
[----:B------:R1:W-:Y:S04]  /*23370*/  STS.U16 [R10+0x2b000], R184 ;  /* 0x02b000b80a007388 */ /* 0x0003e80000000400 */
[----:B------:R3:W-:Y:S04]  /*23380*/  STS.U16 [R10+0x2b400], R185 ;  /* 0x02b400b90a007388 */ /* 0x0007e80000000400 */
[----:B0-----:R-:W2:Y:S04]  /*23390*/  LDL.LU R183, [R1+0x1e30] ;  /* 0x001e300001b77983 */ /* 0x001ea80000300800 */
[----:B-1----:R-:W2:Y:S04]  /*233a0*/  LDL.LU R184, [R1+0x1e2c] ;  /* 0x001e2c0001b87983 */ /* 0x002ea80000300800 */
[----:B---3--:R-:W3:Y:S04]  /*233b0*/  LDL.LU R185, [R1+0x1e28] ;  /* 0x001e280001b97983 */ /* 0x008ee80000300800 */
        /* <DEDUP_REMOVED lines=25> */
[----:B0-----:R-:W2:Y:S04]  /*23550*/  LDL.LU R9, [R1+0x1df4] ;  /* 0x001df40001097983 */ /* 0x001ea80000300800 */
[----:B------:R0:W-:Y:S04]  /*23560*/  STS.U16 [R10+0x2ec00], R198 ;  /* 0x02ec00c60a007388 */ /* 0x0001e80000000400 */
[----:B------:R1:W-:Y:S04]  /*23570*/  STS.U16 [R10+0x2f000], R199 ;  /* 0x02f000c70a007388 */ /* 0x0003e80000000400 */
[----:B------:R1:W-:Y:S04]  /*23580*/  STS.U16 [R10+0x2f400], R200 ;  /* 0x02f400c80a007388 */ /* 0x0003e80000000400 */
[----:B0-----:R-:W3:Y:S04]  /*23590*/  LDL.LU R198, [R1+0x1df0] ;  /* 0x001df00001c67983 */ /* 0x001ee80000300800 */
[----:B-1----:R-:W3:Y:S04]  /*235a0*/  LDL.LU R199, [R1+0x1dec] ;  /* 0x001dec0001c77983 */ /* 0x002ee80000300800 */
[----:B------:R-:W3:Y:S04]  /*235b0*/  LDL.LU R200, [R1+0x1de8] ;  /* 0x001de80001c87983 */ /* 0x000ee80000300800 */
[----:B------:R0:W-:Y:S04]  /*235c0*/  STS.U16 [R10+0x2f800], R201 ;  /* 0x02f800c90a007388 */ /* 0x0001e80000000400 */
[----:B------:R-:W-:Y:S04]  /*235d0*/  STS.U16 [R10+0x20000], R20 ;  /* 0x020000140a007388 */ /* 0x000fe80000000400 */
[----:B------:R-:W-:Y:S04]  /*235e0*/  STS.U16 [R10+0x20400], R21 ;  /* 0x020400150a007388 */ /* 0x000fe80000000400 */
[----:B------:R-:W-:Y:S04]  /*235f0*/  STS.U16 [R10+0x20800], R22 ;  /* 0x020800160a007388 */ /* 0x000fe80000000400 */
[----:B----4-:R1:W-:Y:S04]  /*23600*/  STS.U16 [R10+0x20c00], R23 ;  /* 0x020c00170a007388 */ /* 0x0103e80000000400 */
[----:B0-----:R-:W4:Y:S04]  /*23610*/  LDL.LU R201, [R1+0x1de4] ;  /* 0x001de40001c97983 */ /* 0x001f280000300800 */
[----:B------:R0:W-:Y:S01]  /*23620*/  STS.U16 [R10+0x2fc00], R202 ;  /* 0x02fc00ca0a007388 */ /* 0x0001e20000000400 */
[----:B-1----:R-:W1:Y:S03]  /*23630*/  LDC R23, c[0x0][0x238] ;  /* 0x00008e00ff177b82 */ /* 0x002e660000000800 */
[----:B0-----:R-:W4:Y:S04]  /*23640*/  LDL.LU R202, [R1+0x1de0] ;  /* 0x001de00001ca7983 */ /* 0x001f280000300800 */
[----:B--2---:R0:W-:Y:S04]  /*23650*/  STS.U16 [R9+0x20100], R203 ;  /* 0x020100cb09007388 */ /* 0x0041e80000000400 */
[----:B------:R2:W-:Y:S04]  /*23660*/  STS.U16 [R9+0x20500], R204 ;  /* 0x020500cc09007388 */ /* 0x0005e80000000400 */
[----:B------:R1:W-:Y:S04]  /*23670*/  STS.U16 [R9+0x20900], R205 ;  /* 0x020900cd09007388 */ /* 0x0003e80000000400 */
[----:B0-----:R-:W4:Y:S04]  /*23680*/  LDL.LU R203, [R1+0x1ddc] ;  /* 0x001ddc0001cb7983 */ /* 0x001f280000300800 */
[----:B--2---:R-:W2:Y:S04]  /*23690*/  LDL.LU R204, [R1+0x1dd8] ;  /* 0x001dd80001cc7983 */ /* 0x004ea80000300800 */
[----:B-1----:R-:W2:Y:S04]  /*236a0*/  LDL.LU R205, [R1+0x1dd4] ;  /* 0x001dd40001cd7983 */ /* 0x002ea80000300800 */
        /* <DEDUP_REMOVED lines=22> */
[----:B-1----:R0:W5:Y:S04]  /*23810*/  LDL.LU R11, [R1+0x1da8] ;  /* 0x001da800010b7983 */ /* 0x0021680000300800 */
[----:B------:R0:W5:Y:S04]  /*23820*/  LDL.LU R12, [R1+0x1da4] ;  /* 0x001da400010c7983 */ /* 0x0001680000300800 */
[----:B------:R1:W-:Y:S04]  /*23830*/  STS.U16 [R9+0x23d00], R13 ;  /* 0x023d000d09007388 */ /* 0x0003e80000000400 */
[----:B------:R0:W-:Y:S04]  /*23840*/  STS.U16 [R9+0x24100], R14 ;  /* 0x0241000e09007388 */ /* 0x0001e80000000400 */
[----:B------:R0:W-:Y:S04]  /*23850*/  STS.U16 [R9+0x24500], R15 ;  /* 0x0245000f09007388 */ /* 0x0001e80000000400 */
[----:B-1----:R1:W5:Y:S04]  /*23860*/  LDL.LU R13, [R1+0x1da0] ;  /* 0x001da000010d7983 */ /* 0x0023680000300800 */
[----:B0-----:R1:W5:Y:S04]  /*23870*/  LDL.LU R14, [R1+0x1d9c] ;  /* 0x001d9c00010e7983 */ /* 0x0013680000300800 */
[----:B------:R1:W5:Y:S04]  /*23880*/  LDL.LU R15, [R1+0x1d98] ;  /* 0x001d9800010f7983 */ /* 0x0003680000300800 */
[----:B------:R0:W-:Y:S04]  /*23890*/  STS.U16 [R9+0x24900], R16 ;  /* 0x0249001009007388 */ /* 0x0001e80000000400 */
[----:B------:R1:W-:Y:S04]  /*238a0*/  STS.U16 [R9+0x24d00], R17 ;  /* 0x024d001109007388 */ /* 0x0003e80000000400 */
[----:B------:R1:W-:Y:S04]  /*238b0*/  STS.U16 [R9+0x25100], R18 ;  /* 0x0251001209007388 */ /* 0x0003e80000000400 */
[----:B0-----:R0:W5:Y:S04]  /*238c0*/  LDL.LU R16, [R1+0x1d94] ;  /* 0x001d940001107983 */ /* 0x0011680000300800 */
[----:B-1----:R0:W5:Y:S04]  /*238d0*/  LDL.LU R17, [R1+0x1d90] ;  /* 0x001d900001117983 */ /* 0x0021680000300800 */
[----:B------:R0:W5:Y:S04]  /*238e0*/  LDL.LU R18, [R1+0x1d8c] ;  /* 0x001d8c0001127983 */ /* 0x0001680000300800 */
[----:B------:R1:W-:Y:S04]  /*238f0*/  STS.U16 [R9+0x25500], R2 ;  /* 0x0255000209007388 */ /* 0x0003e80000000400 */
[----:B------:R0:W-:Y:S04]  /*23900*/  STS.U16 [R9+0x25900], R8 ;  /* 0x0259000809007388 */ /* 0x0001e80000000400 */
[----:B-1----:R-:W3:Y:S04]  /*23910*/  LDL.LU R2, [R1+0x1d88] ;  /* 0x001d880001027983 */ /* 0x002ee80000300800 */
[----:B0-----:R-:W4:Y:S04]  /*23920*/  LDL.LU R8, [R1+0x1d84] ;  /* 0x001d840001087983 */ /* 0x001f280000300800 */
[----:B------:R0:W-:Y:S04]  /*23930*/  STS.U16 [R9+0x25d00], R7 ;  /* 0x025d000709007388 */ /* 0x0001e80000000400 */
[----:B------:R-:W-:Y:S04]  /*23940*/  STS.U16 [R9+0x26100], R151 ;  /* 0x0261009709007388 */ /* 0x000fe80000000400 */
[----:B0-----:R-:W3:Y:S04]  /*23950*/  LDL.LU R7, [R1+0x1d80] ;  /* 0x001d800001077983 */ /* 0x001ee80000300800 */
        /* <DEDUP_REMOVED lines=39> */
[----:B----4-:R0:W-:Y:S04]  /*23bd0*/  STS.U16 [R8+0x2be00], R42 ;  /* 0x02be002a08007388 */ /* 0x0101e80000000400 */
[----:B0-----:R-:W4:Y:S01]  /*23be0*/  LDL.LU R42, [R1+0x960] ;  /* 0x00096000012a7983 */ /* 0x001f220000300800 */
[-C--:B------:R-:W-:Y:S01]  /*23bf0*/  FMUL R4, R184, R23.reuse ;  /* 0x00000017b8047220 */ /* 0x080fe20000400000 */
[-C--:B------:R-:W-:Y:S01]  /*23c00*/  FMUL R3, R185, R23.reuse ;  /* 0x00000017b9037220 */ /* 0x080fe20000400000 */
[----:B------:R-:W-:-:S04]  /*23c10*/  FMUL R5, R188, R23 ;  /* 0x00000017bc057220 */ /* 0x000fc80000400000 */
[----:B------:R-:W-:Y:S01]  /*23c20*/  FMNMX R3, R4, R3, !PT ;  /* 0x0000000304037209 */ /* 0x000fe20007800000 */
[----:B------:R-:W-:-:S03]  /*23c30*/  FMUL R4, R189, R23 ;  /* 0x00000017bd047220 */ /* 0x000fc60000400000 */
        /* <DEDUP_REMOVED lines=13> */
[-C--:B------:R-:W-:Y:S01]  /*23d10*/  FMUL R6, R186, R23.reuse ;  /* 0x00000017ba067220 */ /* 0x080fe20000400000 */
[----:B------:R-:W-:Y:S02]  /*23d20*/  FMUL R5, R187, R23 ;  /* 0x00000017bb057220 */ /* 0x000fe40000400000 */
[----:B------:R-:W-:Y:S01]  /*23d30*/  FMNMX R3, R4, R3, !PT ;  /* 0x0000000304037209 */ /* 0x000fe20007800000 */
[-C--:B--2---:R-:W-:Y:S01]  /*23d40*/  FMUL R4, R204, R23.reuse ;  /* 0x00000017cc047220 */ /* 0x084fe20000400000 */
[----:B------:R-:W-:-:S04]  /*23d50*/  FMUL R19, R205, R23 ;  /* 0x00000017cd137220 */ /* 0x000fc80000400000 */
[----:B------:R-:W-:Y:S02]  /*23d60*/  FMNMX R3, R4, R3, !PT ;  /* 0x0000000304037209 */ /* 0x000fe40007800000 */
[----:B------:R-:W-:Y:S01]  /*23d70*/  FMNMX R4, R6, R5, !PT ;  /* 0x0000000506047209 */ /* 0x000fe20007800000 */
[-C--:B------:R-:W-:Y:S01]  /*23d80*/  FMUL R5, R190, R23.reuse ;  /* 0x00000017be057220 */ /* 0x080fe20000400000 */
[----:B---3--:R-:W-:Y:S01]  /*23d90*/  FMUL R6, R208, R23 ;  /* 0x00000017d0067220 */ /* 0x008fe20000400000 */
[----:B------:R-:W-:Y:S01]  /*23da0*/  FMNMX R3, R19, R3, !PT ;  /* 0x0000000313037209 */ /* 0x000fe20007800000 */
[-C--:B------:R-:W-:Y:S02]  /*23db0*/  FMUL R19, R191, R23.reuse ;  /* 0x00000017bf137220 */ /* 0x080fe40000400000 */
[----:B------:R-:W-:Y:S01]  /*23dc0*/  FMNMX R4, R5, R4, !PT ;  /* 0x0000000405047209 */ /* 0x000fe20007800000 */
[----:B------:R-:W-:Y:S01]  /*23dd0*/  FMUL R5, R209, R23 ;  /* 0x00000017d1057220 */ /* 0x000fe20000400000 */
[----:B------:R-:W-:Y:S01]  /*23de0*/  FMNMX R3, R6, R3, !PT ;  /* 0x0000000306037209 */ /* 0x000fe20007800000 */
[-C--:B------:R-:W-:Y:S01]  /*23df0*/  FMUL R6, R194, R23.reuse ;  /* 0x00000017c2067220 */ /* 0x080fe20000400000 */
[----:B------:R-:W-:Y:S01]  /*23e00*/  FMNMX R4, R19, R4, !PT ;  /* 0x0000000413047209 */ /* 0x000fe20007800000 */
[----:B------:R-:W-:Y:S01]  /*23e10*/  FMUL R19, R212, R23 ;  /* 0x00000017d4137220 */ /* 0x000fe20000400000 */
[----:B------:R-:W-:Y:S01]  /*23e20*/  FMNMX R3, R5, R3, !PT ;  /* 0x0000000305037209 */ /* 0x000fe20007800000 */
[----:B------:R-:W-:Y:S01]  /*23e30*/  FMUL R5, R195, R23 ;  /* 0x00000017c3057220 */ /* 0x000fe20000400000 */
[----:B------:R-:W-:-:S02]  /*23e40*/  FMNMX R4, R6, R4, !PT ;  /* 0x0000000406047209 */ /* 0x000fc40007800000 */
[----:B------:R-:W-:Y:S01]  /*23e50*/  FMNMX R3, R19, R3, !PT ;  /* 0x0000000313037209 */ /* 0x000fe20007800000 */
[-C--:B------:R-:W-:Y:S01]  /*23e60*/  FMUL R19, R198, R23.reuse ;  /* 0x00000017c6137220 */ /* 0x080fe20000400000 */
[----:B------:R-:W-:Y:S01]  /*23e70*/  FMNMX R4, R5, R4, !PT ;  /* 0x0000000405047209 */ /* 0x000fe20007800000 */
[-C--:B------:R-:W-:Y:S01]  /*23e80*/  FMUL R6, R213, R23.reuse ;  /* 0x00000017d5067220 */ /* 0x080fe20000400000 */
[----:B------:R-:W-:Y:S02]  /*23e90*/  FMUL R5, R199, R23 ;  /* 0x00000017c7057220 */ /* 0x000fe40000400000 */
[----:B------:R-:W-:Y:S02]  /*23ea0*/  FMNMX R4, R19, R4, !PT ;  /* 0x0000000413047209 */ /* 0x000fe40007800000 */
[----:B------:R-:W-:Y:S01]  /*23eb0*/  FMNMX R3, R6, R3, !PT ;  /* 0x0000000306037209 */ /* 0x000fe20007800000 */
[-C--:B------:R-:W-:Y:S01]  /*23ec0*/  FMUL R6, R202, R23.reuse ;  /* 0x00000017ca067220 */ /* 0x080fe20000400000 */
[----:B------:R-:W-:Y:S01]  /*23ed0*/  FMNMX R4, R5, R4, !PT ;  /* 0x0000000405047209 */ /* 0x000fe20007800000 */
[----:B------:R-:W-:-:S03]  /*23ee0*/  FMUL R5, R203, R23 ;  /* 0x00000017cb057220 */ /* 0x000fc60000400000 */
[----:B------:R-:W-:Y:S01]  /*23ef0*/  FMNMX R4, R6, R4, !PT ;  /* 0x0000000406047209 */ /* 0x000fe20007800000 */
[----:B------:R-:W0:Y:S01]  /*23f00*/  SHFL.BFLY PT, R20, R3, 0x2, 0x1f ;  /* 0x0c401f0003147f89 */ /* 0x000e2200000e0000 */
[-C--:B------:R-:W-:Y:S02]  /*23f10*/  FMUL R19, R206, R23.reuse ;  /* 0x00000017ce137220 */ /* 0x080fe40000400000 */
        /* <DEDUP_REMOVED lines=10> */
[----:B------:R-:W-:Y:S02]  /*23fc0*/  FMNMX R4, R6, R4, !PT ;  /* 0x0000000406047209 */ /* 0x000fe40007800000 */
[----:B0-----:R-:W-:Y:S02]  /*23fd0*/  FMNMX R3, R3, R20, !PT ;  /* 0x0000001403037209 */ /* 0x001fe40007800000 */
[----:B------:R-:W-:-:S03]  /*23fe0*/  FMNMX R4, R5, R4, !PT ;  /* 0x0000000405047209 */ /* 0x000fc60007800000 */
[----:B------:R-:W0:Y:S04]  /*23ff0*/  SHFL.BFLY PT, R22, R3, 0x1, 0x1f ;  /* 0x0c201f0003167f89 */ /* 0x000e2800000e0000 */
[----:B------:R-:W1:Y:S04]  /*24000*/  SHFL.BFLY PT, R5, R4, 0x2, 0x1f ;  /* 0x0c401f0004057f89 */ /* 0x000e6800000e0000 */
[----:B------:R-:W-:Y:S04]  /*24010*/  STS.U16 [R8+0x20200], R123 ;  /* 0x0202007b08007388 */ /* 0x000fe80000000400 */
[----:B------:R-:W-:Y:S04]  /*24020*/  STS.U16 [R8+0x20600], R122 ;  /* 0x0206007a08007388 */ /* 0x000fe80000000400 */
[----:B------:R-:W-:Y:S04]  /*24030*/  STS.U16 [R8+0x20a00], R121 ;  /* 0x020a007908007388 */ /* 0x000fe80000000400 */
[----:B------:R-:W-:Y:S04]  /*24040*/  STS.U16 [R8+0x20e00], R120 ;  /* 0x020e007808007388 */ /* 0x000fe80000000400 */
[----:B------:R-:W-:Y:S01]  /*24050*/  STS.U16 [R8+0x21200], R119 ;  /* 0x0212007708007388 */ /* 0x000fe20000000400 */
[----:B0-----:R-:W-:-:S03]  /*24060*/  FMNMX R22, R3, R22, !PT ;  /* 0x0000001603167209 */ /* 0x001fc60007800000 */
[----:B------:R-:W-:Y:S01]  /*24070*/  STS.U16 [R8+0x21600], R118 ;  /* 0x0216007608007388 */ /* 0x000fe20000000400 */
[----:B-1----:R-:W-:-:S03]  /*24080*/  FMNMX R3, R4, R5, !PT ;  /* 0x0000000504037209 */ /* 0x002fc60007800000 */
        /* <DEDUP_REMOVED lines=65> */
[----:B------:R-:W2:Y:S04]  /*244a0*/  LDL.LU R4, [R1+0x964] ;  /* 0x0009640001047983 */ /* 0x000ea80000300800 */
[----:B------:R-:W-:Y:S04]  /*244b0*/  STS.U16 [R7+0x2cb00], R25 ;  /* 0x02cb001907007388 */ /* 0x000fe80000000400 */
[----:B------:R0:W-:Y:S01]  /*244c0*/  STS.U16 [R7+0x2cf00], R24 ;  /* 0x02cf001807007388 */ /* 0x0001e20000000400 */
[----:B----4-:R-:W-:-:S03]  /*244d0*/  FMNMX R22, R22, R42, !PT ;  /* 0x0000002a16167209 */ /* 0x010fc60007800000 */
[----:B------:R-:W-:Y:S04]  /*244e0*/  STS.U16 [R7+0x2c300], R27 ;  /* 0x02c3001b07007388 */ /* 0x000fe80000000400 */
[----:B------:R1:W-:Y:S04]  /*244f0*/  STS.U16 [R7+0x2c700], R26 ;  /* 0x02c7001a07007388 */ /* 0x0003e80000000400 */
[----:B0-----:R-:W3:Y:S04]  /*24500*/  LDL.LU.64 R24, [R1+0x200] ;  /* 0x0002000001187983 */ /* 0x001ee80000300a00 */
[----:B------:R-:W-:Y:S04]  /*24510*/  STS.U16 [R7+0x2bb00], R29 ;  /* 0x02bb001d07007388 */ /* 0x000fe80000000400 */
[----:B------:R0:W-:Y:S04]  /*24520*/  STS.U16 [R7+0x2bf00], R28 ;  /* 0x02bf001c07007388 */ /* 0x0001e80000000400 */
[----:B-1----:R-:W4:Y:S04]  /*24530*/  LDL.LU.64 R26, [R1+0x208] ;  /* 0x00020800011a7983 */ /* 0x002f280000300a00 */
[----:B------:R-:W-:Y:S04]  /*24540*/  STS.U16 [R7+0x2b300], R31 ;  /* 0x02b3001f07007388 */ /* 0x000fe80000000400 */
[----:B------:R1:W-:Y:S04]  /*24550*/  STS.U16 [R7+0x2b700], R30 ;  /* 0x02b7001e07007388 */ /* 0x0003e80000000400 */
[----:B0-----:R-:W2:Y:S04]  /*24560*/  LDL.LU.64 R28, [R1+0x210] ;  /* 0x00021000011c7983 */ /* 0x001ea80000300a00 */
[----:B------:R-:W-:Y:S04]  /*24570*/  STS.U16 [R7+0x2ab00], R33 ;  /* 0x02ab002107007388 */ /* 0x000fe80000000400 */
[----:B------:R0:W-:Y:S04]  /*24580*/  STS.U16 [R7+0x2af00], R32 ;  /* 0x02af002007007388 */ /* 0x0001e80000000400 */
[----:B-1----:R-:W3:Y:S04]  /*24590*/  LDL.LU.64 R30, [R1+0x218] ;  /* 0x00021800011e7983 */ /* 0x002ee80000300a00 */
[----:B------:R-:W-:Y:S04]  /*245a0*/  STS.U16 [R7+0x2a300], R35 ;  /* 0x02a3002307007388 */ /* 0x000fe80000000400 */
[----:B------:R1:W-:Y:S04]  /*245b0*/  STS.U16 [R7+0x2a700], R34 ;  /* 0x02a7002207007388 */ /* 0x0003e80000000400 */
[----:B0-----:R-:W4:Y:S01]  /*245c0*/  LDL.LU.64 R32, [R1+0x220] ;  /* 0x0002200001207983 */ /* 0x001f220000300a00 */
[----:B------:R-:W-:-:S03]  /*245d0*/  FADD R6, -R22, R42 ;  /* 0x0000002a16067221 */ /* 0x000fc60000000100 */
[----:B------:R-:W-:Y:S04]  /*245e0*/  STS.U16 [R7+0x29b00], R37 ;  /* 0x029b002507007388 */ /* 0x000fe80000000400 */
[----:B------:R0:W-:Y:S04]  /*245f0*/  STS.U16 [R7+0x29f00], R36 ;  /* 0x029f002407007388 */ /* 0x0001e80000000400 */
[----:B-1----:R-:W2:Y:S04]  /*24600*/  LDL.LU.64 R34, [R1+0x228] ;  /* 0x0002280001227983 */ /* 0x002ea80000300a00 */
[----:B------:R-:W-:Y:S04]  /*24610*/  STS.U16 [R7+0x29300], R39 ;  /* 0x0293002707007388 */ /* 0x000fe80000000400 */
[----:B------:R1:W-:Y:S04]  /*24620*/  STS.U16 [R7+0x29700], R38 ;  /* 0x0297002607007388 */ /* 0x0003e80000000400 */
[----:B0-----:R-:W3:Y:S04]  /*24630*/  LDL.LU.64 R36, [R1+0x230] ;  /* 0x0002300001247983 */ /* 0x001ee80000300a00 */
[----:B------:R-:W-:Y:S04]  /*24640*/  STS.U16 [R7+0x28b00], R41 ;  /* 0x028b002907007388 */ /* 0x000fe80000000400 */
[----:B------:R0:W-:Y:S04]  /*24650*/  STS.U16 [R7+0x28f00], R40 ;  /* 0x028f002807007388 */ /* 0x0001e80000000400 */
[----:B-1----:R-:W4:Y:S04]  /*24660*/  LDL.LU.64 R38, [R1+0x238] ;  /* 0x0002380001267983 */ /* 0x002f280000300a00 */
[----:B------:R1:W-:Y:S04]  /*24670*/  STS.U16 [R7+0x28700], R43 ;  /* 0x0287002b07007388 */ /* 0x0003e80000000400 */
[----:B0-----:R-:W2:Y:S04]  /*24680*/  LDL.LU.64 R40, [R1+0x240] ;  /* 0x0002400001287983 */ /* 0x001ea80000300a00 */
[----:B------:R-:W-:Y:S04]  /*24690*/  STS.U16 [R7+0x27f00], R45 ;  /* 0x027f002d07007388 */ /* 0x000fe80000000400 */
[----:B------:R0:W-:Y:S04]  /*246a0*/  STS.U16 [R7+0x28300], R44 ;  /* 0x0283002c07007388 */ /* 0x0001e80000000400 */
[----:B-1----:R-:W3:Y:S04]  /*246b0*/  LDL.LU.64 R42, [R1+0x248] ;  /* 0x00024800012a7983 */ /* 0x002ee80000300a00 */
[----:B------:R-:W-:Y:S04]  /*246c0*/  STS.U16 [R7+0x27700], R47 ;  /* 0x0277002f07007388 */ /* 0x000fe80000000400 */
[----:B------:R1:W-:Y:S04]  /*246d0*/  STS.U16 [R7+0x27b00], R46 ;  /* 0x027b002e07007388 */ /* 0x0003e80000000400 */
[----:B0-----:R-:W4:Y:S04]  /*246e0*/  LDL.LU.64 R44, [R1+0x250] ;  /* 0x00025000012c7983 */ /* 0x001f280000300a00 */
        /* <DEDUP_REMOVED lines=30> */
[----:B------:R0:W-:Y:S04]  /*248d0*/  STS.U16 [R7+0x22300], R68 ;  /* 0x0223004407007388 */ /* 0x0001e80000000400 */
[----:B-1----:R-:W3:Y:S04]  /*248e0*/  LDL.LU.64 R66, [R1+0x2a8] ;  /* 0x0002a80001427983 */ /* 0x002ee80000300a00 */
[----:B0-----:R-:W4:Y:S04]  /*248f0*/  LDL.LU.64 R68, [R1+0x2b0] ;  /* 0x0002b00001447983 */ /* 0x001f280000300a00 */
[----:B------:R-:W2:Y:S04]  /*24900*/  LDL.LU.64 R70, [R1+0x2b8] ;  /* 0x0002b80001467983 */ /* 0x000ea80000300a00 */
[----:B------:R-:W3:Y:S04]  /*24910*/  LDL.LU.64 R72, [R1+0x2c0] ;  /* 0x0002c00001487983 */ /* 0x000ee80000300a00 */
[----:B------:R-:W4:Y:S04]  /*24920*/  LDL.LU.64 R74, [R1+0x2c8] ;  /* 0x0002c800014a7983 */ /* 0x000f280000300a00 */
        /* <DEDUP_REMOVED lines=38> */
[----:B---3--:R-:W-:Y:S04]  /*24b90*/  STL.64 [R1+0x1d78], R150 ;  /* 0x001d789601007387 */ /* 0x008fe80000100a00 */
[----:B--2---:R-:W-:Y:S04]  /*24ba0*/  STL.64 [R1+0x1d70], R148 ;  /* 0x001d709401007387 */ /* 0x004fe80000100a00 */
[----:B----4-:R-:W-:Y:S04]  /*24bb0*/  STL.64 [R1+0x1d68], R146 ;  /* 0x001d689201007387 */ /* 0x010fe80000100a00 */
        /* <DEDUP_REMOVED lines=60> */
[----:B------:R0:W-:Y:S04]  /*24f80*/  STL.64 [R1+0x1b80], R24 ;  /* 0x001b801801007387 */ /* 0x0001e80000100a00 */
[----:B0-----:R-:W2:Y:S04]  /*24f90*/  LDL.LU.64 R24, [R1+0x400] ;  /* 0x0004000001187983 */ /* 0x001ea80000300a00 */
[----:B------:R-:W3:Y:S04]  /*24fa0*/  LDL.LU.64 R26, [R1+0x408] ;  /* 0x00040800011a7983 */ /* 0x000ee80000300a00 */
[----:B------:R-:W4:Y:S04]  /*24fb0*/  LDL.LU.64 R28, [R1+0x410] ;  /* 0x00041000011c7983 */ /* 0x000f280000300a00 */
[----:B------:R-:W3:Y:S04]  /*24fc0*/  LDL.LU.64 R30, [R1+0x418] ;  /* 0x00041800011e7983 */ /* 0x000ee80000300a00 */
        /* <DEDUP_REMOVED lines=60> */
[----:B------:R-:W0:Y:S04]  /*25390*/  SHFL.BFLY PT, R21, R3, 0x1, 0x1f ;  /* 0x0c201f0003157f89 */ /* 0x000e2800000e0000 */
[----:B------:R-:W-:Y:S04]  /*253a0*/  STS.U16 [R7+0x2d300], R238 ;  /* 0x02d300ee07007388 */ /* 0x000fe80000000400 */
        /* <DEDUP_REMOVED lines=11> */
[----:B------:R1:W-:Y:S06]  /*25460*/  MEMBAR.ALL.CTA ;  /* 0x0000000000007992 */ /* 0x0003ec0000008000 */
[----:B-1----:R-:W1:Y:S01]  /*25470*/  FENCE.VIEW.ASYNC.S ;  /* 0x00000000000073c6 */ /* 0x002e620000000000 */
[----:B0-----:R-:W-:-:S04]  /*25480*/  FMNMX R21, R3, R21, !PT ;  /* 0x0000001503157209 */ /* 0x001fc80007800000 */
[----:B------:R-:W-:Y:S01]  /*25490*/  FMNMX R21, R21, R4, !PT ;  /* 0x0000000415157209 */ /* 0x000fe20007800000 */
[----:B------:R-:W-:-:S04]  /*254a0*/  FFMA R184, R184, R23, -R22 ;  /* 0x00000017b8b87223 */ /* 0x000fc80000000816 */
[----:B------:R-:W-:Y:S01]  /*254b0*/  FADD R5, -R21, R4 ;  /* 0x0000000415057221 */ /* 0x000fe20000000100 */
[-CC-:B------:R-:W-:Y:S01]  /*254c0*/  FFMA R185, R185, R23.reuse, -R22.reuse ;  /* 0x00000017b9b97223 */ /* 0x180fe20000000816 */
[-CC-:B------:R-:W-:Y:S01]  /*254d0*/  FFMA R188, R188, R23.reuse, -R22.reuse ;  /* 0x00000017bcbc7223 */ /* 0x180fe20000000816 */
[-C--:B------:R-:W-:Y:S01]  /*254e0*/  FFMA R189, R189, R23.reuse, -R22 ;  /* 0x00000017bdbd7223 */ /* 0x080fe20000000816 */
[----:B------:R-:W-:Y:S01]  /*254f0*/  FMUL R6, R6, 1.4426950216293334961 ;  /* 0x3fb8aa3b06067820 */ /* 0x000fe20000400000 */
[-CC-:B------:R-:W-:Y:S01]  /*25500*/  FFMA R186, R186, R23.reuse, -R21.reuse ;  /* 0x00000017baba7223 */ /* 0x180fe20000000815 */
[-CC-:B------:R-:W-:Y:S01]  /*25510*/  FFMA R187, R187, R23.reuse, -R21.reuse ;  /* 0x00000017bbbb7223 */ /* 0x180fe20000000815 */
[-CC-:B------:R-:W-:Y:S01]  /*25520*/  FFMA R190, R190, R23.reuse, -R21.reuse ;  /* 0x00000017bebe7223 */ /* 0x180fe20000000815 */
[----:B------:R-:W-:Y:S01]  /*25530*/  FFMA R191, R191, R23, -R21 ;  /* 0x00000017bfbf7223 */ /* 0x000fe20000000815 */
[----:B------:R-:W-:Y:S01]  /*25540*/  FMUL R5, R5, 1.4426950216293334961 ;  /* 0x3fb8aa3b05057820 */ /* 0x000fe20000400000 */
        /* <DEDUP_REMOVED lines=8> */
[----:B------:R-:W2:Y:S08]  /*255d0*/  MUFU.EX2 R6, R6 ;  /* 0x0000000600067308 */ /* 0x000eb00000000800 */
[----:B------:R-:W0:Y:S08]  /*255e0*/  MUFU.EX2 R5, R5 ;  /* 0x0000000500057308 */ /* 0x000e300000000800 */
[----:B------:R-:W-:Y:S08]  /*255f0*/  MUFU.EX2 R243, R184 ;  /* 0x000000b800f37308 */ /* 0x000ff00000000800 */
[----:B------:R-:W1:Y:S08]  /*25600*/  MUFU.EX2 R242, R185 ;  /* 0x000000b900f27308 */ /* 0x000e700000000800 */
[----:B------:R-:W-:Y:S08]  /*25610*/  MUFU.EX2 R241, R188 ;  /* 0x000000bc00f17308 */ /* 0x000ff00000000800 */
[----:B------:R-:W-:Y:S08]  /*25620*/  MUFU.EX2 R240, R189 ;  /* 0x000000bd00f07308 */ /* 0x000ff00000000800 */
[----:B------:R-:W-:Y:S08]  /*25630*/  MUFU.EX2 R239, R186 ;  /* 0x000000ba00ef7308 */ /* 0x000ff00000000800 */
[----:B------:R-:W1:Y:S08]  /*25640*/  MUFU.EX2 R237, R187 ;  /* 0x000000bb00ed7308 */ /* 0x000e700000000800 */
[----:B------:R-:W-:Y:S08]  /*25650*/  MUFU.EX2 R236, R190 ;  /* 0x000000be00ec7308 */ /* 0x000ff00000000800 */
[----:B------:R-:W1:Y:S01]  /*25660*/  MUFU.EX2 R235, R191 ;  /* 0x000000bf00eb7308 */ /* 0x000e620000000800 */
[-C--:B--2---:R-:W-:Y:S01]  /*25670*/  FMUL R24, R24, R6.reuse ;  /* 0x0000000618187220 */ /* 0x084fe20000400000 */
[-C--:B------:R-:W-:Y:S01]  /*25680*/  FMUL R25, R25, R6.reuse ;  /* 0x0000000619197220 */ /* 0x080fe20000400000 */
[-C--:B----4-:R-:W-:Y:S01]  /*25690*/  FMUL R28, R28, R6.reuse ;  /* 0x000000061c1c7220 */ /* 0x090fe20000400000 */
[-C--:B------:R-:W-:Y:S01]  /*256a0*/  FMUL R29, R29, R6.reuse ;  /* 0x000000061d1d7220 */ /* 0x080fe20000400000 */
[-C--:B---3--:R-:W-:Y:S01]  /*256b0*/  FMUL R32, R32, R6.reuse ;  /* 0x0000000620207220 */ /* 0x088fe20000400000 */
[-C--:B------:R-:W-:Y:S01]  /*256c0*/  FMUL R33, R33, R6.reuse ;  /* 0x0000000621217220 */ /* 0x080fe20000400000 */
        /* <DEDUP_REMOVED lines=32> */
[-C--:B0-----:R-:W-:Y:S01]  /*258d0*/  FMUL R26, R26, R5.reuse ;  /* 0x000000051a1a7220 */ /* 0x081fe20000400000 */
        /* <DEDUP_REMOVED lines=72> */
[----:B------:R-:W-:Y:S01]  /*25d60*/  FMUL R135, R135, R5 ;  /* 0x0000000587877220 */ /* 0x000fe20000400000 */
[----:B-1----:R-:W-:Y:S01]  /*25d70*/  F2FP.F16.F32.PACK_AB R216, R242, R243 ;  /* 0x000000f3f2d8723e */ /* 0x002fe200000000ff */
[-C--:B------:R-:W-:Y:S01]  /*25d80*/  FMUL R136, R136, R6.reuse ;  /* 0x0000000688887220 */ /* 0x080fe20000400000 */
[-C--:B------:R-:W-:Y:S01]  /*25d90*/  FMUL R137, R137, R6.reuse ;  /* 0x0000000689897220 */ /* 0x080fe20000400000 */
[----:B------:R-:W-:Y:S01]  /*25da0*/  F2FP.F16.F32.PACK_AB R217, R237, R239 ;  /* 0x000000efedd9723e */ /* 0x000fe200000000ff */
[-C--:B------:R-:W-:Y:S01]  /*25db0*/  FMUL R138, R138, R5.reuse ;  /* 0x000000058a8a7220 */ /* 0x080fe20000400000 */
[----:B------:R-:W-:Y:S01]  /*25dc0*/  FMUL R139, R139, R5 ;  /* 0x000000058b8b7220 */ /* 0x000fe20000400000 */
[----:B------:R-:W-:Y:S01]  /*25dd0*/  F2FP.F16.F32.PACK_AB R218, R240, R241 ;  /* 0x000000f1f0da723e */ /* 0x000fe200000000ff */
[-C--:B------:R-:W-:Y:S01]  /*25de0*/  FMUL R140, R140, R6.reuse ;  /* 0x000000068c8c7220 */ /* 0x080fe20000400000 */
[----:B------:R-:W-:Y:S01]  /*25df0*/  FMUL R141, R141, R6 ;  /* 0x000000068d8d7220 */ /* 0x000fe20000400000 */
[----:B------:R-:W-:Y:S01]  /*25e00*/  F2FP.F16.F32.PACK_AB R219, R235, R236 ;  /* 0x000000ecebdb723e */ /* 0x000fe200000000ff */
        /* <DEDUP_REMOVED lines=8> */
[-C--:B------:R-:W-:Y:S01]  /*25e90*/  FMUL R150, R150, R5.reuse ;  /* 0x0000000596967220 */ /* 0x080fe20000400000 */
[----:B------:R-:W-:Y:S01]  /*25ea0*/  FMUL R151, R151, R5 ;  /* 0x0000000597977220 */ /* 0x000fe20000400000 */
[----:B------:R-:W-:Y:S06]  /*25eb0*/  BAR.SYNC.DEFER_BLOCKING 0x0 ;  /* 0x0000000000007b1d */ /* 0x000fec0000010000 */
[----:B------:R-:W-:-:S06]  /*25ec0*/  WARPGROUP.ARRIVE ;  /* 0x00000000000079c5 */ /* 0x000fcc0000000000 */
[----:B------:R-:W-:Y:S01]  /*25ed0*/  HGMMA.64x256x16.F32 R24, R216, gdesc[UR52], R24, gsb0 ;  /* 0x03e00034d8187df0 */ /* 0x000fe20008000818 */
[-CC-:B------:R-:W-:Y:S01]  /*25ee0*/  FFMA R192, R192, R23.reuse, -R22.reuse ;  /* 0x00000017c0c07223 */ /* 0x180fe20000000816 */
[-CC-:B------:R-:W-:Y:S01]  /*25ef0*/  FFMA R193, R193, R23.reuse, -R22.reuse ;  /* 0x00000017c1c17223 */ /* 0x180fe20000000816 */
[-CC-:B------:R-:W-:Y:S01]  /*25f00*/  FFMA R196, R196, R23.reuse, -R22.reuse ;  /* 0x00000017c4c47223 */ /* 0x180fe20000000816 */
[-C--:B------:R-:W-:Y:S01]  /*25f10*/  FFMA R197, R197, R23.reuse, -R22 ;  /* 0x00000017c5c57223 */ /* 0x080fe20000000816 */
        /* <DEDUP_REMOVED lines=12> */
[----:B------:R-:W-:Y:S08]  /*25fe0*/  MUFU.EX2 R231, R192 ;  /* 0x000000c000e77308 */ /* 0x000ff00000000800 */
[----:B------:R-:W0:Y:S08]  /*25ff0*/  MUFU.EX2 R232, R193 ;  /* 0x000000c100e87308 */ /* 0x000e300000000800 */
[----:B------:R-:W-:Y:S08]  /*26000*/  MUFU.EX2 R233, R196 ;  /* 0x000000c400e97308 */ /* 0x000ff00000000800 */
[----:B------:R-:W-:Y:S08]  /*26010*/  MUFU.EX2 R234, R197 ;  /* 0x000000c500ea7308 */ /* 0x000ff00000000800 */
[----:B------:R-:W-:Y:S08]  /*26020*/  MUFU.EX2 R223, R194 ;  /* 0x000000c200df7308 */ /* 0x000ff00000000800 */
[----:B------:R-:W1:Y:S08]  /*26030*/  MUFU.EX2 R224, R195 ;  /* 0x000000c300e07308 */ /* 0x000e700000000800 */
[----:B------:R-:W-:Y:S08]  /*26040*/  MUFU.EX2 R226, R198 ;  /* 0x000000c600e27308 */ /* 0x000ff00000000800 */
[----:B------:R-:W2:Y:S01]  /*26050*/  MUFU.EX2 R229, R199 ;  /* 0x000000c700e57308 */ /* 0x000ea20000000800 */
[----:B0-----:R-:W-:-:S02]  /*26060*/  F2FP.F16.F32.PACK_AB R192, R232, R231 ;  /* 0x000000e7e8c0723e */ /* 0x001fc400000000ff */
[----:B-1----:R-:W-:Y:S02]  /*26070*/  F2FP.F16.F32.PACK_AB R193, R224, R223 ;  /* 0x000000dfe0c1723e */ /* 0x002fe400000000ff */
[----:B------:R-:W-:Y:S02]  /*26080*/  F2FP.F16.F32.PACK_AB R194, R234, R233 ;  /* 0x000000e9eac2723e */ /* 0x000fe400000000ff */
[----:B--2---:R-:W-:Y:S01]  /*26090*/  F2FP.F16.F32.PACK_AB R195, R229, R226 ;  /* 0x000000e2e5c3723e */ /* 0x004fe200000000ff */
[-CC-:B------:R-:W-:Y:S01]  /*260a0*/  FFMA R207, R207, R23.reuse, -R21.reuse ;  /* 0x00000017cfcf7223 */ /* 0x180fe20000000815 */
[-CC-:B------:R-:W-:Y:S01]  /*260b0*/  FFMA R200, R200, R23.reuse, -R22.reuse ;  /* 0x00000017c8c87223 */ /* 0x180fe20000000816 */
[-CC-:B------:R-:W-:Y:S01]  /*260c0*/  FFMA R201, R201, R23.reuse, -R22.reuse ;  /* 0x00000017c9c97223 */ /* 0x180fe20000000816 */
[-CC-:B------:R-:W-:Y:S01]  /*260d0*/  FFMA R204, R204, R23.reuse, -R22.reuse ;  /* 0x00000017cccc7223 */ /* 0x180fe20000000816 */
[-C--:B------:R-:W-:Y:S01]  /*260e0*/  FFMA R205, R205, R23.reuse, -R22 ;  /* 0x00000017cdcd7223 */ /* 0x080fe20000000816 */
        /* <DEDUP_REMOVED lines=12> */
[----:B------:R-:W0:Y:S01]  /*261b0*/  MUFU.EX2 R227, R201 ;  /* 0x000000c900e37308 */ /* 0x000e220000000800 */
[----:B------:R-:W-:-:S02]  /*261c0*/  WARPGROUP.DEPBAR.LE gsb0, 0x0 ;  /* 0x00008000000079c5 */ /* 0x000fc40000010000 */
[----:B------:R-:W-:-:S06]  /*261d0*/  WARPGROUP.ARRIVE ;  /* 0x00000000000079c5 */ /* 0x000fcc0000000000 */
[----:B------:R-:W-:Y:S01]  /*261e0*/  HGMMA.64x256x16.F32 R24, R192, gdesc[UR4], R24, gsb0 ;  /* 0x03e00004c0187df0 */ /* 0x000fe20008000818 */
        /* <DEDUP_REMOVED lines=31> */
[----:B------:R-:W1:Y:S01]  /*263e0*/  MUFU.EX2 R211, R211 ;  /* 0x000000d300d37308 */ /* 0x000e620000000800 */
[----:B------:R-:W-:-:S02]  /*263f0*/  WARPGROUP.DEPBAR.LE gsb0, 0x0 ;  /* 0x00008000000079c5 */ /* 0x000fc40000010000 */
[----:B------:R-:W-:-:S06]  /*26400*/  WARPGROUP.ARRIVE ;  /* 0x00000000000079c5 */ /* 0x000fcc0000000000 */
[----:B------:R-:W-:Y:S01]  /*26410*/  HGMMA.64x256x16.F32 R24, R188, gdesc[UR8], R24, gsb0 ;  /* 0x03e00008bc187df0 */ /* 0x000fe20008000818 */
[----:B------:R-:W-:Y:S08]  /*26420*/  MUFU.EX2 R214, R214 ;  /* 0x000000d600d67308 */ /* 0x000ff00000000800 */
[----:B------:R-:W2:Y:S01]  /*26430*/  MUFU.EX2 R215, R215 ;  /* 0x000000d700d77308 */ /* 0x000ea20000000800 */
[----:B0-----:R-:W-:-:S02]  /*26440*/  F2FP.F16.F32.PACK_AB R184, R209, R208 ;  /* 0x000000d0d1b8723e */ /* 0x001fc400000000ff */
[----:B-1----:R-:W-:Y:S02]  /*26450*/  F2FP.F16.F32.PACK_AB R185, R211, R210 ;  /* 0x000000d2d3b9723e */ /* 0x002fe400000000ff */
[----:B------:R-:W-:Y:S02]  /*26460*/  F2FP.F16.F32.PACK_AB R186, R213, R212 ;  /* 0x000000d4d5ba723e */ /* 0x000fe400000000ff */
[----:B--2---:R-:W-:Y:S01]  /*26470*/  F2FP.F16.F32.PACK_AB R187, R215, R214 ;  /* 0x000000d6d7bb723e */ /* 0x004fe200000000ff */
[----:B------:R-:W-:-:S03]  /*26480*/  WARPGROUP.DEPBAR.LE gsb0, 0x0 ;  /* 0x00008000000079c5 */ /* 0x000fc60000010000 */
[----:B------:R-:W-:-:S08]  /*26490*/  WARPGROUP.ARRIVE ;  /* 0x00000000000079c5 */ /* 0x000fd00000000000 */
[----:B------:R-:W-:Y:S03]  /*264a0*/  HGMMA.64x256x16.F32 R24, R184, gdesc[UR12], R24, gsb0 ;  /* 0x03e0000cb8187df0 */ /* 0x000fe60008000818 */
[----:B------:R-:W-:Y:S02]  /*264b0*/  WARPGROUP.DEPBAR.LE gsb0, 0x0 ;  /* 0x00008000000079c5 */ /* 0x000fe40000010000 */
        /* <DEDUP_REMOVED lines=127> */
[----:B------:R-:W4:Y:S01]  /*26cb0*/  LDL.LU.64 R24, [R1+0x1b80] ;  /* 0x001b800001187983 */ /* 0x000f220000300a00 */
[-C--:B--2---:R-:W-:Y:S01]  /*26cc0*/  FMUL R150, R150, R5.reuse ;  /* 0x0000000596967220 */ /* 0x084fe20000400000 */
[-C--:B------:R-:W-:Y:S01]  /*26cd0*/  FMUL R151, R151, R5.reuse ;  /* 0x0000000597977220 */ /* 0x080fe20000400000 */
[-C--:B---3--:R-:W-:Y:S01]  /*26ce0*/  FMUL R148, R148, R6.reuse ;  /* 0x0000000694947220 */ /* 0x088fe20000400000 */
[-C--:B------:R-:W-:Y:S01]  /*26cf0*/  FMUL R149, R149, R6.reuse ;  /* 0x0000000695957220 */ /* 0x080fe20000400000 */
[-C--:B----4-:R-:W-:Y:S01]  /*26d00*/  FMUL R146, R146, R5.reuse ;  /* 0x0000000592927220 */ /* 0x090fe20000400000 */
        /* <DEDUP_REMOVED lines=122> */
[----:B------:R-:W-:-:S06]  /*274b0*/  FMUL R25, R25, R6 ;  /* 0x0000000619197220 */ /* 0x000fcc0000400000 */
[----:B------:R-:W-:-:S06]  /*274c0*/  WARPGROUP.ARRIVE ;  /* 0x00000000000079c5 */ /* 0x000fcc0000000000 */
[----:B------:R-:W-:Y:S03]  /*274d0*/  HGMMA.64x256x16.F32 R24, R216, gdesc[UR16], R24, gsb0 ;  /* 0x03e00010d8187df0 */ /* 0x000fe60008000818 */
[----:B------:R-:W-:Y:S02]  /*274e0*/  WARPGROUP.DEPBAR.LE gsb0, 0x0 ;  /* 0x00008000000079c5 */ /* 0x000fe40000010000 */
[----:B------:R-:W-:-:S15]  /*274f0*/  WARPGROUP.ARRIVE ;  /* 0x00000000000079c5 */ /* 0x000fde0000000000 */
[----:B------:R-:W-:-:S08]  /*27500*/  NOP ;  /* 0x0000000000007918 */ /* 0x000fd00000000000 */
[----:B------:R-:W-:Y:S03]  /*27510*/  HGMMA.64x256x16.F32 R24, R192, gdesc[UR20], R24, gsb0 ;  /* 0x03e00014c0187df0 */ /* 0x000fe60008000818 */
[----:B------:R-:W-:Y:S02]  /*27520*/  WARPGROUP.DEPBAR.LE gsb0, 0x0 ;  /* 0x00008000000079c5 */ /* 0x000fe40000010000 */
[----:B------:R-:W-:-:S15]  /*27530*/  WARPGROUP.ARRIVE ;  /* 0x00000000000079c5 */ /* 0x000fde0000000000 */
[----:B------:R-:W-:-:S08]  /*27540*/  NOP ;  /* 0x0000000000007918 */ /* 0x000fd00000000000 */
[----:B------:R-:W-:Y:S03]  /*27550*/  HGMMA.64x256x16.F32 R24, R188, gdesc[UR24], R24, gsb0 ;  /* 0x03e00018bc187df0 */ /* 0x000fe60008000818 */
[----:B------:R-:W-:Y:S02]  /*27560*/  WARPGROUP.DEPBAR.LE gsb0, 0x0 ;  /* 0x00008000000079c5 */ /* 0x000fe40000010000 */
[----:B------:R-:W-:Y:S01]  /*27570*/  WARPGROUP.ARRIVE ;  /* 0x00000000000079c5 */ /* 0x000fe20000000000 */
[----:B------:R-:W2:Y:S04]  /*27580*/  LDL.LU R189, [R1+0x968] ;  /* 0x0009680001bd7983 */ /* 0x000ea80000300800 */
[----:B------:R-:W3:-:S15]  /*27590*/  LDL.LU R188, [R1+0x96c] ;  /* 0x00096c0001bc7983 */ /* 0x000ede0000300800 */
[----:B------:R-:W-:-:S03]  /*275a0*/  NOP ;  /* 0x0000000000007918 */ /* 0x000fc60000000000 */
[----:B------:R-:W-:Y:S01]  /*275b0*/  HGMMA.64x256x16.F32 R24, R184, gdesc[UR28], R24, gsb0 ;  /* 0x03e0001cb8187df0 */ /* 0x000fe20008000818 */
[-C--:B------:R-:W-:Y:S01]  /*275c0*/  FMUL R4, R154, R23.reuse ;  /* 0x000000179a047220 */ /* 0x080fe20000400000 */
[-C--:B------:R-:W-:Y:S01]  /*275d0*/  FMUL R3, R155, R23.reuse ;  /* 0x000000179b037220 */ /* 0x080fe20000400000 */
[----:B------:R-:W-:-:S04]  /*275e0*/  FMUL R19, R158, R23 ;  /* 0x000000179e137220 */ /* 0x000fc80000400000 */
[----:B------:R-:W-:Y:S01]  /*275f0*/  FMNMX R3, R4, R3, !PT ;  /* 0x0000000304037209 */ /* 0x000fe20007800000 */
[----:B------:R-:W-:-:S03]  /*27600*/  FMUL R4, R159, R23 ;  /* 0x000000179f047220 */ /* 0x000fc60000400000 */
[----:B------:R-:W-:Y:S01]  /*27610*/  FMNMX R3, R19, R3, !PT ;  /* 0x0000000313037209 */ /* 0x000fe20007800000 */
[----:B------:R-:W-:Y:S02]  /*27620*/  WARPGROUP.DEPBAR.LE gsb0, 0x0 ;  /* 0x00008000000079c5 */ /* 0x000fe40000010000 */
[----:B------:R0:W-:Y:S04]  /*27630*/  STL.64 [R1+0x200], R24 ;  /* 0x0002001801007387 */ /* 0x0001e80000100a00 */
        /* <DEDUP_REMOVED lines=63> */
[----:B0-----:R-:W3:Y:S04]  /*27a30*/  LDL.LU.64 R24, [R1] ;  /* 0x0000000001187983 */ /* 0x001ee80000300a00 */
[----:B-1----:R-:W3:Y:S04]  /*27a40*/  LDL.LU.64 R26, [R1+0x8] ;  /* 0x00000800011a7983 */ /* 0x002ee80000300a00 */
[----:B----4-:R-:W4:Y:S04]  /*27a50*/  LDL.LU.64 R28, [R1+0x10] ;  /* 0x00001000011c7983 */ /* 0x010f280000300a00 */
        /* <DEDUP_REMOVED lines=30> */
[----:B--2---:R-:W2:Y:S04]  /*27c40*/  LDL.LU.64 R90, [R1+0x108] ;  /* 0x00010800015a7983 */ /* 0x004ea80000300a00 */
[----:B------:R-:W2:Y:S04]  /*27c50*/  LDL.LU.64 R92, [R1+0x110] ;  /* 0x00011000015c7983 */ /* 0x000ea80000300a00 */
        /* <DEDUP_REMOVED lines=14> */
[----:B---3--:R-:W3:Y:S04]  /*27d40*/  LDL.LU.64 R122, [R1+0x188] ;  /* 0x00018800017a7983 */ /* 0x008ee80000300a00 */
        /* <DEDUP_REMOVED lines=13> */
[----:B------:R-:W3:Y:S01]  /*27e20*/  LDL.LU.64 R150, [R1+0x1f8] ;  /* 0x0001f80001967983 */ /* 0x000ee20000300a00 */
[----:B------:R-:W-:Y:S01]  /*27e30*/  FMUL R20, R162, R23 ;  /* 0x00000017a2147220 */ /* 0x000fe20000400000 */
[----:B------:R-:W-:Y:S01]  /*27e40*/  FMNMX R3, R4, R3, !PT ;  /* 0x0000000304037209 */ /* 0x000fe20007800000 */
[----:B------:R-:W-:-:S03]  /*27e50*/  FMUL R19, R163, R23 ;  /* 0x00000017a3137220 */ /* 0x000fc60000400000 */
[----:B------:R-:W-:Y:S01]  /*27e60*/  FMNMX R3, R20, R3, !PT ;  /* 0x0000000314037209 */ /* 0x000fe20007800000 */
[-C--:B------:R-:W-:Y:S01]  /*27e70*/  FMUL R4, R166, R23.reuse ;  /* 0x00000017a6047220 */ /* 0x080fe20000400000 */
[----:B------:R-:W-:Y:S02]  /*27e80*/  FMUL R184, R152, R23 ;  /* 0x0000001798b87220 */ /* 0x000fe40000400000 */
[----:B------:R-:W-:Y:S01]  /*27e90*/  FMNMX R3, R19, R3, !PT ;  /* 0x0000000313037209 */ /* 0x000fe20007800000 */
[-C--:B------:R-:W-:Y:S01]  /*27ea0*/  FMUL R19, R153, R23.reuse ;  /* 0x0000001799137220 */ /* 0x080fe20000400000 */
[----:B------:R-:W-:Y:S02]  /*27eb0*/  FMUL R20, R156, R23 ;  /* 0x000000179c147220 */ /* 0x000fe40000400000 */
[----:B------:R-:W-:Y:S01]  /*27ec0*/  FMNMX R3, R4, R3, !PT ;  /* 0x0000000304037209 */ /* 0x000fe20007800000 */
[----:B------:R-:W-:Y:S01]  /*27ed0*/  FMUL R4, R167, R23 ;  /* 0x00000017a7047220 */ /* 0x000fe20000400000 */
[----:B------:R-:W-:Y:S01]  /*27ee0*/  FMNMX R19, R184, R19, !PT ;  /* 0x00000013b8137209 */ /* 0x000fe20007800000 */
[----:B------:R-:W-:-:S03]  /*27ef0*/  FMUL R184, R170, R23 ;  /* 0x00000017aab87220 */ /* 0x000fc60000400000 */
[----:B------:R-:W-:Y:S02]  /*27f00*/  FMNMX R3, R4, R3, !PT ;  /* 0x0000000304037209 */ /* 0x000fe40007800000 */
[----:B------:R-:W-:Y:S01]  /*27f10*/  FMNMX R4, R20, R19, !PT ;  /* 0x0000001314047209 */ /* 0x000fe20007800000 */
[-C--:B------:R-:W-:Y:S01]  /*27f20*/  FMUL R19, R157, R23.reuse ;  /* 0x000000179d137220 */ /* 0x080fe20000400000 */
[----:B------:R-:W-:Y:S01]  /*27f30*/  FMUL R20, R171, R23 ;  /* 0x00000017ab147220 */ /* 0x000fe20000400000 */
        /* <DEDUP_REMOVED lines=34> */
[----:B------:R-:W-:-:S03]  /*28160*/  FMUL R20, R180, R23 ;  /* 0x00000017b4147220 */ /* 0x000fc60000400000 */
[----:B------:R-:W-:Y:S01]  /*28170*/  FMNMX R4, R19, R4, !PT ;  /* 0x0000000413047209 */ /* 0x000fe20007800000 */
[----:B------:R-:W-:-:S03]  /*28180*/  FMUL R19, R181, R23 ;  /* 0x00000017b5137220 */ /* 0x000fc60000400000 */
[----:B------:R-:W-:-:S04]  /*28190*/  FMNMX R4, R20, R4, !PT ;  /* 0x0000000414047209 */ /* 0x000fc80007800000 */
[----:B------:R-:W-:Y:S01]  /*281a0*/  FMNMX R4, R19, R4, !PT ;  /* 0x0000000413047209 */ /* 0x000fe20007800000 */
[----:B------:R-:W0:Y:S04]  /*281b0*/  SHFL.BFLY PT, R184, R3, 0x2, 0x1f ;  /* 0x0c401f0003b87f89 */ /* 0x000e2800000e0000 */
[----:B------:R-:W1:Y:S01]  /*281c0*/  SHFL.BFLY PT, R19, R4, 0x2, 0x1f ;  /* 0x0c401f0004137f89 */ /* 0x000e6200000e0000 */
[----:B0-----:R-:W-:Y:S02]  /*281d0*/  FMNMX R3, R3, R184, !PT ;  /* 0x000000b803037209 */ /* 0x001fe40007800000 */
[----:B-1----:R-:W-:-:S03]  /*281e0*/  FMNMX R4, R4, R19, !PT ;  /* 0x0000001304047209 */ /* 0x002fc60007800000 */
[----:B------:R-:W0:Y:S04]  /*281f0*/  SHFL.BFLY PT, R20, R3, 0x1, 0x1f ;  /* 0x0c201f0003147f89 */ /* 0x000e2800000e0000 */
[----:B------:R-:W1:Y:S01]  /*28200*/  SHFL.BFLY PT, R19, R4, 0x1, 0x1f ;  /* 0x0c201f0004137f89 */ /* 0x000e6200000e0000 */
[----:B0-----:R-:W-:Y:S02]  /*28210*/  FMNMX R20, R3, R20, !PT ;  /* 0x0000001403147209 */ /* 0x001fe40007800000 */
[----:B-1----:R-:W-:Y:S02]  /*28220*/  FMNMX R19, R4, R19, !PT ;  /* 0x0000001304137209 */ /* 0x002fe40007800000 */
[----:B------:R-:W-:Y:S02]  /*28230*/  FMNMX R20, R20, R189, !PT ;  /* 0x000000bd14147209 */ /* 0x000fe40007800000 */
[----:B------:R-:W-:-:S03]  /*28240*/  FMNMX R19, R19, R188, !PT ;  /* 0x000000bc13137209 */ /* 0x000fc60007800000 */
[----:B------:R-:W-:Y:S02]  /*28250*/  FADD R4, -R20, R189 ;  /* 0x000000bd14047221 */ /* 0x000fe40000000100 */
[----:B------:R-:W-:Y:S01]  /*28260*/  FADD R3, -R19, R188 ;  /* 0x000000bc13037221 */ /* 0x000fe20000000100 */
[-CC-:B------:R-:W-:Y:S01]  /*28270*/  FFMA R154, R154, R23.reuse, -R20.reuse ;  /* 0x000000179a9a7223 */ /* 0x180fe20000000814 */
        /* <DEDUP_REMOVED lines=17> */
[----:B------:R-:W0:Y:S08]  /*28390*/  MUFU.EX2 R4, R4 ;  /* 0x0000000400047308 */ /* 0x000e300000000800 */
[----:B------:R-:W1:Y:S08]  /*283a0*/  MUFU.EX2 R3, R3 ;  /* 0x0000000300037308 */ /* 0x000e700000000800 */
        /* <DEDUP_REMOVED lines=8> */
[-C--:B0-----:R-:W-:Y:S01]  /*28430*/  FMUL R26, R26, R4.reuse ;  /* 0x000000041a1a7220 */ /* 0x081fe20000400000 */
        /* <DEDUP_REMOVED lines=31> */
[-C--:B--2---:R-:W-:Y:S01]  /*28630*/  FMUL R90, R90, R4.reuse ;  /* 0x000000045a5a7220 */ /* 0x084fe20000400000 */
        /* <DEDUP_REMOVED lines=29> */
[-C--:B-1----:R-:W-:Y:S01]  /*28810*/  FMUL R24, R24, R3.reuse ;  /* 0x0000000318187220 */ /* 0x082fe20000400000 */
[-C--:B------:R-:W-:Y:S01]  /*28820*/  FMUL R25, R25, R3.reuse ;  /* 0x0000000319197220 */ /* 0x080fe20000400000 */
[-C--:B------:R-:W-:Y:S01]  /*28830*/  FMUL R28, R28, R3.reuse ;  /* 0x000000031c1c7220 */ /* 0x080fe20000400000 */
[-C--:B------:R-:W-:Y:S01]  /*28840*/  FMUL R150, R150, R4.reuse ;  /* 0x0000000496967220 */ /* 0x080fe20000400000 */
[----:B------:R-:W-:Y:S01]  /*28850*/  FMUL R151, R151, R4 ;  /* 0x0000000497977220 */ /* 0x000fe20000400000 */
        /* <DEDUP_REMOVED lines=61> */
[----:B------:R-:W-:-:S02]  /*28c30*/  F2FP.F16.F32.PACK_AB R185, R204, R206 ;  /* 0x000000ceccb9723e */ /* 0x000fc400000000ff */
[----:B------:R-:W-:Y:S02]  /*28c40*/  F2FP.F16.F32.PACK_AB R184, R189, R195 ;  /* 0x000000c3bdb8723e */ /* 0x000fe400000000ff */
[----:B------:R-:W-:Y:S02]  /*28c50*/  F2FP.F16.F32.PACK_AB R186, R200, R194 ;  /* 0x000000c2c8ba723e */ /* 0x000fe400000000ff */
[----:B------:R-:W-:-:S04]  /*28c60*/  F2FP.F16.F32.PACK_AB R187, R205, R203 ;  /* 0x000000cbcdbb723e */ /* 0x000fc800000000ff */
[----:B------:R-:W-:-:S06]  /*28c70*/  WARPGROUP.ARRIVE ;  /* 0x00000000000079c5 */ /* 0x000fcc0000000000 */
[----:B------:R-:W-:Y:S01]  /*28c80*/  HGMMA.64x256x16.F32 R24, R184, gdesc[UR52], R24, gsb0 ;  /* 0x03e00034b8187df0 */ /* 0x000fe20008000818 */
[-CC-:B------:R-:W-:Y:S01]  /*28c90*/  FFMA R166, R166, R23.reuse, -R20.reuse ;  /* 0x00000017a6a67223 */ /* 0x180fe20000000814 */
[-CC-:B------:R-:W-:Y:S01]  /*28ca0*/  FFMA R162, R162, R23.reuse, -R20.reuse ;  /* 0x00000017a2a27223 */ /* 0x180fe20000000814 */
[-CC-:B------:R-:W-:Y:S01]  /*28cb0*/  FFMA R163, R163, R23.reuse, -R20.reuse ;  /* 0x00000017a3a37223 */ /* 0x180fe20000000814 */
[-CC-:B------:R-:W-:Y:S01]  /*28cc0*/  FFMA R160, R160, R23.reuse, -R19.reuse ;  /* 0x00000017a0a07223 */ /* 0x180fe20000000813 */
[-CC-:B------:R-:W-:Y:S01]  /*28cd0*/  FFMA R161, R161, R23.reuse, -R19.reuse ;  /* 0x00000017a1a17223 */ /* 0x180fe20000000813 */
[-CC-:B------:R-:W-:Y:S01]  /*28ce0*/  FFMA R164, R164, R23.reuse, -R19.reuse ;  /* 0x00000017a4a47223 */ /* 0x180fe20000000813 */
[-C--:B------:R-:W-:Y:S01]  /*28cf0*/  FFMA R165, R165, R23.reuse, -R19 ;  /* 0x00000017a5a57223 */ /* 0x080fe20000000813 */
        /* <DEDUP_REMOVED lines=10> */
[----:B------:R-:W-:Y:S08]  /*28da0*/  MUFU.EX2 R193, R162 ;  /* 0x000000a200c17308 */ /* 0x000ff00000000800 */
[----:B------:R-:W-:Y:S08]  /*28db0*/  MUFU.EX2 R199, R163 ;  /* 0x000000a300c77308 */ /* 0x000ff00000000800 */
[----:B------:R-:W-:Y:S08]  /*28dc0*/  MUFU.EX2 R166, R160 ;  /* 0x000000a000a67308 */ /* 0x000ff00000000800 */
[----:B------:R-:W0:Y:S08]  /*28dd0*/  MUFU.EX2 R188, R161 ;  /* 0x000000a100bc7308 */ /* 0x000e300000000800 */
[----:B------:R-:W-:Y:S08]  /*28de0*/  MUFU.EX2 R192, R164 ;  /* 0x000000a400c07308 */ /* 0x000ff00000000800 */
[----:B------:R-:W1:Y:S08]  /*28df0*/  MUFU.EX2 R198, R165 ;  /* 0x000000a500c67308 */ /* 0x000e700000000800 */
[----:B------:R-:W2:Y:S01]  /*28e00*/  MUFU.EX2 R190, R167 ;  /* 0x000000a700be7308 */ /* 0x000ea20000000800 */
[----:B0-----:R-:W-:-:S02]  /*28e10*/  F2FP.F16.F32.PACK_AB R160, R188, R166 ;  /* 0x000000a6bca0723e */ /* 0x001fc400000000ff */
[----:B------:R-:W-:Y:S02]  /*28e20*/  F2FP.F16.F32.PACK_AB R161, R199, R193 ;  /* 0x000000c1c7a1723e */ /* 0x000fe400000000ff */
[----:B-1----:R-:W-:Y:S02]  /*28e30*/  F2FP.F16.F32.PACK_AB R162, R198, R192 ;  /* 0x000000c0c6a2723e */ /* 0x002fe400000000ff */
[----:B--2---:R-:W-:Y:S01]  /*28e40*/  F2FP.F16.F32.PACK_AB R163, R190, R202 ;  /* 0x000000cabea3723e */ /* 0x004fe200000000ff */
[-CC-:B------:R-:W-:Y:S01]  /*28e50*/  FFMA R171, R171, R23.reuse, -R20.reuse ;  /* 0x00000017abab7223 */ /* 0x180fe20000000814 */
[-CC-:B------:R-:W-:Y:S01]  /*28e60*/  FFMA R174, R174, R23.reuse, -R20.reuse ;  /* 0x00000017aeae7223 */ /* 0x180fe20000000814 */
[-CC-:B------:R-:W-:Y:S01]  /*28e70*/  FFMA R168, R168, R23.reuse, -R19.reuse ;  /* 0x00000017a8a87223 */ /* 0x180fe20000000813 */
[-CC-:B------:R-:W-:Y:S01]  /*28e80*/  FFMA R169, R169, R23.reuse, -R19.reuse ;  /* 0x00000017a9a97223 */ /* 0x180fe20000000813 */
[----:B------:R-:W-:Y:S01]  /*28e90*/  FMUL R171, R171, 1.4426950216293334961 ;  /* 0x3fb8aa3babab7820 */ /* 0x000fe20000400000 */
[-CC-:B------:R-:W-:Y:S01]  /*28ea0*/  FFMA R175, R175, R23.reuse, -R20.reuse ;  /* 0x00000017afaf7223 */ /* 0x180fe20000000814 */
[-C--:B------:R-:W-:Y:S01]  /*28eb0*/  FFMA R170, R170, R23.reuse, -R20 ;  /* 0x00000017aaaa7223 */ /* 0x080fe20000000814 */
[-CC-:B------:R-:W-:Y:S01]  /*28ec0*/  FFMA R172, R172, R23.reuse, -R19.reuse ;  /* 0x00000017acac7223 */ /* 0x180fe20000000813 */
[----:B------:R-:W-:Y:S01]  /*28ed0*/  FFMA R173, R173, R23, -R19 ;  /* 0x00000017adad7223 */ /* 0x000fe20000000813 */
[----:B------:R0:W-:Y:S01]  /*28ee0*/  MUFU.EX2 R197, R171 ;  /* 0x000000ab00c57308 */ /* 0x0001e20000000800 */
[----:B------:R-:W-:Y:S01]  /*28ef0*/  FMUL R174, R174, 1.4426950216293334961 ;  /* 0x3fb8aa3baeae7820 */ /* 0x000fe20000400000 */
[----:B------:R-:W-:Y:S01]  /*28f00*/  FMUL R165, R168, 1.4426950216293334961 ;  /* 0x3fb8aa3ba8a57820 */ /* 0x000fe20000400000 */
[----:B------:R-:W-:Y:S01]  /*28f10*/  FMUL R169, R169, 1.4426950216293334961 ;  /* 0x3fb8aa3ba9a97820 */ /* 0x000fe20000400000 */
[----:B------:R-:W-:Y:S01]  /*28f20*/  FMUL R170, R170, 1.4426950216293334961 ;  /* 0x3fb8aa3baaaa7820 */ /* 0x000fe20000400000 */
[----:B------:R-:W-:Y:S01]  /*28f30*/  FMUL R172, R172, 1.4426950216293334961 ;  /* 0x3fb8aa3bacac7820 */ /* 0x000fe20000400000 */
[----:B------:R-:W-:Y:S01]  /*28f40*/  FMUL R173, R173, 1.4426950216293334961 ;  /* 0x3fb8aa3badad7820 */ /* 0x000fe20000400000 */
[----:B0-----:R-:W-:Y:S01]  /*28f50*/  FMUL R171, R175, 1.4426950216293334961 ;  /* 0x3fb8aa3bafab7820 */ /* 0x001fe20000400000 */
[----:B------:R-:W-:Y:S08]  /*28f60*/  MUFU.EX2 R201, R174 ;  /* 0x000000ae00c97308 */ /* 0x000ff00000000800 */
[----:B------:R-:W-:Y:S01]  /*28f70*/  MUFU.EX2 R191, R170 ;  /* 0x000000aa00bf7308 */ /* 0x000fe20000000800 */
[----:B------:R-:W-:-:S02]  /*28f80*/  WARPGROUP.DEPBAR.LE gsb0, 0x0 ;  /* 0x00008000000079c5 */ /* 0x000fc40000010000 */
[----:B------:R-:W-:-:S06]  /*28f90*/  WARPGROUP.ARRIVE ;  /* 0x00000000000079c5 */ /* 0x000fcc0000000000 */
[----:B------:R-:W-:Y:S01]  /*28fa0*/  HGMMA.64x256x16.F32 R24, R160, gdesc[UR4], R24, gsb0 ;  /* 0x03e00004a0187df0 */ /* 0x000fe20008000818 */
        /* <DEDUP_REMOVED lines=31> */
[----:B------:R-:W1:Y:S01]  /*291a0*/  MUFU.EX2 R172, R172 ;  /* 0x000000ac00ac7308 */ /* 0x000e620000000800 */
[----:B------:R-:W-:-:S02]  /*291b0*/  WARPGROUP.DEPBAR.LE gsb0, 0x0 ;  /* 0x00008000000079c5 */ /* 0x000fc40000010000 */
[----:B------:R-:W-:-:S06]  /*291c0*/  WARPGROUP.ARRIVE ;  /* 0x00000000000079c5 */ /* 0x000fcc0000000000 */
[----:B------:R-:W-:Y:S01]  /*291d0*/  HGMMA.64x256x16.F32 R24, R156, gdesc[UR8], R24, gsb0 ;  /* 0x03e000089c187df0 */ /* 0x000fe20008000818 */
[----:B------:R-:W2:Y:S01]  /*291e0*/  MUFU.EX2 R167, R23 ;  /* 0x0000001700a77308 */ /* 0x000ea20000000800 */
[----:B0-----:R-:W-:Y:S02]  /*291f0*/  F2FP.F16.F32.PACK_AB R152, R168, R164 ;  /* 0x000000a4a898723e */ /* 0x001fe400000000ff */
[----:B------:R-:W-:Y:S02]  /*29200*/  F2FP.F16.F32.PACK_AB R153, R175, R173 ;  /* 0x000000adaf99723e */ /* 0x000fe400000000ff */
[----:B-1----:R-:W-:Y:S02]  /*29210*/  F2FP.F16.F32.PACK_AB R154, R172, R170 ;  /* 0x000000aaac9a723e */ /* 0x002fe400000000ff */
[----:B--2---:R-:W-:Y:S01]  /*29220*/  F2FP.F16.F32.PACK_AB R155, R167, R178 ;  /* 0x000000b2a79b723e */ /* 0x004fe200000000ff */
[----:B------:R-:W-:-:S03]  /*29230*/  WARPGROUP.DEPBAR.LE gsb0, 0x0 ;  /* 0x00008000000079c5 */ /* 0x000fc60000010000 */
[----:B------:R-:W-:-:S15]  /*29240*/  WARPGROUP.ARRIVE ;  /* 0x00000000000079c5 */ /* 0x000fde0000000000 */
[----:B------:R-:W-:-:S01]  /*29250*/  NOP ;  /* 0x0000000000007918 */ /* 0x000fc20000000000 */
[----:B------:R-:W-:Y:S03]  /*29260*/  HGMMA.64x256x16.F32 R24, R152, gdesc[UR12], R24, gsb0 ;  /* 0x03e0000c98187df0 */ /* 0x000fe60008000818 */
[----:B------:R-:W-:Y:S02]  /*29270*/  WARPGROUP.DEPBAR.LE gsb0, 0x0 ;  /* 0x00008000000079c5 */ /* 0x000fe40000010000 */
[----:B------:R-:W-:Y:S04]  /*29280*/  STL.64 [R1], R24 ;  /* 0x0000001801007387 */ /* 0x000fe80000100a00 */
        /* <DEDUP_REMOVED lines=127> */
[----:B------:R-:W4:Y:S04]  /*29a80*/  LDL.LU R182, [R1+0x978] ;  /* 0x0009780001b67983 */ /* 0x000f280000300800 */
[----:B------:R-:W4:Y:S04]  /*29a90*/  LDL.LU R181, [R1+0x97c] ;  /* 0x00097c0001b57983 */ /* 0x000f280000300800 */
[----:B------:R-:W4:Y:S04]  /*29aa0*/  LDL.LU R179, [R1+0x974] ;  /* 0x0009740001b37983 */ /* 0x000f280000300800 */
[----:B------:R-:W4:Y:S04]  /*29ab0*/  LDL.LU R180, [R1+0x980] ;  /* 0x0009800001b47983 */ /* 0x000f280000300800 */
[----:B------:R-:W4:Y:S04]  /*29ac0*/  LDL.LU R177, [R1+0x970] ;  /* 0x0009700001b17983 */ /* 0x000f280000300800 */
[----:B------:R-:W4:Y:S01]  /*29ad0*/  LDL R176, [R1+0x984] ;  /* 0x0009840001b07983 */ /* 0x000f220000100800 */
        /* <DEDUP_REMOVED lines=137> */
[----:B------:R-:W-:Y:S01]  /*2a370*/  HGMMA.64x256x16.F32 R24, R156, gdesc[UR24], R24, gsb0 ;  /* 0x03e000189c187df0 */ /* 0x000fe20008000818 */
[----:B------:R-:W-:-:S04]  /*2a380*/  FADD R23, R243, R242 ;  /* 0x000000f2f3177221 */ /* 0x000fc80000000000 */
[----:B------:R-:W-:-:S04]  /*2a390*/  FADD R23, R241, R23 ;  /* 0x00000017f1177221 */ /* 0x000fc80000000000 */
[----:B------:R-:W-:Y:S01]  /*2a3a0*/  FADD R23, R240, R23 ;  /* 0x00000017f0177221 */ /* 0x000fe20000000000 */
[----:B------:R-:W-:Y:S02]  /*2a3b0*/  WARPGROUP.DEPBAR.LE gsb0, 0x0 ;  /* 0x00008000000079c5 */ /* 0x000fe40000010000 */
[----:B------:R-:W-:Y:S01]  /*2a3c0*/  WARPGROUP.ARRIVE ;  /* 0x00000000000079c5 */ /* 0x000fe20000000000 */
[----:B------:R-:W-:Y:S01]  /*2a3d0*/  IADD3 R177, R177, 0x40, RZ ;  /* 0x00000040b1b17810 */ /* 0x000fe20007ffe0ff */
[----:B------:R-:W0:-:S14]  /*2a3e0*/  LDC R159, c[0x0][0x254] ;  /* 0x00009500ff9f7b82 */ /* 0x000e1c0000000800 */
[----:B------:R-:W-:Y:S01]  /*2a3f0*/  HGMMA.64x256x16.F32 R24, R152, gdesc[UR28], R24, gsb0 ;  /* 0x03e0001c98187df0 */ /* 0x000fe20008000818 */
[----:B------:R-:W-:Y:S02]  /*2a400*/  LEA R0, R176, R0, 0x6 ;  /* 0x00000000b0007211 */ /* 0x000fe400078e30ff */
[----:B0-----:R-:W-:Y:S01]  /*2a410*/  LEA R2, R159, R2, 0x6 ;  /* 0x000000029f027211 */ /* 0x001fe200078e30ff */
[----:B------:R-:W-:Y:S02]  /*2a420*/  WARPGROUP.DEPBAR.LE gsb0, 0x0 ;  /* 0x00008000000079c5 */ /* 0x000fe40000010000 */
[----:B------:R-:W-:Y:S01]  /*2a430*/  FADD R153, R239, R237 ;  /* 0x000000edef997221 */ /* 0x000fe20000000000 */
[----:B------:R-:W-:Y:S01]  /*2a440*/  FADD R154, R206, R204 ;  /* 0x000000ccce9a7221 */ /* 0x000fe20000000000 */
[----:B------:R-:W-:Y:S02]  /*2a450*/  FADD R155, R195, R189 ;  /* 0x000000bdc39b7221 */ /* 0x000fe40000000000 */
[----:B------:R-:W-:Y:S01]  /*2a460*/  FADD R153, R236, R153 ;  /* 0x00000099ec997221 */ /* 0x000fe20000000000 */
[----:B------:R-:W-:Y:S01]  /*2a470*/  FADD R154, R203, R154 ;  /* 0x0000009acb9a7221 */ /* 0x000fe20000000000 */
[----:B------:R-:W-:-:S02]  /*2a480*/  FADD R155, R194, R155 ;  /* 0x0000009bc29b7221 */ /* 0x000fc40000000000 */
[----:B------:R-:W-:Y:S01]  /*2a490*/  FADD R153, R235, R153 ;  /* 0x00000099eb997221 */ /* 0x000fe20000000000 */
        /* <DEDUP_REMOVED lines=47> */
[----:B------:R-:W-:Y:S02]  /*2a790*/  FADD R153, R170, R153 ;  /* 0x00000099aa997221 */ /* 0x000fe40000000000 */
[----:B------:R-:W-:Y:S01]  /*2a7a0*/  FADD R154, R167, R154 ;  /* 0x0000009aa79a7221 */ /* 0x000fe20000000000 */
[----:B------:R-:W0:Y:S01]  /*2a7b0*/  SHFL.BFLY PT, R155, R152, 0x2, 0x1f ;  /* 0x0c401f00989b7f89 */ /* 0x000e2200000e0000 */
[----:B------:R-:W-:-:S03]  /*2a7c0*/  FADD R156, R172, R153 ;  /* 0x00000099ac9c7221 */ /* 0x000fc60000000000 */
[----:B------:R-:W1:Y:S04]  /*2a7d0*/  SHFL.BFLY PT, R153, R23, 0x2, 0x1f ;  /* 0x0c401f0017997f89 */ /* 0x000e6800000e0000 */
[----:B------:R-:W2:Y:S04]  /*2a7e0*/  SHFL.BFLY PT, R157, R154, 0x2, 0x1f ;  /* 0x0c401f009a9d7f89 */ /* 0x000ea800000e0000 */
[----:B------:R-:W3:Y:S01]  /*2a7f0*/  SHFL.BFLY PT, R158, R156, 0x2, 0x1f ;  /* 0x0c401f009c9e7f89 */ /* 0x000ee200000e0000 */
[----:B0-----:R-:W-:Y:S01]  /*2a800*/  FADD R155, R152, R155 ;  /* 0x0000009b989b7221 */ /* 0x001fe20000000000 */
[----:B-1----:R-:W-:Y:S01]  /*2a810*/  FADD R153, R23, R153 ;  /* 0x0000009917997221 */ /* 0x002fe20000000000 */
[----:B--2---:R-:W-:-:S03]  /*2a820*/  FADD R23, R154, R157 ;  /* 0x0000009d9a177221 */ /* 0x004fc60000000000 */
[----:B------:R-:W0:Y:S01]  /*2a830*/  SHFL.BFLY PT, R157, R155, 0x1, 0x1f ;  /* 0x0c201f009b9d7f89 */ /* 0x000e2200000e0000 */
[----:B---3--:R-:W-:-:S03]  /*2a840*/  FADD R152, R156, R158 ;  /* 0x0000009e9c987221 */ /* 0x008fc60000000000 */
[----:B------:R-:W1:Y:S04]  /*2a850*/  SHFL.BFLY PT, R156, R23, 0x1, 0x1f ;  /* 0x0c201f00179c7f89 */ /* 0x000e6800000e0000 */
[----:B------:R-:W2:Y:S04]  /*2a860*/  SHFL.BFLY PT, R154, R153, 0x1, 0x1f ;  /* 0x0c201f00999a7f89 */ /* 0x000ea800000e0000 */
[----:B------:R-:W3:Y:S01]  /*2a870*/  SHFL.BFLY PT, R158, R152, 0x1, 0x1f ;  /* 0x0c201f00989e7f89 */ /* 0x000ee200000e0000 */
[----:B0-----:R-:W-:Y:S01]  /*2a880*/  FADD R155, R155, R157 ;  /* 0x0000009d9b9b7221 */ /* 0x001fe20000000000 */
[----:B-1----:R-:W-:-:S03]  /*2a890*/  FADD R23, R23, R156 ;  /* 0x0000009c17177221 */ /* 0x002fc60000000000 */
[----:B------:R-:W-:Y:S01]  /*2a8a0*/  FFMA R182, R6, R182, R155 ;  /* 0x000000b606b67223 */ /* 0x000fe2000000009b */
[----:B------:R-:W-:-:S04]  /*2a8b0*/  FFMA R179, R4, R179, R23 ;  /* 0x000000b304b37223 */ /* 0x000fc80000000017 */
[----:B------:R-:W-:Y:S01]  /*2a8c0*/  STL [R1+0x978], R182 ;  /* 0x000978b601007387 */ /* 0x000fe20000100800 */
[----:B--2---:R-:W-:-:S03]  /*2a8d0*/  FADD R153, R153, R154 ;  /* 0x0000009a99997221 */ /* 0x004fc60000000000 */
[----:B------:R0:W-:Y:S01]  /*2a8e0*/  STL [R1+0x974], R179 ;  /* 0x000974b301007387 */ /* 0x0001e20000100800 */
[----:B---3--:R-:W-:Y:S01]  /*2a8f0*/  FADD R152, R152, R158 ;  /* 0x0000009e98987221 */ /* 0x008fe20000000000 */
[----:B------:R-:W-:Y:S01]  /*2a900*/  FFMA R181, R5, R181, R153 ;  /* 0x000000b505b57223 */ /* 0x000fe20000000099 */
[----:B0-----:R-:W0:Y:S02]  /*2a910*/  LDC R179, c[0x0][0x280] ;  /* 0x0000a000ffb37b82 */ /* 0x001e240000000800 */
[----:B------:R-:W-:Y:S02]  /*2a920*/  FFMA R180, R3, R180, R152 ;  /* 0x000000b403b47223 */ /* 0x000fe40000000098 */
[----:B------:R1:W-:Y:S04]  /*2a930*/  STL [R1+0x97c], R181 ;  /* 0x00097cb501007387 */ /* 0x0003e80000100800 */
        /* <DEDUP_REMOVED lines=9> */
[----:B------:R1:W-:Y:S01]  /*2a9d0*/  STL [R1+0x96c], R19 ;  /* 0x00096c1301007387 */ /* 0x0003e20000100800 */
[----:B0-----:R-:W-:-:S13]  /*2a9e0*/  ISETP.GE.AND P0, PT, R177, R179, PT ;  /* 0x000000b3b100720c */ /* 0x001fda0003f06270 */
[----:B-1----:R-:W-:Y:S05]  /*2a9f0*/  @!P0 BRA `(.L_x_1) ;  /* 0xfffffee800a08947 */ /* 0x002fea000383ffff */
.L_x_0:
[----:B------:R-:W2:Y:S04]  /*2aa00*/  LDL.LU R168, [R1+0x980] ;  /* 0x0009800001a87983 */ /* 0x000ea80000300800 */
[----:B------:R-:W3:Y:S04]  /*2aa10*/  LDL.LU R169, [R1+0x97c] ;  /* 0x00097c0001a97983 */ /* 0x000ee80000300800 */
[----:B------:R-:W4:Y:S04]  /*2aa20*/  LDL.LU R170, [R1+0x978] ;  /* 0x0009780001aa7983 */ /* 0x000f280000300800 */
        /* <DEDUP_REMOVED lines=20> */
[----:B------:R-:W4:Y:S04]  /*2ab70*/  LDL.LU R167, [R1] ;  /* 0x0000000001a77983 */ /* 0x000f280000300800 */
[----:B------:R-:W4:Y:S04]  /*2ab80*/  LDL.LU R171, [R1+0x8] ;  /* 0x0000080001ab7983 */ /* 0x000f280000300800 */
[----:B------:R-:W4:Y:S01]  /*2ab90*/  LDL.LU R165, [R1+0x400] ;  /* 0x0004000001a57983 */ /* 0x000f220000300800 */
[----:B------:R-:W-:Y:S01]  /*2aba0*/  MOV R172, 0x400 ;  /* 0x0000040000ac7802 */ /* 0x000fe20000000f00 */
[----:B------:R-:W-:Y:S01]  /*2abb0*/  FMUL R10, R151, 0.25 ;  /* 0x3e800000970a7820 */ /* 0x000fe20000400000 */
[----:B------:R-:W-:Y:S01]  /*2abc0*/  FMUL R9, R150, 0.25 ;  /* 0x3e80000096097820 */ /* 0x000fe20000400000 */
[----:B------:R-:W0:Y:S01]  /*2abd0*/  S2R R0, SR_TID.X ;  /* 0x0000000000007919 */ /* 0x000e220000002100 */
[----:B------:R-:W1:Y:S01]  /*2abe0*/  S2R R173, SR_CgaCtaId ;  /* 0x0000000000ad7919 */ /* 0x000e620000008800 */
[----:B------:R-:W1:Y:S01]  /*2abf0*/  S2R R6, SR_TID.X ;  /* 0x0000000000067919 */ /* 0x000e620000002100 */
[----:B0-----:R-:W-:-:S02]  /*2ac00*/  SHF.L.U32 R3, R0, 0x4, RZ ;  /* 0x0000000400037819 */ /* 0x001fc400000006ff */
[C---:B------:R-:W-:Y:S02]  /*2ac10*/  SHF.L.U32 R252, R0.reuse, 0x6, RZ ;  /* 0x0000000600fc7819 */ /* 0x040fe400000006ff */
[C---:B------:R-:W-:Y:S02]  /*2ac20*/  SHF.L.U32 R4, R0.reuse, 0x2, RZ ;  /* 0x0000000200047819 */ /* 0x040fe400000006ff */
[----:B------:R-:W-:Y:S02]  /*2ac30*/  SHF.L.U32 R2, R0, 0x3, RZ ;  /* 0x0000000300027819 */ /* 0x000fe400000006ff */
[----:B------:R-:W-:Y:S02]  /*2ac40*/  LOP3.LUT R3, R3, 0xf0, RZ, 0xc0, !PT ;  /* 0x000000f003037812 */ /* 0x000fe400078ec0ff */
[----:B-1----:R-:W-:Y:S02]  /*2ac50*/  LEA R172, R173, R172, 0x18 ;  /* 0x000000acadac7211 */ /* 0x002fe400078ec0ff */
[----:B------:R-:W-:-:S02]  /*2ac60*/  LOP3.LUT R252, R252, 0x400, RZ, 0xc0, !PT ;  /* 0x00000400fcfc7812 */ /* 0x000fc400078ec0ff */
[----:B------:R-:W-:Y:S02]  /*2ac70*/  LOP3.LUT R4, R4, 0x1c0, RZ, 0xc0, !PT ;  /* 0x000001c004047812 */ /* 0x000fe400078ec0ff */
[----:B------:R-:W-:Y:S02]  /*2ac80*/  LOP3.LUT R5, R2, 0x38, RZ, 0xc0, !PT ;  /* 0x0000003802057812 */ /* 0x000fe400078ec0ff */
[-C--:B------:R-:W-:Y:S02]  /*2ac90*/  IADD3 R252, R252, R172.reuse, R3 ;  /* 0x000000acfcfc7210 */ /* 0x080fe40007ffe003 */
[----:B------:R-:W-:Y:S02]  /*2aca0*/  LOP3.LUT R175, R6, 0x7f, RZ, 0xc0, !PT ;  /* 0x0000007f06af7812 */ /* 0x000fe400078ec0ff */
[----:B------:R-:W-:Y:S02]  /*2acb0*/  IADD3 R3, R4, R172, R5 ;  /* 0x000000ac04037210 */ /* 0x000fe40007ffe005 */
[----:B------:R-:W-:-:S02]  /*2acc0*/  SHF.L.U32 R4, R0, 0x1, RZ ;  /* 0x0000000100047819 */ /* 0x000fc400000006ff */
[----:B------:R-:W-:Y:S02]  /*2acd0*/  SHF.R.U32.HI R6, RZ, 0x1, R0 ;  /* 0x00000001ff067819 */ /* 0x000fe40000011600 */
[----:B------:R-:W-:Y:S02]  /*2ace0*/  LEA R0, R175, R172, 0x4 ;  /* 0x000000acaf007211 */ /* 0x000fe400078e20ff */
[----:B------:R-:W-:Y:S02]  /*2acf0*/  LOP3.LUT R7, R2, 0x300, RZ, 0xc0, !PT ;  /* 0x0000030002077812 */ /* 0x000fe400078ec0ff */
[----:B------:R-:W-:Y:S01]  /*2ad00*/  LOP3.LUT R4, R4, 0xf8, RZ, 0xc0, !PT ;  /* 0x000000f804047812 */ /* 0x000fe200078ec0ff */
[----:B------:R0:W-:Y:S01]  /*2ad10*/  STL [R1+0x197c], R0 ;  /* 0x00197c0001007387 */ /* 0x0001e20000100800 */
[----:B------:R-:W-:Y:S02]  /*2ad20*/  LOP3.LUT R6, R6, 0x4, RZ, 0xc0, !PT ;  /* 0x0000000406067812 */ /* 0x000fe400078ec0ff */
[----:B------:R-:W-:-:S02]  /*2ad30*/  IADD3 R252, R7, R252, RZ ;  /* 0x000000fc07fc7210 */ /* 0x000fc40007ffe0ff */
[----:B------:R-:W-:-:S03]  /*2ad40*/  IADD3 R3, R6, R3, RZ ;  /* 0x0000000306037210 */ /* 0x000fc60007ffe0ff */
[----:B------:R-:W-:Y:S01]  /*2ad50*/  STL [R1+0x1980], R252 ;  /* 0x001980fc01007387 */ /* 0x000fe20000100800 */
[----:B0-----:R-:W-:-:S05]  /*2ad60*/  IADD3 R0, R172, R4, RZ ;  /* 0x00000004ac007210 */ /* 0x001fca0007ffe0ff */
[----:B------:R-:W-:Y:S04]  /*2ad70*/  STL [R1+0x878], R0 ;  /* 0x0008780001007387 */ /* 0x000fe80000100800 */
[----:B------:R3:W-:Y:S01]  /*2ad80*/  STL [R1+0x87c], R3 ;  /* 0x00087c0301007387 */ /* 0x0007e20000100800 */
[----:B--2---:R-:W-:Y:S02]  /*2ad90*/  MOV R4, R168 ;  /* 0x000000a800047202 */ /* 0x004fe40000000f00 */
[----:B---3--:R-:W-:Y:S02]  /*2ada0*/  MOV R3, R169 ;  /* 0x000000a900037202 */ /* 0x008fe40000000f00 */
[----:B------:R-:W-:Y:S02]  /*2adb0*/  FSETP.GT.AND P0, PT, |R4|, 8.50705917302346158658e+37, PT ;  /* 0x7e8000000400780b */ /* 0x000fe40003f04200 */
[----:B------:R-:W-:-:S02]  /*2adc0*/  FSETP.GT.AND P3, PT, |R3|, 8.50705917302346158658e+37, PT ;  /* 0x7e8000000300780b */ /* 0x000fc40003f64200 */
[----:B----4-:R-:W-:Y:S01]  /*2add0*/  MOV R5, R174 ;  /* 0x000000ae00057202 */ /* 0x010fe20000000f00 */
[----:B------:R-:W-:Y:S03]  /*2ade0*/  BAR.SYNC.DEFER_BLOCKING 0x0 ;  /* 0x0000000000007b1d */ /* 0x000fe60000010000 */
[----:B------:R-:W-:Y:S01]  /*2adf0*/  FSETP.GT.AND P1, PT, |R5|, 8.50705917302346158658e+37, PT ;  /* 0x7e8000000500780b */ /* 0x000fe20003f24200 */
[----:B------:R-:W-:Y:S01]  /*2ae00*/  FMUL R7, R166, 0.25 ;  /* 0x3e800000a6077820 */ /* 0x000fe20000400000 */
[----:B------:R-:W-:Y:S01]  /*2ae10*/  FMUL R8, R167, 0.25 ;  /* 0x3e800000a7087820 */ /* 0x000fe20000400000 */
[----:B------:R-:W-:-:S04]  /*2ae20*/  FMUL R2, R171, 0.25 ;  /* 0x3e800000ab027820 */ /* 0x000fc80000400000 */
[----:B------:R-:W-:Y:S01]  /*2ae30*/  FSEL R8, R8, R167, P0 ;  /* 0x000000a708087208 */ /* 0x000fe20000000000 */
[----:B------:R-:W-:Y:S01]  /*2ae40*/  FMUL R6, R165, 0.25 ;  /* 0x3e800000a5067820 */ /* 0x000fe20000400000 */
[----:B------:R-:W-:Y:S02]  /*2ae50*/  FSEL R0, R2, R171, P1 ;  /* 0x000000ab02007208 */ /* 0x000fe40000800000 */
[----:B------:R-:W-:-:S03]  /*2ae60*/  MOV R2, R170 ;  /* 0x000000aa00027202 */ /* 0x000fc60000000f00 */
[----:B------:R0:W-:Y:S01]  /*2ae70*/  STL [R1+0x860], R0 ;  /* 0x0008600001007387 */ /* 0x0001e20000100800 */
[----:B------:R-:W-:-:S03]  /*2ae80*/  FSETP.GT.AND P2, PT, |R2|, 8.50705917302346158658e+37, PT ;  /* 0x7e8000000200780b */ /* 0x000fc60003f44200 */
[----:B------:R1:W-:Y:S01]  /*2ae90*/  STL [R1+0x86c], R8 ;  /* 0x00086c0801007387 */ /* 0x0003e20000100800 */
[----:B0-----:R-:W-:Y:S02]  /*2aea0*/  FSEL R0, R7, R166, P3 ;  /* 0x000000a607007208 */ /* 0x001fe40001800000 */
[----:B------:R-:W-:Y:S02]  /*2aeb0*/  FSEL R7, R6, R165, P2 ;  /* 0x000000a506077208 */ /* 0x000fe40001000000 */
[----:B------:R-:W-:Y:S01]  /*2aec0*/  FSEL R6, R10, R151, P1 ;  /* 0x000000970a067208 */ /* 0x000fe20000800000 */
[----:B------:R0:W-:Y:S01]  /*2aed0*/  STL [R1+0x874], R0 ;  /* 0x0008740001007387 */ /* 0x0001e20000100800 */
[----:B------:R-:W-:Y:S01]  /*2aee0*/  FMUL R10, R149, 0.25 ;  /* 0x3e800000950a7820 */ /* 0x000fe20000400000 */
[----:B-1----:R-:W-:Y:S02]  /*2aef0*/  FMUL R8, R147, 0.25 ;  /* 0x3e80000093087820 */ /* 0x002fe40000400000 */
[----:B------:R1:W-:Y:S02]  /*2af00*/  STL [R1+0x870], R7 ;  /* 0x0008700701007387 */ /* 0x0003e40000100800 */
[----:B------:R-:W-:-:S02]  /*2af10*/  FSEL R10, R10, R149, P0 ;  /* 0x000000950a0a7208 */ /* 0x000fc40000000000 */
[----:B------:R2:W-:Y:S01]  /*2af20*/  STL [R1+0x854], R6 ;  /* 0x0008540601007387 */ /* 0x0005e20000100800 */
[----:B------:R-:W-:Y:S02]  /*2af30*/  FSEL R8, R8, R147, P1 ;  /* 0x0000009308087208 */ /* 0x000fe40000800000 */
[----:B0-----:R-:W-:Y:S01]  /*2af40*/  FSEL R0, R9, R150, P1 ;  /* 0x0000009609007208 */ /* 0x001fe20000800000 */
[----:B------:R-:W-:Y:S01]  /*2af50*/  FMUL R9, R148, 0.25 ;  /* 0x3e80000094097820 */ /* 0x000fe20000400000 */
[----:B-1----:R-:W-:-:S03]  /*2af60*/  FMUL R7, R146, 0.25 ;  /* 0x3e80000092077820 */ /* 0x002fc60000400000 */
[----:B------:R0:W-:Y:S01]  /*2af70*/  STL [R1+0x84c], R0 ;  /* 0x00084c0001007387 */ /* 0x0001e20000100800 */
[----:B--2---:R-:W-:Y:S01]  /*2af80*/  FMUL R6, R145, 0.25 ;  /* 0x3e80000091067820 */ /* 0x004fe20000400000 */
[----:B------:R-:W-:Y:S02]  /*2af90*/  FSEL R7, R7, R146, P1 ;  /* 0x0000009207077208 */ /* 0x000fe40000800000 */
[----:B------:R1:W-:Y:S01]  /*2afa0*/  STL [R1+0x868], R10 ;  /* 0x0008680a01007387 */ /* 0x0003e20000100800 */
[----:B0-----:R-:W-:Y:S01]  /*2afb0*/  FSEL R0, R9, R148, P0 ;  /* 0x0000009409007208 */ /* 0x001fe20000000000 */
[----:B------:R-:W-:Y:S01]  /*2afc0*/  FMUL R9, R143, 0.25 ;  /* 0x3e8000008f097820 */ /* 0x000fe20000400000 */
[----:B-1----:R-:W-:-:S03]  /*2afd0*/  FMUL R10, R144, 0.25 ;  /* 0x3e800000900a7820 */ /* 0x002fc60000400000 */
[----:B------:R0:W-:Y:S04]  /*2afe0*/  STL [R1+0x864], R0 ;  /* 0x0008640001007387 */ /* 0x0001e80000100800 */
[----:B------:R1:W-:Y:S01]  /*2aff0*/  STL [R1+0x844], R8 ;  /* 0x0008440801007387 */ /* 0x0003e20000100800 */
[----:B------:R-:W-:-:S03]  /*2b000*/  FSEL R10, R10, R144, P0 ;  /* 0x000000900a0a7208 */ /* 0x000fc60000000000 */
[----:B------:R2:W-:Y:S01]  /*2b010*/  STL [R1+0x83c], R7 ;  /* 0x00083c0701007387 */ /* 0x0005e20000100800 */
[----:B0-----:R-:W-:Y:S01]  /*2b020*/  FSEL R0, R6, R145, P0 ;  /* 0x0000009106007208 */ /* 0x001fe20000000000 */
[----:B------:R-:W-:Y:S01]  /*2b030*/  FMUL R6, R140, 0.25 ;  /* 0x3e8000008c067820 */ /* 0x000fe20000400000 */
[----:B-1----:R-:W-:-:S03]  /*2b040*/  FMUL R8, R142, 0.25 ;  /* 0x3e8000008e087820 */ /* 0x002fc60000400000 */
[----:B------:R0:W-:Y:S01]  /*2b050*/  STL [R1+0x85c], R0 ;  /* 0x00085c0001007387 */ /* 0x0001e20000100800 */
[----:B--2---:R-:W-:-:S03]  /*2b060*/  FMUL R7, R141, 0.25 ;  /* 0x3e8000008d077820 */ /* 0x004fc60000400000 */
[----:B------:R1:W-:Y:S01]  /*2b070*/  STL [R1+0x858], R10 ;  /* 0x0008580a01007387 */ /* 0x0003e20000100800 */
[----:B------:R-:W-:Y:S02]  /*2b080*/  FSEL R8, R8, R142, P1 ;  /* 0x0000008e08087208 */ /* 0x000fe40000800000 */
[----:B------:R-:W-:Y:S02]  /*2b090*/  FSEL R7, R7, R141, P0 ;  /* 0x0000008d07077208 */ /* 0x000fe40000000000 */
        /* <DEDUP_REMOVED lines=26> */
[----:B--2---:R-:W-:Y:S01]  /*2b240*/  FMUL R7, R131, 0.25 ;  /* 0x3e80000083077820 */ /* 0x004fe20000400000 */
[----:B------:R-:W-:Y:S02]  /*2b250*/  FSEL R8, R8, R132, P0 ;  /* 0x0000008408087208 */ /* 0x000fe40000000000 */
[----:B------:R1:W-:Y:S02]  /*2b260*/  STL [R1+0x80c], R10 ;  /* 0x00080c0a01007387 */ /* 0x0003e40000100800 */
[----:B------:R-:W-:Y:S02]  /*2b270*/  FSEL R7, R7, R131, P1 ;  /* 0x0000008307077208 */ /* 0x000fe40000800000 */
[----:B0-----:R-:W-:Y:S01]  /*2b280*/  FSEL R0, R9, R133, P0 ;  /* 0x0000008509007208 */ /* 0x001fe20000000000 */
[----:B------:R-:W-:-:S04]  /*2b290*/  FMUL R9, R128, 0.25 ;  /* 0x3e80000080097820 */ /* 0x000fc80000400000 */
[----:B------:R0:W-:Y:S01]  /*2b2a0*/  STL [R1+0x830], R0 ;  /* 0x0008300001007387 */ /* 0x0001e20000100800 */
[----:B-1----:R-:W-:-:S03]  /*2b2b0*/  FMUL R10, R129, 0.25 ;  /* 0x3e800000810a7820 */ /* 0x002fc60000400000 */
[----:B------:R1:W-:Y:S02]  /*2b2c0*/  STL [R1+0x828], R8 ;  /* 0x0008280801007387 */ /* 0x0003e40000100800 */
[----:B------:R-:W-:Y:S02]  /*2b2d0*/  FSEL R10, R10, R129, P0 ;  /* 0x000000810a0a7208 */ /* 0x000fe40000000000 */
        /* <DEDUP_REMOVED lines=291> */
[----:B------:R1:W-:Y:S02]  /*2c510*/  STL [R1+0x680], R10 ;  /* 0x0006800a01007387 */ /* 0x0003e40000100800 */
[----:B------:R-:W-:Y:S02]  /*2c520*/  FSEL R7, R7, R31, P1 ;  /* 0x0000001f07077208 */ /* 0x000fe40000800000 */
[----:B0-----:R-:W-:Y:S01]  /*2c530*/  FSEL R0, R9, R33, P0 ;  /* 0x0000002109007208 */ /* 0x001fe20000000000 */
[----:B------:R-:W-:Y:S01]  /*2c540*/  FMUL R9, R28, 0.25 ;  /* 0x3e8000001c097820 */ /* 0x000fe20000400000 */
[----:B-1----:R-:W-:-:S03]  /*2c550*/  FMUL R10, R29, 0.25 ;  /* 0x3e8000001d0a7820 */ /* 0x002fc60000400000 */
[----:B------:R0:W-:Y:S02]  /*2c560*/  STL [R1+0x6a0], R0 ;  /* 0x0006a00001007387 */ /* 0x0001e40000100800 */
[----:B------:R-:W-:Y:S02]  /*2c570*/  FSEL R10, R10, R29, P0 ;  /* 0x0000001d0a0a7208 */ /* 0x000fe40000000000 */
[----:B0-----:R-:W-:Y:S01]  /*2c580*/  FSEL R0, R8, R32, P0 ;  /* 0x0000002008007208 */ /* 0x001fe20000000000 */
[----:B------:R-:W-:-:S04]  /*2c590*/  FMUL R8, R27, 0.25 ;  /* 0x3e8000001b087820 */ /* 0x000fc80000400000 */
[----:B------:R0:W-:Y:S01]  /*2c5a0*/  STL [R1+0x698], R0 ;  /* 0x0006980001007387 */ /* 0x0001e20000100800 */
[----:B------:R-:W-:-:S03]  /*2c5b0*/  FSEL R8, R8, R27, P1 ;  /* 0x0000001b08087208 */ /* 0x000fc60000800000 */
[----:B------:R1:W-:Y:S01]  /*2c5c0*/  STL [R1+0x674], R7 ;  /* 0x0006740701007387 */ /* 0x0003e20000100800 */
[----:B0-----:R-:W-:Y:S01]  /*2c5d0*/  FSEL R0, R6, R30, P1 ;  /* 0x0000001e06007208 */ /* 0x001fe20000800000 */
[----:B------:R-:W-:Y:S01]  /*2c5e0*/  FMUL R6, R25, 0.25 ;  /* 0x3e80000019067820 */ /* 0x000fe20000400000 */
[----:B-1----:R-:W-:-:S03]  /*2c5f0*/  FMUL R7, R26, 0.25 ;  /* 0x3e8000001a077820 */ /* 0x002fc60000400000 */
[----:B------:R0:W-:Y:S04]  /*2c600*/  STL [R1+0x670], R0 ;  /* 0x0006700001007387 */ /* 0x0001e80000100800 */
[----:B------:R1:W-:Y:S01]  /*2c610*/  STL [R1+0x68c], R10 ;  /* 0x00068c0a01007387 */ /* 0x0003e20000100800 */
        /* <DEDUP_REMOVED lines=16> */
[----:B0-----:R-:W-:-:S05]  /*2c720*/  FSEL R0, R9, R164, P1 ;  /* 0x000000a409007208 */ /* 0x001fca0000800000 */
[----:B------:R0:W-:Y:S01]  /*2c730*/  STL [R1+0x654], R0 ;  /* 0x0006540001007387 */ /* 0x0001e20000100800 */
[----:B-1----:R-:W-:-:S03]  /*2c740*/  FMUL R10, R161, 0.25 ;  /* 0x3e800000a10a7820 */ /* 0x002fc60000400000 */
[----:B------:R1:W-:Y:S01]  /*2c750*/  STL [R1+0x650], R8 ;  /* 0x0006500801007387 */ /* 0x0003e20000100800 */
[----:B------:R-:W-:Y:S01]  /*2c760*/  FMUL R9, R152, 0.25 ;  /* 0x3e80000098097820 */ /* 0x000fe20000400000 */
[----:B0-----:R-:W-:Y:S02]  /*2c770*/  FSEL R0, R6, R157, P0 ;  /* 0x0000009d06007208 */ /* 0x001fe40000000000 */
[----:B------:R-:W2:Y:S01]  /*2c780*/  LDL.LU R157, [R1+0x1c4] ;  /* 0x0001c400019d7983 */ /* 0x000ea20000300800 */
[----:B------:R-:W-:Y:S01]  /*2c790*/  FSEL R10, R10, R161, P1 ;  /* 0x000000a10a0a7208 */ /* 0x000fe20000800000 */
[----:B-1----:R-:W-:Y:S01]  /*2c7a0*/  FMUL R8, R23, 0.25 ;  /* 0x3e80000017087820 */ /* 0x002fe20000400000 */
[----:B------:R-:W-:Y:S01]  /*2c7b0*/  FMUL R6, R21, 0.25 ;  /* 0x3e80000015067820 */ /* 0x000fe20000400000 */
[----:B------:R0:W-:Y:S03]  /*2c7c0*/  STL [R1+0x66c], R7 ;  /* 0x00066c0701007387 */ /* 0x0001e60000100800 */
[----:B------:R-:W-:Y:S01]  /*2c7d0*/  FSEL R8, R8, R23, P0 ;  /* 0x0000001708087208 */ /* 0x000fe20000000000 */
[----:B------:R1:W-:Y:S04]  /*2c7e0*/  STL [R1+0x668], R0 ;  /* 0x0006680001007387 */ /* 0x0003e80000100800 */
[----:B------:R3:W-:Y:S01]  /*2c7f0*/  STL [R1+0x644], R10 ;  /* 0x0006440a01007387 */ /* 0x0007e20000100800 */
[----:B0-----:R-:W-:Y:S01]  /*2c800*/  FMUL R7, R22, 0.25 ;  /* 0x3e80000016077820 */ /* 0x001fe20000400000 */
[----:B-1----:R-:W-:-:S04]  /*2c810*/  FSEL R0, R9, R152, P1 ;  /* 0x0000009809007208 */ /* 0x002fc80000800000 */
[----:B------:R-:W-:Y:S01]  /*2c820*/  FSEL R7, R7, R22, P0 ;  /* 0x0000001607077208 */ /* 0x000fe20000000000 */
[----:B------:R0:W-:Y:S01]  /*2c830*/  STL [R1+0x640], R0 ;  /* 0x0006400001007387 */ /* 0x0001e20000100800 */
[----:B---3--:R-:W-:Y:S01]  /*2c840*/  FMUL R10, R160, 0.25 ;  /* 0x3e800000a00a7820 */ /* 0x008fe20000400000 */
[----:B------:R-:W-:Y:S02]  /*2c850*/  FMUL R9, R159, 0.25 ;  /* 0x3e8000009f097820 */ /* 0x000fe40000400000 */
[----:B------:R1:W-:Y:S04]  /*2c860*/  STL [R1+0x65c], R8 ;  /* 0x00065c0801007387 */ /* 0x0003e80000100800 */
[----:B------:R-:W3:Y:S01]  /*2c870*/  LDL.LU R161, [R1+0x1b0] ;  /* 0x0001b00001a17983 */ /* 0x000ee20000300800 */
[----:B0-----:R-:W-:-:S03]  /*2c880*/  FSEL R0, R6, R21, P1 ;  /* 0x0000001506007208 */ /* 0x001fc60000800000 */
[----:B------:R0:W-:Y:S01]  /*2c890*/  STL [R1+0x658], R7 ;  /* 0x0006580701007387 */ /* 0x0001e20000100800 */
[----:B-1----:R-:W-:-:S03]  /*2c8a0*/  FMUL R8, R158, 0.25 ;  /* 0x3e8000009e087820 */ /* 0x002fc60000400000 */
[----:B------:R-:W4:Y:S01]  /*2c8b0*/  LDL.LU R152, [R1+0x1ac] ;  /* 0x0001ac0001987983 */ /* 0x000f220000300800 */
[----:B------:R-:W-:-:S03]  /*2c8c0*/  FSEL R10, R10, R160, P1 ;  /* 0x000000a00a0a7208 */ /* 0x000fc60000800000 */
[----:B------:R1:W-:Y:S01]  /*2c8d0*/  STL [R1+0x634], R0 ;  /* 0x0006340001007387 */ /* 0x0003e20000100800 */
[----:B0-----:R-:W-:-:S03]  /*2c8e0*/  FMUL R7, R20, 0.25 ;  /* 0x3e80000014077820 */ /* 0x001fc60000400000 */
[----:B------:R-:W4:Y:S01]  /*2c8f0*/  LDL.LU R23, [R1+0x1a8] ;  /* 0x0001a80001177983 */ /* 0x000f220000300800 */
[----:B------:R-:W-:Y:S01]  /*2c900*/  FMUL R6, R19, 0.25 ;  /* 0x3e80000013067820 */ /* 0x000fe20000400000 */
[----:B------:R-:W-:Y:S02]  /*2c910*/  FSEL R8, R8, R158, P0 ;  /* 0x0000009e08087208 */ /* 0x000fe40000000000 */
[----:B------:R-:W4:Y:S01]  /*2c920*/  LDL.LU R22, [R1+0x1a4] ;  /* 0x0001a40001167983 */ /* 0x000f220000300800 */
[----:B-1----:R-:W-:-:S03]  /*2c930*/  FSEL R0, R9, R159, P0 ;  /* 0x0000009f09007208 */ /* 0x002fc60000000000 */
[----:B------:R-:W4:Y:S01]  /*2c940*/  LDL.LU R21, [R1+0x1a0] ;  /* 0x0001a00001157983 */ /* 0x000f220000300800 */
[----:B------:R-:W-:-:S03]  /*2c950*/  FSEL R7, R7, R20, P1 ;  /* 0x0000001407077208 */ /* 0x000fc60000800000 */
[----:B------:R-:W-:Y:S04]  /*2c960*/  STL [R1+0x630], R10 ;  /* 0x0006300a01007387 */ /* 0x000fe80000100800 */
[----:B------:R0:W-:Y:S04]  /*2c970*/  STL [R1+0x64c], R0 ;  /* 0x00064c0001007387 */ /* 0x0001e80000100800 */
[----:B------:R1:W-:Y:S04]  /*2c980*/  STL [R1+0x648], R8 ;  /* 0x0006480801007387 */ /* 0x0003e80000100800 */
[----:B------:R-:W4:Y:S01]  /*2c990*/  LDL.LU R160, [R1+0x19c] ;  /* 0x00019c0001a07983 */ /* 0x000f220000300800 */
[----:B0-----:R-:W-:-:S03]  /*2c9a0*/  FSEL R0, R6, R19, P1 ;  /* 0x0000001306007208 */ /* 0x001fc60000800000 */
[----:B------:R0:W-:Y:S04]  /*2c9b0*/  STL [R1+0x624], R7 ;  /* 0x0006240701007387 */ /* 0x0001e80000100800 */
[----:B------:R-:W4:Y:S04]  /*2c9c0*/  LDL.LU R159, [R1+0x198] ;  /* 0x00019800019f7983 */ /* 0x000f280000300800 */
[----:B------:R0:W-:Y:S04]  /*2c9d0*/  STL [R1+0x620], R0 ;  /* 0x0006200001007387 */ /* 0x0001e80000100800 */
[----:B------:R-:W4:Y:S04]  /*2c9e0*/  LDL.LU R158, [R1+0x194] ;  /* 0x00019400019e7983 */ /* 0x000f280000300800 */
[----:B------:R-:W4:Y:S04]  /*2c9f0*/  LDL.LU R20, [R1+0x190] ;  /* 0x0001900001147983 */ /* 0x000f280000300800 */
[----:B------:R-:W4:Y:S01]  /*2ca00*/  LDL.LU R19, [R1+0x18c] ;  /* 0x00018c0001137983 */ /* 0x000f220000300800 */
[----:B------:R-:W-:Y:S01]  /*2ca10*/  FMUL R9, R156, 0.25 ;  /* 0x3e8000009c097820 */ /* 0x000fe20000400000 */
[----:B-1----:R-:W-:Y:S01]  /*2ca20*/  FMUL R8, R155, 0.25 ;  /* 0x3e8000009b087820 */ /* 0x002fe20000400000 */
[----:B0-----:R-:W-:Y:S01]  /*2ca30*/  FMUL R7, R154, 0.25 ;  /* 0x3e8000009a077820 */ /* 0x001fe20000400000 */
[----:B------:R-:W-:-:S02]  /*2ca40*/  FMUL R6, R153, 0.25 ;  /* 0x3e80000099067820 */ /* 0x000fc40000400000 */
[----:B------:R-:W-:Y:S02]  /*2ca50*/  FSEL R0, R9, R156, P0 ;  /* 0x0000009c09007208 */ /* 0x000fe40000000000 */
[----:B------:R-:W-:Y:S02]  /*2ca60*/  FSEL R8, R8, R155, P1 ;  /* 0x0000009b08087208 */ /* 0x000fe40000800000 */
[----:B------:R-:W-:Y:S01]  /*2ca70*/  FSEL R7, R7, R154, P1 ;  /* 0x0000009a07077208 */ /* 0x000fe20000800000 */
[----:B--2---:R-:W-:-:S05]  /*2ca80*/  FMUL R10, R157, 0.25 ;  /* 0x3e8000009d0a7820 */ /* 0x004fca0000400000 */
[----:B------:R-:W-:-:S05]  /*2ca90*/  FSEL R10, R10, R157, P0 ;  /* 0x0000009d0a0a7208 */ /* 0x000fca0000000000 */
[----:B------:R-:W-:Y:S04]  /*2caa0*/  STL [R1+0x63c], R10 ;  /* 0x00063c0a01007387 */ /* 0x000fe80000100800 */
[----:B------:R0:W-:Y:S04]  /*2cab0*/  STL [R1+0x638], R0 ;  /* 0x0006380001007387 */ /* 0x0001e80000100800 */
[----:B------:R-:W-:Y:S04]  /*2cac0*/  STL [R1+0x614], R8 ;  /* 0x0006140801007387 */ /* 0x000fe80000100800 */
[----:B------:R-:W2:Y:S01]  /*2cad0*/  LDL.LU R157, [R1+0x188] ;  /* 0x00018800019d7983 */ /* 0x000ea20000300800 */
[----:B0-----:R-:W-:-:S03]  /*2cae0*/  FSEL R0, R6, R153, P0 ;  /* 0x0000009906007208 */ /* 0x001fc60000000000 */
[----:B------:R-:W-:Y:S04]  /*2caf0*/  STL [R1+0x610], R7 ;  /* 0x0006100701007387 */ /* 0x000fe80000100800 */
[----:B------:R-:W2:Y:S01]  /*2cb00*/  LDL.LU R156, [R1+0x184] ;  /* 0x00018400019c7983 */ /* 0x000ea20000300800 */
[----:B---3--:R-:W-:-:S03]  /*2cb10*/  FMUL R10, R161, 0.25 ;  /* 0x3e800000a10a7820 */ /* 0x008fc60000400000 */
[----:B------:R0:W-:Y:S04]  /*2cb20*/  STL [R1+0x62c], R0 ;  /* 0x00062c0001007387 */ /* 0x0001e80000100800 */
[----:B------:R-:W3:Y:S01]  /*2cb30*/  LDL.LU R155, [R1+0x180] ;  /* 0x00018000019b7983 */ /* 0x000ee20000300800 */
[----:B----4-:R-:W-:Y:S01]  /*2cb40*/  FMUL R9, R152, 0.25 ;  /* 0x3e80000098097820 */ /* 0x010fe20000400000 */
[----:B------:R-:W-:Y:S02]  /*2cb50*/  FSEL R10, R10, R161, P0 ;  /* 0x000000a10a0a7208 */ /* 0x000fe40000000000 */
[----:B------:R-:W4:Y:S02]  /*2cb60*/  LDL.LU R154, [R1+0x17c] ;  /* 0x00017c00019a7983 */ /* 0x000f240000300800 */
[----:B0-----:R-:W-:-:S02]  /*2cb70*/  FSEL R0, R9, R152, P1 ;  /* 0x0000009809007208 */ /* 0x001fc40000800000 */
[----:B------:R-:W4:Y:S01]  /*2cb80*/  LDL.LU R153, [R1+0x178] ;  /* 0x0001780001997983 */ /* 0x000f220000300800 */
[----:B------:R-:W-:Y:S01]  /*2cb90*/  FMUL R8, R23, 0.25 ;  /* 0x3e80000017087820 */ /* 0x000fe20000400000 */
[----:B------:R-:W-:-:S04]  /*2cba0*/  FMUL R7, R22, 0.25 ;  /* 0x3e80000016077820 */ /* 0x000fc80000400000 */
[----:B------:R-:W-:Y:S01]  /*2cbb0*/  FSEL R8, R8, R23, P1 ;  /* 0x0000001708087208 */ /* 0x000fe20000800000 */
[----:B------:R-:W-:Y:S01]  /*2cbc0*/  FMUL R6, R21, 0.25 ;  /* 0x3e80000015067820 */ /* 0x000fe20000400000 */
[----:B------:R-:W-:Y:S01]  /*2cbd0*/  STL [R1+0x628], R10 ;  /* 0x0006280a01007387 */ /* 0x000fe20000100800 */
[----:B------:R-:W-:-:S03]  /*2cbe0*/  FSEL R7, R7, R22, P0 ;  /* 0x0000001607077208 */ /* 0x000fc60000000000 */
[----:B------:R0:W-:Y:S04]  /*2cbf0*/  STL [R1+0x1fc], R0 ;  /* 0x0001fc0001007387 */ /* 0x0001e80000100800 */
[----:B------:R1:W-:Y:S04]  /*2cc00*/  STL [R1+0x1f8], R8 ;  /* 0x0001f80801007387 */ /* 0x0003e80000100800 */
[----:B------:R-:W4:Y:S01]  /*2cc10*/  LDL.LU R161, [R1+0x174] ;  /* 0x0001740001a17983 */ /* 0x000f220000300800 */
[----:B0-----:R-:W-:Y:S01]  /*2cc20*/  FSEL R0, R6, R21, P0 ;  /* 0x0000001506007208 */ /* 0x001fe20000000000 */
[----:B------:R-:W-:-:S02]  /*2cc30*/  FMUL R10, R160, 0.25 ;  /* 0x3e800000a00a7820 */ /* 0x000fc40000400000 */
[----:B------:R-:W-:Y:S04]  /*2cc40*/  STL [R1+0x61c], R7 ;  /* 0x00061c0701007387 */ /* 0x000fe80000100800 */
[----:B------:R-:W4:Y:S01]  /*2cc50*/  LDL.LU R152, [R1+0x170] ;  /* 0x0001700001987983 */ /* 0x000f220000300800 */
[----:B------:R-:W-:-:S03]  /*2cc60*/  FMUL R9, R159, 0.25 ;  /* 0x3e8000009f097820 */ /* 0x000fc60000400000 */
[----:B------:R0:W-:Y:S01]  /*2cc70*/  STL [R1+0x618], R0 ;  /* 0x0006180001007387 */ /* 0x0001e20000100800 */
[----:B------:R-:W-:-:S03]  /*2cc80*/  FSEL R10, R10, R160, P1 ;  /* 0x000000a00a0a7208 */ /* 0x000fc60000800000 */
[----:B------:R-:W4:Y:S01]  /*2cc90*/  LDL.LU R23, [R1+0x16c] ;  /* 0x00016c0001177983 */ /* 0x000f220000300800 */
[----:B-1----:R-:W-:-:S03]  /*2cca0*/  FMUL R8, R158, 0.25 ;  /* 0x3e8000009e087820 */ /* 0x002fc60000400000 */
[----:B------:R-:W4:Y:S01]  /*2ccb0*/  LDL.LU R22, [R1+0x168] ;  /* 0x0001680001167983 */ /* 0x000f220000300800 */
[----:B0-----:R-:W-:Y:S01]  /*2ccc0*/  FSEL R0, R9, R159, P1 ;  /* 0x0000009f09007208 */ /* 0x001fe20000800000 */
[----:B------:R-:W-:Y:S02]  /*2ccd0*/  FMUL R7, R20, 0.25 ;  /* 0x3e80000014077820 */ /* 0x000fe40000400000 */
[----:B------:R-:W4:Y:S01]  /*2cce0*/  LDL.LU R21, [R1+0x164] ;  /* 0x0001640001157983 */ /* 0x000f220000300800 */
[----:B------:R-:W-:Y:S01]  /*2ccf0*/  FSEL R8, R8, R158, P0 ;  /* 0x0000009e08087208 */ /* 0x000fe20000000000 */
[----:B------:R-:W-:Y:S02]  /*2cd00*/  FMUL R6, R19, 0.25 ;  /* 0x3e80000013067820 */ /* 0x000fe40000400000 */
[----:B------:R-:W-:Y:S01]  /*2cd10*/  STL [R1+0x1ec], R10 ;  /* 0x0001ec0a01007387 */ /* 0x000fe20000100800 */
[----:B------:R-:W-:-:S03]  /*2cd20*/  FSEL R7, R7, R20, P0 ;  /* 0x0000001407077208 */ /* 0x000fc60000000000 */
[----:B------:R0:W-:Y:S04]  /*2cd30*/  STL [R1+0x1e8], R0 ;  /* 0x0001e80001007387 */ /* 0x0001e80000100800 */
[----:B------:R-:W-:Y:S04]  /*2cd40*/  STL [R1+0x408], R8 ;  /* 0x0004080801007387 */ /* 0x000fe80000100800 */
[----:B------:R-:W4:Y:S01]  /*2cd50*/  LDL.LU R160, [R1+0x160] ;  /* 0x0001600001a07983 */ /* 0x000f220000300800 */
[----:B0-----:R-:W-:-:S03]  /*2cd60*/  FSEL R0, R6, R19, P1 ;  /* 0x0000001306007208 */ /* 0x001fc60000800000 */
[----:B------:R-:W-:Y:S04]  /*2cd70*/  STL [R1+0x400], R7 ;  /* 0x0004000701007387 */ /* 0x000fe80000100800 */
[----:B------:R-:W4:Y:S04]  /*2cd80*/  LDL.LU R159, [R1+0x15c] ;  /* 0x00015c00019f7983 */ /* 0x000f280000300800 */
[----:B------:R0:W-:Y:S04]  /*2cd90*/  STL [R1+0x1dc], R0 ;  /* 0x0001dc0001007387 */ /* 0x0001e80000100800 */
[----:B------:R-:W4:Y:S04]  /*2cda0*/  LDL.LU R158, [R1+0x158] ;  /* 0x00015800019e7983 */ /* 0x000f280000300800 */
[----:B------:R-:W4:Y:S04]  /*2cdb0*/  LDL.LU R20, [R1+0x154] ;  /* 0x0001540001147983 */ /* 0x000f280000300800 */
[----:B------:R-:W4:Y:S01]  /*2cdc0*/  LDL.LU R19, [R1+0x150] ;  /* 0x0001500001137983 */ /* 0x000f220000300800 */
[----:B--2---:R-:W-:Y:S01]  /*2cdd0*/  FMUL R10, R157, 0.25 ;  /* 0x3e8000009d0a7820 */ /* 0x004fe20000400000 */
[----:B------:R-:W-:-:S04]  /*2cde0*/  FMUL R9, R156, 0.25 ;  /* 0x3e8000009c097820 */ /* 0x000fc80000400000 */
[----:B------:R-:W-:Y:S02]  /*2cdf0*/  FSEL R10, R10, R157, P1 ;  /* 0x0000009d0a0a7208 */ /* 0x000fe40000800000 */
[----:B0-----:R-:W-:Y:S01]  /*2ce00*/  FSEL R0, R9, R156, P0 ;  /* 0x0000009c09007208 */ /* 0x001fe20000000000 */
[----:B---3--:R-:W-:Y:S01]  /*2ce10*/  FMUL R8, R155, 0.25 ;  /* 0x3e8000009b087820 */ /* 0x008fe20000400000 */
[----:B----4-:R-:W-:-:S04]  /*2ce20*/  FMUL R7, R154, 0.25 ;  /* 0x3e8000009a077820 */ /* 0x010fc80000400000 */
[----:B------:R-:W-:Y:S01]  /*2ce30*/  FSEL R8, R8, R155, P0 ;  /* 0x0000009b08087208 */ /* 0x000fe20000000000 */
[----:B------:R-:W-:Y:S01]  /*2ce40*/  FMUL R6, R153, 0.25 ;  /* 0x3e80000099067820 */ /* 0x000fe20000400000 */
[----:B------:R-:W-:Y:S01]  /*2ce50*/  STL [R1+0x1d8], R10 ;  /* 0x0001d80a01007387 */ /* 0x000fe20000100800 */
[----:B------:R-:W-:-:S03]  /*2ce60*/  FSEL R7, R7, R154, P1 ;  /* 0x0000009a07077208 */ /* 0x000fc60000800000 */
[----:B------:R0:W-:Y:S04]  /*2ce70*/  STL [R1+0x1f4], R0 ;  /* 0x0001f40001007387 */ /* 0x0001e80000100800 */
[----:B------:R-:W-:Y:S04]  /*2ce80*/  STL [R1+0x1f0], R8 ;  /* 0x0001f00801007387 */ /* 0x000fe80000100800 */
[----:B------:R-:W2:Y:S01]  /*2ce90*/  LDL.LU R157, [R1+0x14c] ;  /* 0x00014c00019d7983 */ /* 0x000ea20000300800 */
[----:B0-----:R-:W-:-:S03]  /*2cea0*/  FSEL R0, R6, R153, P1 ;  /* 0x0000009906007208 */ /* 0x001fc60000800000 */
[----:B------:R-:W-:Y:S04]  /*2ceb0*/  STL [R1+0x1cc], R7 ;  /* 0x0001cc0701007387 */ /* 0x000fe80000100800 */
[----:B------:R-:W3:Y:S01]  /*2cec0*/  LDL.LU R156, [R1+0x148] ;  /* 0x00014800019c7983 */ /* 0x000ee20000300800 */
[----:B------:R-:W-:-:S03]  /*2ced0*/  FMUL R10, R161, 0.25 ;  /* 0x3e800000a10a7820 */ /* 0x000fc60000400000 */
[----:B------:R0:W-:Y:S04]  /*2cee0*/  STL [R1+0x1c8], R0 ;  /* 0x0001c80001007387 */ /* 0x0001e80000100800 */
[----:B------:R-:W4:Y:S01]  /*2cef0*/  LDL.LU R155, [R1+0x144] ;  /* 0x00014400019b7983 */ /* 0x000f220000300800 */
[----:B------:R-:W-:Y:S01]  /*2cf00*/  FMUL R9, R152, 0.25 ;  /* 0x3e80000098097820 */ /* 0x000fe20000400000 */
        /* <DEDUP_REMOVED lines=41> */
[----:B---3--:R-:W-:-:S04]  /*2d1a0*/  FMUL R9, R156, 0.25 ;  /* 0x3e8000009c097820 */ /* 0x008fc80000400000 */
[----:B------:R-:W-:Y:S02]  /*2d1b0*/  FSEL R10, R10, R157, P1 ;  /* 0x0000009d0a0a7208 */ /* 0x000fe40000800000 */
[----:B0-----:R-:W-:Y:S01]  /*2d1c0*/  FSEL R0, R9, R156, P1 ;  /* 0x0000009c09007208 */ /* 0x001fe20000800000 */
[----:B----4-:R-:W-:Y:S01]  /*2d1d0*/  FMUL R8, R155, 0.25 ;  /* 0x3e8000009b087820 */ /* 0x010fe20000400000 */
[----:B------:R-:W-:-:S04]  /*2d1e0*/  FMUL R7, R154, 0.25 ;  /* 0x3e8000009a077820 */ /* 0x000fc80000400000 */
        /* <DEDUP_REMOVED lines=218> */
[----:B------:R-:W-:Y:S01]  /*2df90*/  FMUL R7, R20, 0.25 ;  /* 0x3e80000014077820 */ /* 0x000fe20000400000 */
[----:B------:R-:W-:Y:S01]  /*2dfa0*/  FSEL R8, R8, R158, P1 ;  /* 0x0000009e08087208 */ /* 0x000fe20000800000 */
[----:B------:R-:W4:Y:S01]  /*2dfb0*/  LDL.LU R21, [R1+0x38] ;  /* 0x0000380001157983 */ /* 0x000f220000300800 */
[----:B------:R-:W-:Y:S02]  /*2dfc0*/  FMUL R6, R19, 0.25 ;  /* 0x3e80000013067820 */ /* 0x000fe40000400000 */
[----:B------:R-:W-:Y:S01]  /*2dfd0*/  FSEL R7, R7, R20, P0 ;  /* 0x0000001407077208 */ /* 0x000fe20000000000 */
[----:B------:R-:W-:Y:S04]  /*2dfe0*/  STL [R1+0xd8], R10 ;  /* 0x0000d80a01007387 */ /* 0x000fe80000100800 */
        /* <DEDUP_REMOVED lines=21> */
[----:B------:R1:W-:Y:S04]  /*2e140*/  STL [R1+0xb0], R8 ;  /* 0x0000b00801007387 */ /* 0x0003e80000100800 */
[----:B------:R-:W2:Y:S01]  /*2e150*/  LDL.LU R157, [R1+0x20] ;  /* 0x00002000019d7983 */ /* 0x000ea20000300800 */
[----:B0-----:R-:W-:-:S03]  /*2e160*/  FSEL R0, R6, R153, P1 ;  /* 0x0000009906007208 */ /* 0x001fc60000800000 */
[----:B------:R-:W-:Y:S04]  /*2e170*/  STL [R1+0xa8], R7 ;  /* 0x0000a80701007387 */ /* 0x000fe80000100800 */
[----:B------:R-:W3:Y:S01]  /*2e180*/  LDL.LU R156, [R1+0x1c] ;  /* 0x00001c00019c7983 */ /* 0x000ee20000300800 */
[----:B------:R-:W-:-:S03]  /*2e190*/  FMUL R10, R161, 0.25 ;  /* 0x3e800000a10a7820 */ /* 0x000fc60000400000 */
[----:B------:R0:W-:Y:S04]  /*2e1a0*/  STL [R1+0x4c], R0 ;  /* 0x00004c0001007387 */ /* 0x0001e80000100800 */
[----:B------:R-:W4:Y:S01]  /*2e1b0*/  LDL.LU R155, [R1+0x18] ;  /* 0x00001800019b7983 */ /* 0x000f220000300800 */
[----:B------:R-:W-:-:S03]  /*2e1c0*/  FMUL R9, R152, 0.25 ;  /* 0x3e80000098097820 */ /* 0x000fc60000400000 */
[----:B------:R-:W4:Y:S01]  /*2e1d0*/  LDL.LU R154, [R1+0x14] ;  /* 0x00001400019a7983 */ /* 0x000f220000300800 */
[----:B------:R-:W-:-:S03]  /*2e1e0*/  FSEL R10, R10, R161, P1 ;  /* 0x000000a10a0a7208 */ /* 0x000fc60000800000 */
[----:B------:R-:W4:Y:S01]  /*2e1f0*/  LDL.LU R153, [R1+0x10] ;  /* 0x0000100001997983 */ /* 0x000f220000300800 */
[----:B-1----:R-:W-:Y:S01]  /*2e200*/  FMUL R8, R23, 0.25 ;  /* 0x3e80000017087820 */ /* 0x002fe20000400000 */
[----:B0-----:R-:W-:Y:S01]  /*2e210*/  FSEL R0, R9, R152, P0 ;  /* 0x0000009809007208 */ /* 0x001fe20000000000 */
[----:B------:R-:W-:-:S03]  /*2e220*/  FMUL R7, R22, 0.25 ;  /* 0x3e80000016077820 */ /* 0x000fc60000400000 */
[----:B------:R-:W-:Y:S01]  /*2e230*/  FSEL R8, R8, R23, P0 ;  /* 0x0000001708087208 */ /* 0x000fe20000000000 */
[----:B------:R-:W-:Y:S01]  /*2e240*/  STL [R1+0x48], R10 ;  /* 0x0000480a01007387 */ /* 0x000fe20000100800 */
[----:B------:R-:W-:Y:S01]  /*2e250*/  FMUL R6, R21, 0.25 ;  /* 0x3e80000015067820 */ /* 0x000fe20000400000 */
[----:B------:R-:W-:Y:S02]  /*2e260*/  FSEL R7, R7, R22, P1 ;  /* 0x0000001607077208 */ /* 0x000fe40000800000 */
[----:B------:R0:W-:Y:S04]  /*2e270*/  STL [R1+0xa4], R0 ;  /* 0x0000a40001007387 */ /* 0x0001e80000100800 */
[----:B------:R1:W-:Y:S04]  /*2e280*/  STL [R1+0x9c], R8 ;  /* 0x00009c0801007387 */ /* 0x0003e80000100800 */
[----:B------:R-:W4:Y:S01]  /*2e290*/  LDL.LU R152, [R1+0xc] ;  /* 0x00000c0001987983 */ /* 0x000f220000300800 */
[----:B0-----:R-:W-:-:S03]  /*2e2a0*/  FSEL R0, R6, R21, P1 ;  /* 0x0000001506007208 */ /* 0x001fc60000800000 */
[----:B------:R-:W-:Y:S01]  /*2e2b0*/  STL [R1+0x3c], R7 ;  /* 0x00003c0701007387 */ /* 0x000fe20000100800 */
[----:B------:R-:W-:-:S03]  /*2e2c0*/  FMUL R10, R160, 0.25 ;  /* 0x3e800000a00a7820 */ /* 0x000fc60000400000 */
[----:B------:R-:W4:Y:S04]  /*2e2d0*/  LDL.LU R23, [R1+0x4] ;  /* 0x0000040001177983 */ /* 0x000f280000300800 */
[----:B------:R0:W-:Y:S01]  /*2e2e0*/  STL [R1+0x38], R0 ;  /* 0x0000380001007387 */ /* 0x0001e20000100800 */
[----:B------:R-:W-:Y:S01]  /*2e2f0*/  FMUL R9, R159, 0.25 ;  /* 0x3e8000009f097820 */ /* 0x000fe20000400000 */
[----:B------:R-:W-:Y:S02]  /*2e300*/  FSEL R10, R10, R160, P0 ;  /* 0x000000a00a0a7208 */ /* 0x000fe40000000000 */
[----:B------:R-:W4:Y:S04]  /*2e310*/  LDL.LU R22, [R1+0x3fc] ;  /* 0x0003fc0001167983 */ /* 0x000f280000300800 */
[----:B------:R-:W4:Y:S01]  /*2e320*/  LDL.LU R21, [R1+0x3f8] ;  /* 0x0003f80001157983 */ /* 0x000f220000300800 */
[----:B-1----:R-:W-:Y:S01]  /*2e330*/  FMUL R8, R158, 0.25 ;  /* 0x3e8000009e087820 */ /* 0x002fe20000400000 */
[----:B0-----:R-:W-:-:S02]  /*2e340*/  FSEL R0, R9, R159, P0 ;  /* 0x0000009f09007208 */ /* 0x001fc40000000000 */
[----:B------:R-:W4:Y:S01]  /*2e350*/  LDL.LU R162, [R1+0x3f4] ;  /* 0x0003f40001a27983 */ /* 0x000f220000300800 */
[----:B------:R-:W-:Y:S01]  /*2e360*/  FMUL R7, R20, 0.25 ;  /* 0x3e80000014077820 */ /* 0x000fe20000400000 */
[----:B------:R-:W-:Y:S02]  /*2e370*/  FSEL R8, R8, R158, P1 ;  /* 0x0000009e08087208 */ /* 0x000fe40000800000 */
[----:B------:R-:W-:Y:S01]  /*2e380*/  STL [R1+0x34], R10 ;  /* 0x0000340a01007387 */ /* 0x000fe20000100800 */
[----:B------:R-:W-:Y:S01]  /*2e390*/  FMUL R6, R19, 0.25 ;  /* 0x3e80000013067820 */ /* 0x000fe20000400000 */
[----:B------:R-:W-:Y:S02]  /*2e3a0*/  FSEL R7, R7, R20, P1 ;  /* 0x0000001407077208 */ /* 0x000fe40000800000 */
        /* <DEDUP_REMOVED lines=24> */
[----:B------:R-:W-:Y:S01]  /*2e530*/  STL [R1+0x80], R7 ;  /* 0x0000800701007387 */ /* 0x000fe20000100800 */
[----:B------:R-:W-:-:S03]  /*2e540*/  FMUL R10, R152, 0.25 ;  /* 0x3e800000980a7820 */ /* 0x000fc60000400000 */
[----:B------:R-:W3:Y:S04]  /*2e550*/  LDL.LU R157, [R1+0x3d8] ;  /* 0x0003d800019d7983 */ /* 0x000ee80000300800 */
[----:B------:R0:W-:Y:S01]  /*2e560*/  STL [R1+0x78], R0 ;  /* 0x0000780001007387 */ /* 0x0001e20000100800 */
[----:B------:R-:W-:-:S03]  /*2e570*/  FMUL R9, R23, 0.25 ;  /* 0x3e80000017097820 */ /* 0x000fc60000400000 */
[----:B------:R-:W4:Y:S04]  /*2e580*/  LDL.LU R156, [R1+0x3d4] ;  /* 0x0003d400019c7983 */ /* 0x000f280000300800 */
[----:B------:R-:W4:Y:S01]  /*2e590*/  LDL.LU R155, [R1+0x3d0] ;  /* 0x0003d000019b7983 */ /* 0x000f220000300800 */
[----:B0-----:R-:W-:Y:S02]  /*2e5a0*/  FSEL R0, R10, R152, P1 ;  /* 0x000000980a007208 */ /* 0x001fe40000800000 */
[----:B------:R-:W-:Y:S01]  /*2e5b0*/  FSEL R9, R9, R23, P0 ;  /* 0x0000001709097208 */ /* 0x000fe20000000000 */
[----:B------:R-:W4:Y:S01]  /*2e5c0*/  LDL.LU R154, [R1+0x3cc] ;  /* 0x0003cc00019a7983 */ /* 0x000f220000300800 */
[----:B------:R-:W-:-:S03]  /*2e5d0*/  FMUL R7, R21, 0.25 ;  /* 0x3e80000015077820 */ /* 0x000fc60000400000 */
[----:B------:R0:W-:Y:S01]  /*2e5e0*/  STL [R1+0x18], R0 ;  /* 0x0000180001007387 */ /* 0x0001e20000100800 */
[----:B------:R-:W-:Y:S01]  /*2e5f0*/  FMUL R8, R22, 0.25 ;  /* 0x3e80000016087820 */ /* 0x000fe20000400000 */
[----:B------:R-:W-:Y:S02]  /*2e600*/  FMUL R6, R162, 0.25 ;  /* 0x3e800000a2067820 */ /* 0x000fe40000400000 */
[----:B------:R-:W-:Y:S04]  /*2e610*/  STL [R1+0x68], R9 ;  /* 0x0000680901007387 */ /* 0x000fe80000100800 */
[----:B------:R-:W4:Y:S01]  /*2e620*/  LDL.LU R153, [R1+0x3c8] ;  /* 0x0003c80001997983 */ /* 0x000f220000300800 */
[----:B0-----:R-:W-:-:S03]  /*2e630*/  FSEL R0, R7, R21, P3 ;  /* 0x0000001507007208 */ /* 0x001fc60001800000 */
[----:B------:R-:W4:Y:S01]  /*2e640*/  LDL.LU R152, [R1+0x3c4] ;  /* 0x0003c40001987983 */ /* 0x000f220000300800 */
[----:B------:R-:W-:-:S03]  /*2e650*/  FSEL R112, R8, R22, P3 ;  /* 0x0000001608707208 */ /* 0x000fc60001800000 */
[----:B------:R0:W-:Y:S01]  /*2e660*/  STL [R1+0x6c], R0 ;  /* 0x00006c0001007387 */ /* 0x0001e20000100800 */
[----:B------:R-:W-:-:S03]  /*2e670*/  FMUL R10, R20, 0.25 ;  /* 0x3e800000140a7820 */ /* 0x000fc60000400000 */
[----:B------:R-:W4:Y:S02]  /*2e680*/  LDL.LU R23, [R1+0x3c0] ;  /* 0x0003c00001177983 */ /* 0x000f240000300800 */
[----:B------:R-:W-:Y:S02]  /*2e690*/  FSEL R10, R10, R20, P2 ;  /* 0x000000140a0a7208 */ /* 0x000fe40001000000 */
[----:B------:R-:W4:Y:S01]  /*2e6a0*/  LDL.LU R22, [R1+0x3bc] ;  /* 0x0003bc0001167983 */ /* 0x000f220000300800 */
[----:B0-----:R-:W-:Y:S01]  /*2e6b0*/  FSEL R0, R6, R162, P2 ;  /* 0x000000a206007208 */ /* 0x001fe20001000000 */
[----:B------:R-:W-:Y:S02]  /*2e6c0*/  FMUL R9, R19, 0.25 ;  /* 0x3e80000013097820 */ /* 0x000fe40000400000 */
[----:B------:R-:W4:Y:S04]  /*2e6d0*/  LDL.LU R21, [R1+0x3b8] ;  /* 0x0003b80001157983 */ /* 0x000f280000300800 */
[----:B------:R0:W-:Y:S04]  /*2e6e0*/  STL [R1+0xd4], R0 ;  /* 0x0000d40001007387 */ /* 0x0001e80000100800 */
[----:B------:R-:W4:Y:S04]  /*2e6f0*/  LDL.LU R20, [R1+0x3b4] ;  /* 0x0003b40001147983 */ /* 0x000f280000300800 */
[----:B------:R-:W-:Y:S01]  /*2e700*/  STL [R1+0xd0], R10 ;  /* 0x0000d00a01007387 */ /* 0x000fe20000100800 */
[----:B0-----:R-:W-:-:S03]  /*2e710*/  FSEL R0, R9, R19, P3 ;  /* 0x0000001309007208 */ /* 0x001fc60001800000 */
[----:B------:R-:W4:Y:S01]  /*2e720*/  LDL.LU R19, [R1+0x3b0] ;  /* 0x0003b00001137983 */ /* 0x000f220000300800 */
[----:B------:R-:W-:Y:S01]  /*2e730*/  FMUL R8, R161, 0.25 ;  /* 0x3e800000a1087820 */ /* 0x000fe20000400000 */
[----:B------:R-:W-:Y:S01]  /*2e740*/  FMUL R7, R160, 0.25 ;  /* 0x3e800000a0077820 */ /* 0x000fe20000400000 */
[----:B------:R-:W-:Y:S01]  /*2e750*/  FMUL R6, R159, 0.25 ;  /* 0x3e8000009f067820 */ /* 0x000fe20000400000 */
[----:B------:R0:W-:Y:S02]  /*2e760*/  STL [R1+0x60], R0 ;  /* 0x0000600001007387 */ /* 0x0001e40000100800 */
[----:B------:R-:W-:Y:S02]  /*2e770*/  FSEL R8, R8, R161, P3 ;  /* 0x000000a108087208 */ /* 0x000fe40001800000 */
[----:B------:R-:W-:Y:S01]  /*2e780*/  FSEL R7, R7, R160, P2 ;  /* 0x000000a007077208 */ /* 0x000fe20001000000 */
[----:B-----5:R-:W4:Y:S04]  /*2e790*/  LDL.LU R16, [R1+0x3ac] ;  /* 0x0003ac0001107983 */ /* 0x020f280000300800 */
[----:B------:R-:W4:Y:S01]  /*2e7a0*/  LDL.LU R12, [R1+0x3a8] ;  /* 0x0003a800010c7983 */ /* 0x000f220000300800 */
[----:B0-----:R-:W-:-:S03]  /*2e7b0*/  FSEL R0, R6, R159, P2 ;  /* 0x0000009f06007208 */ /* 0x001fc60001000000 */
[----:B------:R-:W4:Y:S04]  /*2e7c0*/  LDL.LU R11, [R1+0x3a4] ;  /* 0x0003a400010b7983 */ /* 0x000f280000300800 */
[----:B------:R4:W-:Y:S04]  /*2e7d0*/  STL [R1+0x5c], R8 ;  /* 0x00005c0801007387 */ /* 0x0009e80000100800 */
[----:B------:R-:W-:Y:S04]  /*2e7e0*/  STL [R1+0xbc], R7 ;  /* 0x0000bc0701007387 */ /* 0x000fe80000100800 */
[----:B------:R0:W-:Y:S01]  /*2e7f0*/  STL [R1+0xb8], R0 ;  /* 0x0000b80001007387 */ /* 0x0001e20000100800 */
[----:B--2---:R-:W-:Y:S01]  /*2e800*/  FMUL R10, R158, 0.25 ;  /* 0x3e8000009e0a7820 */ /* 0x004fe20000400000 */
[----:B---3--:R-:W-:-:S04]  /*2e810*/  FMUL R9, R157, 0.25 ;  /* 0x3e8000009d097820 */ /* 0x008fc80000400000 */
[----:B------:R-:W-:Y:S01]  /*2e820*/  FSEL R10, R10, R158, P3 ;  /* 0x0000009e0a0a7208 */ /* 0x000fe20001800000 */
[----:B----4-:R-:W-:Y:S01]  /*2e830*/  FMUL R8, R156, 0.25 ;  /* 0x3e8000009c087820 */ /* 0x010fe20000400000 */
[----:B0-----:R-:W-:Y:S01]  /*2e840*/  FSEL R0, R9, R157, P3 ;  /* 0x0000009d09007208 */ /* 0x001fe20001800000 */
[----:B------:R-:W-:-:S03]  /*2e850*/  FMUL R7, R155, 0.25 ;  /* 0x3e8000009b077820 */ /* 0x000fc60000400000 */
[----:B------:R-:W-:Y:S01]  /*2e860*/  FSEL R8, R8, R156, P2 ;  /* 0x0000009c08087208 */ /* 0x000fe20001000000 */
[----:B------:R-:W-:Y:S01]  /*2e870*/  STL [R1+0x50], R10 ;  /* 0x0000500a01007387 */ /* 0x000fe20000100800 */
[----:B------:R-:W-:-:S03]  /*2e880*/  FSEL R7, R7, R155, P2 ;  /* 0x0000009b07077208 */ /* 0x000fc60001000000 */
[----:B------:R0:W-:Y:S01]  /*2e890*/  STL [R1+0x1c], R0 ;  /* 0x00001c0001007387 */ /* 0x0001e20000100800 */
[----:B------:R-:W-:-:S03]  /*2e8a0*/  FMUL R6, R154, 0.25 ;  /* 0x3e8000009a067820 */ /* 0x000fc60000400000 */
[----:B------:R-:W-:Y:S04]  /*2e8b0*/  STL [R1+0xa0], R8 ;  /* 0x0000a00801007387 */ /* 0x000fe80000100800 */
[----:B------:R1:W-:Y:S01]  /*2e8c0*/  STL [R1+0x98], R7 ;  /* 0x0000980701007387 */ /* 0x0003e20000100800 */
[----:B------:R-:W-:Y:S01]  /*2e8d0*/  FMUL R249, R153, 0.25 ;  /* 0x3e80000099f97820 */ /* 0x000fe20000400000 */
[----:B0-----:R-:W-:Y:S01]  /*2e8e0*/  FSEL R0, R6, R154, P3 ;  /* 0x0000009a06007208 */ /* 0x001fe20001800000 */
[----:B-1----:R-:W-:-:S03]  /*2e8f0*/  FMUL R7, R152, 0.25 ;  /* 0x3e80000098077820 */ /* 0x002fc60000400000 */
[----:B------:R-:W-:Y:S01]  /*2e900*/  FSEL R249, R249, R153, P3 ;  /* 0x00000099f9f97208 */ /* 0x000fe20001800000 */
[----:B------:R0:W-:Y:S01]  /*2e910*/  STL [R1+0x4], R0 ;  /* 0x0000040001007387 */ /* 0x0001e20000100800 */
[----:B------:R-:W-:Y:S01]  /*2e920*/  FMUL R6, R23, 0.25 ;  /* 0x3e80000017067820 */ /* 0x000fe20000400000 */
[----:B------:R-:W-:Y:S01]  /*2e930*/  FSEL R7, R7, R152, P2 ;  /* 0x0000009807077208 */ /* 0x000fe20001000000 */
[----:B------:R-:W-:Y:S01]  /*2e940*/  FMUL R248, R22, 0.25 ;  /* 0x3e80000016f87820 */ /* 0x000fe20000400000 */
[----:B------:R-:W-:Y:S01]  /*2e950*/  STL [R1+0x19a8], R249 ;  /* 0x0019a8f901007387 */ /* 0x000fe20000100800 */
[----:B------:R-:W-:-:S03]  /*2e960*/  FMUL R244, R21, 0.25 ;  /* 0x3e80000015f47820 */ /* 0x000fc60000400000 */
[----:B------:R-:W-:Y:S01]  /*2e970*/  FSEL R248, R248, R22, P3 ;  /* 0x00000016f8f87208 */ /* 0x000fe20001800000 */
[----:B------:R1:W-:Y:S01]  /*2e980*/  STL [R1+0x94], R7 ;  /* 0x0000940701007387 */ /* 0x0003e20000100800 */
[----:B0-----:R-:W-:Y:S02]  /*2e990*/  FSEL R0, R6, R23, P2 ;  /* 0x0000001706007208 */ /* 0x001fe40001000000 */
[----:B------:R-:W-:Y:S01]  /*2e9a0*/  FSEL R244, R244, R21, P3 ;  /* 0x00000015f4f47208 */ /* 0x000fe20001800000 */
[----:B------:R-:W-:Y:S01]  /*2e9b0*/  FMUL R8, R20, 0.25 ;  /* 0x3e80000014087820 */ /* 0x000fe20000400000 */
[----:B------:R-:W-:Y:S04]  /*2e9c0*/  STL [R1+0x19ac], R248 ;  /* 0x0019acf801007387 */ /* 0x000fe80000100800 */
[----:B------:R-:W-:Y:S01]  /*2e9d0*/  FSEL R8, R8, R20, P2 ;  /* 0x0000001408087208 */ /* 0x000fe20001000000 */
[----:B-1----:R-:W-:Y:S01]  /*2e9e0*/  FMUL R7, R19, 0.25 ;  /* 0x3e80000013077820 */ /* 0x002fe20000400000 */
[----:B------:R0:W-:Y:S04]  /*2e9f0*/  STL [R1+0x8c], R0 ;  /* 0x00008c0001007387 */ /* 0x0001e80000100800 */
[----:B------:R-:W-:Y:S04]  /*2ea00*/  STL [R1+0x19b0], R244 ;  /* 0x0019b0f401007387 */ /* 0x000fe80000100800 */
[----:B------:R-:W2:Y:S01]  /*2ea10*/  LDL.LU R15, [R1+0x3a0] ;  /* 0x0003a000010f7983 */ /* 0x000ea20000300800 */
[----:B0-----:R-:W-:-:S03]  /*2ea20*/  FSEL R0, R7, R19, P2 ;  /* 0x0000001307007208 */ /* 0x001fc60001000000 */
[----:B------:R2:W-:Y:S04]  /*2ea30*/  STL [R1+0x70], R8 ;  /* 0x0000700801007387 */ /* 0x0005e80000100800 */
[----:B------:R-:W3:Y:S04]  /*2ea40*/  LDL.LU R14, [R1+0x39c] ;  /* 0x00039c00010e7983 */ /* 0x000ee80000300800 */
[----:B------:R0:W-:Y:S04]  /*2ea50*/  STL [R1+0x64], R0 ;  /* 0x0000640001007387 */ /* 0x0001e80000100800 */
        /* <DEDUP_REMOVED lines=102> */
[----:B------:R-:W4:Y:S01]  /*2f0c0*/  LDL.LU R152, [R1+0x200] ;  /* 0x0002000001987983 */ /* 0x000f220000300800 */
[----:B------:R-:W-:Y:S01]  /*2f0d0*/  FMUL R9, R12, 0.25 ;  /* 0x3e8000000c097820 */ /* 0x000fe20000400000 */
[----:B--2---:R-:W-:Y:S01]  /*2f0e0*/  FMUL R8, R15, 0.25 ;  /* 0x3e8000000f087820 */ /* 0x004fe20000400000 */
[----:B------:R-:W-:Y:S01]  /*2f0f0*/  FMUL R6, R16, 0.25 ;  /* 0x3e80000010067820 */ /* 0x000fe20000400000 */
[----:B------:R-:W-:-:S02]  /*2f100*/  FMUL R10, R11, 0.25 ;  /* 0x3e8000000b0a7820 */ /* 0x000fc40000400000 */
[----:B------:R-:W-:Y:S01]  /*2f110*/  FSEL R7, R9, R12, P3 ;  /* 0x0000000c09077208 */ /* 0x000fe20001800000 */
[----:B---3--:R-:W-:Y:S01]  /*2f120*/  FMUL R12, R14, 0.25 ;  /* 0x3e8000000e0c7820 */ /* 0x008fe20000400000 */
[----:B----4-:R-:W-:Y:S01]  /*2f130*/  FMUL R9, R13, 0.25 ;  /* 0x3e8000000d097820 */ /* 0x010fe20000400000 */
[----:B0-----:R-:W-:Y:S02]  /*2f140*/  FSEL R0, R8, R15, P2 ;  /* 0x0000000f08007208 */ /* 0x001fe40001000000 */
[----:B------:R-:W-:Y:S02]  /*2f150*/  FSEL R6, R6, R16, P3 ;  /* 0x0000001006067208 */ /* 0x000fe40001800000 */
[----:B------:R-:W-:Y:S01]  /*2f160*/  FSEL R252, R10, R11, P2 ;  /* 0x0000000b0afc7208 */ /* 0x000fe20001000000 */
[----:B------:R-:W-:Y:S01]  /*2f170*/  FMUL R10, R251, 0.25 ;  /* 0x3e800000fb0a7820 */ /* 0x000fe20000400000 */
[----:B------:R-:W-:Y:S01]  /*2f180*/  FSEL R8, R12, R14, P3 ;  /* 0x0000000e0c087208 */ /* 0x000fe20001800000 */
[----:B------:R-:W-:Y:S01]  /*2f190*/  FMUL R14, R21, 0.25 ;  /* 0x3e800000150e7820 */ /* 0x000fe20000400000 */
[----:B------:R-:W-:Y:S01]  /*2f1a0*/  FMUL R11, R250, 0.25 ;  /* 0x3e800000fa0b7820 */ /* 0x000fe20000400000 */
[----:B------:R-:W-:Y:S01]  /*2f1b0*/  FMUL R15, R20, 0.25 ;  /* 0x3e800000140f7820 */ /* 0x000fe20000400000 */
[----:B------:R-:W-:Y:S01]  /*2f1c0*/  FSEL R9, R9, R13, P3 ;  /* 0x0000000d09097208 */ /* 0x000fe20001800000 */
[----:B------:R-:W-:Y:S01]  /*2f1d0*/  FMUL R12, R247, 0.25 ;  /* 0x3e800000f70c7820 */ /* 0x000fe20000400000 */
[----:B------:R-:W-:Y:S01]  /*2f1e0*/  FMUL R13, R246, 0.25 ;  /* 0x3e800000f60d7820 */ /* 0x000fe20000400000 */
[----:B------:R-:W-:Y:S01]  /*2f1f0*/  FMUL R16, R19, 0.25 ;  /* 0x3e80000013107820 */ /* 0x000fe20000400000 */
[----:B------:R-:W-:Y:S01]  /*2f200*/  STL [R1+0x19b4], R6 ;  /* 0x0019b40601007387 */ /* 0x000fe20000100800 */
[----:B------:R-:W-:-:S02]  /*2f210*/  FSEL R10, R10, R251, P2 ;  /* 0x000000fb0a0a7208 */ /* 0x000fc40001000000 */
[----:B------:R-:W-:Y:S01]  /*2f220*/  FSEL R14, R14, R21, P2 ;  /* 0x000000150e0e7208 */ /* 0x000fe20001000000 */
[----:B------:R-:W-:Y:S01]  /*2f230*/  STL [R1+0x19b8], R7 ;  /* 0x0019b80701007387 */ /* 0x000fe20000100800 */
[----:B------:R-:W-:Y:S01]  /*2f240*/  FSEL R11, R11, R250, P2 ;  /* 0x000000fa0b0b7208 */ /* 0x000fe20001000000 */
[----:B------:R-:W-:Y:S01]  /*2f250*/  FMUL R21, R22, 0.25 ;  /* 0x3e80000016157820 */ /* 0x000fe20000400000 */
[----:B------:R-:W-:Y:S01]  /*2f260*/  FSEL R15, R15, R20, P2 ;  /* 0x000000140f0f7208 */ /* 0x000fe20001000000 */
[----:B------:R-:W-:Y:S01]  /*2f270*/  STL [R1+0x1984], R252 ;  /* 0x001984fc01007387 */ /* 0x000fe20000100800 */
[----:B------:R-:W-:Y:S01]  /*2f280*/  FSEL R12, R12, R247, P3 ;  /* 0x000000f70c0c7208 */ /* 0x000fe20001800000 */
[----:B------:R-:W-:Y:S01]  /*2f290*/  FMUL R17, R245, 0.25 ;  /* 0x3e800000f5117820 */ /* 0x000fe20000400000 */
[----:B------:R-:W-:Y:S01]  /*2f2a0*/  FMUL R20, R23, 0.25 ;  /* 0x3e80000017147820 */ /* 0x000fe20000400000 */
[----:B------:R-:W-:Y:S01]  /*2f2b0*/  STL [R1+0x1988], R0 ;  /* 0x0019880001007387 */ /* 0x000fe20000100800 */
[----:B------:R-:W-:Y:S01]  /*2f2c0*/  FSEL R13, R13, R246, P3 ;  /* 0x000000f60d0d7208 */ /* 0x000fe20001800000 */
[----:B------:R-:W-:Y:S01]  /*2f2d0*/  FMUL R18, R243, 0.25 ;  /* 0x3e800000f3127820 */ /* 0x000fe20000400000 */
[----:B------:R-:W-:Y:S01]  /*2f2e0*/  FSEL R16, R16, R19, P3 ;  /* 0x0000001310107208 */ /* 0x000fe20001800000 */
[----:B------:R-:W-:Y:S01]  /*2f2f0*/  STL [R1+0x19bc], R8 ;  /* 0x0019bc0801007387 */ /* 0x000fe20000100800 */
[----:B------:R-:W-:Y:S01]  /*2f300*/  FMUL R19, R242, 0.25 ;  /* 0x3e800000f2137820 */ /* 0x000fe20000400000 */
[----:B------:R-:W-:-:S02]  /*2f310*/  FSEL R21, R21, R22, P3 ;  /* 0x0000001615157208 */ /* 0x000fc40001800000 */
[----:B------:R0:W-:Y:S01]  /*2f320*/  STL [R1+0x19c0], R9 ;  /* 0x0019c00901007387 */ /* 0x0001e20000100800 */
[----:B------:R-:W-:Y:S01]  /*2f330*/  FSEL R17, R17, R245, P3 ;  /* 0x000000f511117208 */ /* 0x000fe20001800000 */
[----:B------:R-:W-:Y:S02]  /*2f340*/  FMUL R22, R241, 0.25 ;  /* 0x3e800000f1167820 */ /* 0x000fe40000400000 */
[----:B------:R-:W-:Y:S01]  /*2f350*/  STL [R1+0x198c], R10 ;  /* 0x00198c0a01007387 */ /* 0x000fe20000100800 */
[----:B------:R-:W-:Y:S01]  /*2f360*/  FSEL R20, R20, R23, P3 ;  /* 0x0000001714147208 */ /* 0x000fe20001800000 */
[----:B------:R-:W-:Y:S02]  /*2f370*/  FMUL R23, R240, 0.25 ;  /* 0x3e800000f0177820 */ /* 0x000fe40000400000 */
[----:B------:R-:W-:Y:S01]  /*2f380*/  STL [R1+0x1990], R11 ;  /* 0x0019900b01007387 */ /* 0x000fe20000100800 */
[----:B------:R-:W-:Y:S01]  /*2f390*/  FSEL R18, R18, R243, P2 ;  /* 0x000000f312127208 */ /* 0x000fe20001000000 */
[----:B------:R-:W-:-:S02]  /*2f3a0*/  FMUL R24, R239, 0.25 ;  /* 0x3e800000ef187820 */ /* 0x000fc40000400000 */
[----:B------:R-:W-:Y:S01]  /*2f3b0*/  STL [R1+0x19c4], R12 ;  /* 0x0019c40c01007387 */ /* 0x000fe20000100800 */
[----:B------:R-:W-:Y:S01]  /*2f3c0*/  FSEL R19, R19, R242, P2 ;  /* 0x000000f213137208 */ /* 0x000fe20001000000 */
[----:B------:R-:W-:Y:S02]  /*2f3d0*/  FMUL R25, R238, 0.25 ;  /* 0x3e800000ee197820 */ /* 0x000fe40000400000 */
[----:B------:R-:W-:Y:S01]  /*2f3e0*/  STL [R1+0x19c8], R13 ;  /* 0x0019c80d01007387 */ /* 0x000fe20000100800 */
[----:B------:R-:W-:-:S03]  /*2f3f0*/  FMUL R26, R237, 0.25 ;  /* 0x3e800000ed1a7820 */ /* 0x000fc60000400000 */
[----:B------:R-:W-:Y:S01]  /*2f400*/  STL [R1+0x1994], R14 ;  /* 0x0019940e01007387 */ /* 0x000fe20000100800 */
        /* <DEDUP_REMOVED lines=252> */
[----:B------:R-:W-:-:S03]  /*303d0*/  FSEL R106, R106, R157, P2 ;  /* 0x0000009d6a6a7208 */ /* 0x000fc60001000000 */
        /* <DEDUP_REMOVED lines=27> */
[----:B------:R-:W2:Y:S04]  /*30590*/  LDL.LU R135, [R1+0x5d0] ;  /* 0x0005d00001877983 */ /* 0x000ea80000300800 */
        /* <DEDUP_REMOVED lines=18> */
[----:B------:R-:W-:-:S03]  /*306c0*/  FMUL R111, R152, 0.25 ;  /* 0x3e800000986f7820 */ /* 0x000fc60000400000 */
[----:B------:R-:W4:Y:S04]  /*306d0*/  LDL.LU R247, [R1+0x584] ;  /* 0x0005840001f77983 */ /* 0x000f280000300800 */
[----:B------:R-:W4:Y:S04]  /*306e0*/  LDL.LU R246, [R1+0x580] ;  /* 0x0005800001f67983 */ /* 0x000f280000300800 */
[----:B------:R-:W4:Y:S04]  /*306f0*/  LDL.LU R245, [R1+0x57c] ;  /* 0x00057c0001f57983 */ /* 0x000f280000300800 */
[----:B------:R-:W4:Y:S04]  /*30700*/  LDL.LU R243, [R1+0x578] ;  /* 0x0005780001f37983 */ /* 0x000f280000300800 */
[----:B------:R-:W4:Y:S01]  /*30710*/  LDL.LU R242, [R1+0x574] ;  /* 0x0005740001f27983 */ /* 0x000f220000300800 */
[----:B------:R-:W-:-:S03]  /*30720*/  FSEL R111, R111, R152, P2 ;  /* 0x000000986f6f7208 */ /* 0x000fc60001000000 */
        /* <DEDUP_REMOVED lines=90> */
[----:B---3--:R-:W-:Y:S01]  /*30cd0*/  FMUL R113, R125, 0.25 ;  /* 0x3e8000007d717820 */ /* 0x008fe20000400000 */
[----:B--2---:R-:W-:Y:S01]  /*30ce0*/  FMUL R121, R135, 0.25 ;  /* 0x3e80000087797820 */ /* 0x004fe20000400000 */
[----:B------:R-:W-:Y:S01]  /*30cf0*/  MOV R249, R112 ;  /* 0x0000007000f97202 */ /* 0x000fe20000000f00 */
[----:B------:R-:W-:Y:S01]  /*30d00*/  FMUL R112, R124, 0.25 ;  /* 0x3e8000007c707820 */ /* 0x000fe20000400000 */
[----:B----4-:R-:W-:Y:S01]  /*30d10*/  FMUL R115, R127, 0.25 ;  /* 0x3e8000007f737820 */ /* 0x010fe20000400000 */
[----:B------:R-:W-:Y:S01]  /*30d20*/  FSEL R113, R113, R125, P3 ;  /* 0x0000007d71717208 */ /* 0x000fe20001800000 */
[----:B------:R-:W-:Y:S01]  /*30d30*/  FMUL R125, R139, 0.25 ;  /* 0x3e8000008b7d7820 */ /* 0x000fe20000400000 */
        /* <DEDUP_REMOVED lines=86> */
[----:B------:R-:W-:Y:S01]  /*312a0*/  FSETP.GEU.AND P5, PT, R2, 1.175494350822287508e-38, PT ;  /* 0x008000000200780b */ /* 0x000fe20003fae000 */
[----:B------:R-:W-:Y:S01]  /*312b0*/  FMUL R119, R129, 0.25 ;  /* 0x3e80000081777820 */ /* 0x000fe20000400000 */
[----:B------:R-:W-:Y:S01]  /*312c0*/  FMUL R187, R188, 0.25 ;  /* 0x3e800000bcbb7820 */ /* 0x000fe20000400000 */
        /* <DEDUP_REMOVED lines=12> */
[----:B------:R-:W-:-:S02]  /*31390*/  FSEL R175, R175, R182, P3 ;  /* 0x000000b6afaf7208 */ /* 0x000fc40001800000 */
[----:B------:R-:W-:Y:S02]  /*313a0*/  FSETP.GEU.AND P6, PT, R3, 1.175494350822287508e-38, PT ;  /* 0x008000000300780b */ /* 0x000fe40003fce000 */
[----:B------:R-:W-:Y:S01]  /*313b0*/  FSETP.GEU.AND P4, PT, R4, 1.175494350822287508e-38, PT ;  /* 0x008000000400780b */ /* 0x000fe20003f8e000 */
[----:B------:R-:W-:Y:S01]  /*313c0*/  FMUL R117, R131, 0.25 ;  /* 0x3e80000083757820 */ /* 0x000fe20000400000 */
[----:B------:R-:W2:Y:S01]  /*313d0*/  LDL.LU R248, [R1+0x404] ;  /* 0x0004040001f87983 */ /* 0x000ea20000300800 */
[----:B------:R-:W-:Y:S01]  /*313e0*/  FMUL R188, R193, 0.25 ;  /* 0x3e800000c1bc7820 */ /* 0x000fe20000400000 */
[----:B------:R-:W-:-:S04]  /*313f0*/  FMUL R182, R181, 0.25 ;  /* 0x3e800000b5b67820 */ /* 0x000fc80000400000 */
[----:B------:R-:W-:Y:S02]  /*31400*/  FSEL R188, R188, R193, P2 ;  /* 0x000000c1bcbc7208 */ /* 0x000fe40001000000 */
[----:B------:R-:W-:Y:S01]  /*31410*/  FSEL R186, R186, R189, P3 ;  /* 0x000000bdbaba7208 */ /* 0x000fe20001800000 */
[----:B------:R-:W-:Y:S01]  /*31420*/  FMUL R189, R192, 0.25 ;  /* 0x3e800000c0bd7820 */ /* 0x000fe20000400000 */
[----:B------:R-:W-:Y:S02]  /*31430*/  FSEL R185, R185, R198, P2 ;  /* 0x000000c6b9b97208 */ /* 0x000fe40001000000 */
[----:B------:R-:W-:Y:S01]  /*31440*/  FSEL R183, R183, R180, P3 ;  /* 0x000000b4b7b77208 */ /* 0x000fe20001800000 */
[----:B------:R-:W-:Y:S01]  /*31450*/  FMUL R180, R191, 0.25 ;  /* 0x3e800000bfb47820 */ /* 0x000fe20000400000 */
[----:B------:R-:W-:Y:S01]  /*31460*/  FSEL R182, R182, R181, P3 ;  /* 0x000000b5b6b67208 */ /* 0x000fe20001800000 */
[----:B------:R-:W-:Y:S01]  /*31470*/  FMUL R193, R197, 0.25 ;  /* 0x3e800000c5c17820 */ /* 0x000fe20000400000 */
[----:B------:R-:W-:Y:S01]  /*31480*/  FMUL R181, R190, 0.25 ;  /* 0x3e800000beb57820 */ /* 0x000fe20000400000 */
[----:B------:R-:W-:-:S03]  /*31490*/  FMUL R198, R196, 0.25 ;  /* 0x3e800000c4c67820 */ /* 0x000fc60000400000 */
[----:B------:R-:W-:Y:S02]  /*314a0*/  FSEL R193, R193, R197, P2 ;  /* 0x000000c5c1c17208 */ /* 0x000fe40001000000 */
[----:B------:R-:W-:Y:S01]  /*314b0*/  FSEL R189, R189, R192, P2 ;  /* 0x000000c0bdbd7208 */ /* 0x000fe20001000000 */
[----:B------:R-:W-:Y:S01]  /*314c0*/  FMUL R192, R199, 0.25 ;  /* 0x3e800000c7c07820 */ /* 0x000fe20000400000 */
[----:B------:R-:W-:Y:S02]  /*314d0*/  FSEL R198, R198, R196, P3 ;  /* 0x000000c4c6c67208 */ /* 0x000fe40001800000 */
[----:B------:R-:W-:Y:S01]  /*314e0*/  FSEL R180, R180, R191, P2 ;  /* 0x000000bfb4b47208 */ /* 0x000fe20001000000 */
[----:B------:R-:W-:Y:S01]  /*314f0*/  FMUL R197, R204, 0.25 ;  /* 0x3e800000ccc57820 */ /* 0x000fe20000400000 */
[----:B------:R-:W-:Y:S01]  /*31500*/  FMUL R196, R206, 0.25 ;  /* 0x3e800000cec47820 */ /* 0x000fe20000400000 */
[----:B------:R-:W-:Y:S01]  /*31510*/  FMUL R191, R194, 0.25 ;  /* 0x3e800000c2bf7820 */ /* 0x000fe20000400000 */
[----:B------:R-:W-:-:S02]  /*31520*/  FSEL R181, R181, R190, P2 ;  /* 0x000000beb5b57208 */ /* 0x000fc40001000000 */
[----:B------:R-:W-:Y:S01]  /*31530*/  FSEL R197, R197, R204, P2 ;  /* 0x000000ccc5c57208 */ /* 0x000fe20001000000 */
[----:B------:R-:W-:Y:S01]  /*31540*/  FMUL R190, R195, 0.25 ;  /* 0x3e800000c3be7820 */ /* 0x000fe20000400000 */
[----:B------:R-:W-:Y:S01]  /*31550*/  FSEL R192, R192, R199, P2 ;  /* 0x000000c7c0c07208 */ /* 0x000fe20001000000 */
[----:B------:R-:W-:Y:S01]  /*31560*/  FMUL R199, R207, 0.25 ;  /* 0x3e800000cfc77820 */ /* 0x000fe20000400000 */
[----:B------:R-:W-:Y:S02]  /*31570*/  FSEL R196, R196, R206, P2 ;  /* 0x000000cec4c47208 */ /* 0x000fe40001000000 */
[----:B------:R-:W-:Y:S01]  /*31580*/  FSEL R191, R191, R194, P3 ;  /* 0x000000c2bfbf7208 */ /* 0x000fe20001800000 */
[----:B------:R-:W-:Y:S01]  /*31590*/  FMUL R194, R203, 0.25 ;  /* 0x3e800000cbc27820 */ /* 0x000fe20000400000 */
[----:B------:R-:W-:Y:S01]  /*315a0*/  FSEL R190, R190, R195, P3 ;  /* 0x000000c3bebe7208 */ /* 0x000fe20001800000 */
[----:B------:R-:W-:Y:S01]  /*315b0*/  FMUL R195, R202, 0.25 ;  /* 0x3e800000cac37820 */ /* 0x000fe20000400000 */
[----:B------:R-:W-:Y:S01]  /*315c0*/  FSEL R199, R199, R207, P3 ;  /* 0x000000cfc7c77208 */ /* 0x000fe20001800000 */
[----:B------:R-:W-:Y:S01]  /*315d0*/  FMUL R206, R209, 0.25 ;  /* 0x3e800000d1ce7820 */ /* 0x000fe20000400000 */
[----:B------:R-:W-:-:S05]  /*315e0*/  FMUL R204, R205, 0.25 ;  /* 0x3e800000cdcc7820 */ /* 0x000fca0000400000 */
[----:B------:R-:W-:Y:S01]  /*315f0*/  FSEL R204, R204, R205, P2 ;  /* 0x000000cdcccc7208 */ /* 0x000fe20001000000 */
[----:B------:R-:W-:Y:S01]  /*31600*/  FMUL R205, R218, 0.25 ;  /* 0x3e800000dacd7820 */ /* 0x000fe20000400000 */
        /* <DEDUP_REMOVED lines=11> */
[----:B------:R-:W-:-:S02]  /*316c0*/  FMUL R200, R211, 0.25 ;  /* 0x3e800000d3c87820 */ /* 0x000fc40000400000 */
[----:B------:R-:W-:Y:S02]  /*316d0*/  FSEL R209, R209, R212, P2 ;  /* 0x000000d4d1d17208 */ /* 0x000fe40001000000 */
[----:B------:R-:W-:Y:S01]  /*316e0*/  FSEL R202, R202, R201, P3 ;  /* 0x000000c9caca7208 */ /* 0x000fe20001800000 */
[----:B------:R-:W-:Y:S01]  /*316f0*/  FMUL R201, R210, 0.25 ;  /* 0x3e800000d2c97820 */ /* 0x000fe20000400000 */
        /* <DEDUP_REMOVED lines=20> */
[----:B------:R-:W-:Y:S01]  /*31840*/  FSEL R211, R211, R214, P3 ;  /* 0x000000d6d3d37208 */ /* 0x000fe20001800000 */
[----:B------:R-:W-:Y:S01]  /*31850*/  FMUL R226, R229, 0.25 ;  /* 0x3e800000e5e27820 */ /* 0x000fe20000400000 */
[----:B------:R-:W-:Y:S01]  /*31860*/  FMUL R214, R223, 0.25 ;  /* 0x3e800000dfd67820 */ /* 0x000fe20000400000 */
[----:B------:R-:W-:Y:S01]  /*31870*/  FSEL R133, R133, R147, P2 ;  /* 0x0000009385857208 */ /* 0x000fe20001000000 */
[----:B------:R-:W-:Y:S02]  /*31880*/  FMUL R227, R228, 0.25 ;  /* 0x3e800000e4e37820 */ /* 0x000fe40000400000 */
        /* <DEDUP_REMOVED lines=11> */
[----:B------:R-:W-:Y:S02]  /*31940*/  FSEL R147, R147, R243, P3 ;  /* 0x000000f393937208 */ /* 0x000fe40001800000 */
[----:B------:R-:W-:Y:S01]  /*31950*/  FSEL R215, R215, R222, P3 ;  /* 0x000000ded7d77208 */ /* 0x000fe20001800000 */
[----:B------:R-:W-:Y:S01]  /*31960*/  FMUL R222, R221, 0.25 ;  /* 0x3e800000ddde7820 */ /* 0x000fe20000400000 */
[----:B------:R-:W-:Y:S01]  /*31970*/  FMUL R229, R234, 0.25 ;  /* 0x3e800000eae57820 */ /* 0x000fe20000400000 */
[----:B------:R-:W-:Y:S01]  /*31980*/  FMUL R228, R235, 0.25 ;  /* 0x3e800000ebe47820 */ /* 0x000fe20000400000 */
[----:B------:R-:W-:-:S03]  /*31990*/  FSEL R146, R146, R245, P3 ;  /* 0x000000f592927208 */ /* 0x000fc60001800000 */
[----:B------:R-:W-:Y:S02]  /*319a0*/  FSEL R229, R229, R234, P2 ;  /* 0x000000eae5e57208 */ /* 0x000fe40001000000 */
[----:B------:R-:W-:Y:S01]  /*319b0*/  FSEL R120, R120, R134, P2 ;  /* 0x0000008678787208 */ /* 0x000fe20001000000 */
[----:B------:R-:W-:Y:S01]  /*319c0*/  FMUL R243, R237, 0.25 ;  /* 0x3e800000edf37820 */ /* 0x000fe20000400000 */
        /* <DEDUP_REMOVED lines=10> */
[----:B------:R-:W-:Y:S01]  /*31a70*/  FMUL R236, R2, 8388608 ;  /* 0x4b00000002ec7820 */ /* 0x000fe20000400000 */
[----:B------:R-:W-:Y:S01]  /*31a80*/  FSEL R222, R222, R221, P3 ;  /* 0x000000dddede7208 */ /* 0x000fe20001800000 */
[----:B------:R-:W-:Y:S01]  /*31a90*/  FMUL R221, R230, 0.25 ;  /* 0x3e800000e6dd7820 */ /* 0x000fe20000400000 */
[----:B------:R-:W-:Y:S01]  /*31aa0*/  FSEL R243, R243, R237, P3 ;  /* 0x000000edf3f37208 */ /* 0x000fe20001800000 */
[----:B------:R-:W-:Y:S01]  /*31ab0*/  FMUL R237, R3, 8388608 ;  /* 0x4b00000003ed7820 */ /* 0x000fe20000400000 */
[----:B------:R-:W-:Y:S01]  /*31ac0*/  FSEL R245, R245, R232, P3 ;  /* 0x000000e8f5f57208 */ /* 0x000fe20001800000 */
[----:B------:R-:W-:Y:S01]  /*31ad0*/  FMUL R232, R4, 8388608 ;  /* 0x4b00000004e87820 */ /* 0x000fe20000400000 */
[----:B------:R-:W-:Y:S01]  /*31ae0*/  FSEL R134, R134, R144, P3 ;  /* 0x0000009086867208 */ /* 0x000fe20001800000 */
[----:B------:R-:W-:Y:S01]  /*31af0*/  FMUL R144, R242, 0.25 ;  /* 0x3e800000f2907820 */ /* 0x000fe20000400000 */
[----:B------:R-:W-:Y:S01]  /*31b00*/  FSEL R225, R225, R241, P2 ;  /* 0x000000f1e1e17208 */ /* 0x000fe20001000000 */
[----:B------:R-:W-:Y:S01]  /*31b10*/  FMUL R241, R238, 0.25 ;  /* 0x3e800000eef17820 */ /* 0x000fe20000400000 */
[----:B------:R-:W-:Y:S01]  /*31b20*/  FSEL R235, R235, R233, P2 ;  /* 0x000000e9ebeb7208 */ /* 0x000fe20001000000 */
[----:B------:R-:W-:Y:S01]  /*31b30*/  FMUL R233, R5, 8388608 ;  /* 0x4b00000005e97820 */ /* 0x000fe20000400000 */
[----:B------:R-:W-:Y:S01]  /*31b40*/  FSEL R220, R220, R231, P2 ;  /* 0x000000e7dcdc7208 */ /* 0x000fe20001000000 */
[----:B------:R-:W-:Y:S01]  /*31b50*/  FMUL R231, R239, 0.25 ;  /* 0x3e800000efe77820 */ /* 0x000fe20000400000 */
[----:B------:R-:W-:-:S02]  /*31b60*/  FSEL R236, R236, R2, !P5 ;  /* 0x00000002ecec7208 */ /* 0x000fc40006800000 */
[----:B0-----:R-:W-:Y:S02]  /*31b70*/  FSEL R9, RZ, -23, P5 ;  /* 0xc1b80000ff097808 */ /* 0x001fe40002800000 */
[----:B------:R-:W-:Y:S01]  /*31b80*/  FSEL R118, R118, R128, P3 ;  /* 0x0000008076767208 */ /* 0x000fe20001800000 */
[----:B------:R-:W-:Y:S01]  /*31b90*/  FMUL R128, R142, 0.25 ;  /* 0x3e8000008e807820 */ /* 0x000fe20000400000 */
[----:B------:R-:W-:Y:S02]  /*31ba0*/  FSETP.GEU.AND P5, PT, R5, 1.175494350822287508e-38, PT ;  /* 0x008000000500780b */ /* 0x000fe40003fae000 */
[----:B------:R-:W-:Y:S01]  /*31bb0*/  FSEL R119, R119, R129, P3 ;  /* 0x0000008177777208 */ /* 0x000fe20001800000 */
[----:B------:R-:W-:Y:S01]  /*31bc0*/  FMUL R129, R143, 0.25 ;  /* 0x3e8000008f817820 */ /* 0x000fe20000400000 */
[----:B------:R-:W-:Y:S01]  /*31bd0*/  FSEL R221, R221, R230, P2 ;  /* 0x000000e6dddd7208 */ /* 0x000fe20001000000 */
[----:B------:R-:W-:Y:S01]  /*31be0*/  FMUL R230, R240, 0.25 ;  /* 0x3e800000f0e67820 */ /* 0x000fe20000400000 */
[----:B------:R-:W-:-:S02]  /*31bf0*/  FSEL R237, R237, R3, !P6 ;  /* 0x00000003eded7208 */ /* 0x000fc40007000000 */
[----:B------:R-:W-:Y:S02]  /*31c00*/  FSEL R232, R232, R4, !P4 ;  /* 0x00000004e8e87208 */ /* 0x000fe40006000000 */
[----:B------:R-:W-:Y:S01]  /*31c10*/  FSEL R116, R116, R130, P2 ;  /* 0x0000008274747208 */ /* 0x000fe20001000000 */
[----:B------:R-:W-:Y:S01]  /*31c20*/  FMUL R130, R140, 0.25 ;  /* 0x3e8000008c827820 */ /* 0x000fe20000400000 */
[----:B------:R-:W-:Y:S01]  /*31c30*/  FSEL R144, R144, R242, P2 ;  /* 0x000000f290907208 */ /* 0x000fe20001000000 */
[----:B------:R-:W-:Y:S01]  /*31c40*/  STL [R1+0x1b3c], R111 ;  /* 0x001b3c6f01007387 */ /* 0x000fe20000100800 */
[----:B------:R-:W-:Y:S02]  /*31c50*/  FSEL R241, R241, R238, P3 ;  /* 0x000000eef1f17208 */ /* 0x000fe40001800000 */
[----:B------:R-:W-:Y:S02]  /*31c60*/  FSEL R233, R233, R5, !P5 ;  /* 0x00000005e9e97208 */ /* 0x000fe40006800000 */
[----:B------:R-:W-:Y:S01]  /*31c70*/  IADD3 R242, R236, -0x3f3504f3, RZ ;  /* 0xc0cafb0decf27810 */ /* 0x000fe20007ffe0ff */
[----:B------:R-:W-:Y:S01]  /*31c80*/  STL [R1+0x1b40], R112 ;  /* 0x001b407001007387 */ /* 0x000fe20000100800 */
[----:B------:R-:W-:-:S02]  /*31c90*/  FSEL R231, R231, R239, P3 ;  /* 0x000000efe7e77208 */ /* 0x000fc40001800000 */
[----:B------:R-:W-:Y:S01]  /*31ca0*/  IADD3 R238, R237, -0x3f3504f3, RZ ;  /* 0xc0cafb0dedee7810 */ /* 0x000fe20007ffe0ff */
[----:B------:R-:W-:Y:S01]  /*31cb0*/  STL [R1+0x1b44], R113 ;  /* 0x001b447101007387 */ /* 0x000fe20000100800 */
[----:B------:R-:W-:Y:S01]  /*31cc0*/  FSEL R128, R128, R142, P2 ;  /* 0x0000008e80807208 */ /* 0x000fe20001000000 */
[----:B------:R-:W-:Y:S01]  /*31cd0*/  FMUL R142, R251, 0.25 ;  /* 0x3e800000fb8e7820 */ /* 0x000fe20000400000 */
[----:B------:R-:W-:Y:S01]  /*31ce0*/  IADD3 R239, R232, -0x3f3504f3, RZ ;  /* 0xc0cafb0de8ef7810 */ /* 0x000fe20007ffe0ff */
[----:B------:R-:W-:Y:S01]  /*31cf0*/  STL [R1+0x1b48], R114 ;  /* 0x001b487201007387 */ /* 0x000fe20000100800 */
[----:B------:R-:W-:Y:S01]  /*31d00*/  FSEL R129, R129, R143, P2 ;  /* 0x0000008f81817208 */ /* 0x000fe20001000000 */
[----:B------:R-:W-:Y:S01]  /*31d10*/  FMUL R143, R250, 0.25 ;  /* 0x3e800000fa8f7820 */ /* 0x000fe20000400000 */
[----:B------:R-:W-:Y:S01]  /*31d20*/  FSEL R230, R230, R240, P3 ;  /* 0x000000f0e6e67208 */ /* 0x000fe20001800000 */
[----:B------:R-:W-:Y:S01]  /*31d30*/  STL [R1+0x1b4c], R115 ;  /* 0x001b4c7301007387 */ /* 0x000fe20000100800 */
[----:B------:R-:W-:-:S02]  /*31d40*/  FSEL R117, R117, R131, P2 ;  /* 0x0000008375757208 */ /* 0x000fc40001000000 */
[----:B------:R-:W-:Y:S02]  /*31d50*/  IADD3 R240, R233, -0x3f3504f3, RZ ;  /* 0xc0cafb0de9f07810 */ /* 0x000fe40007ffe0ff */
[----:B------:R-:W-:Y:S01]  /*31d60*/  LOP3.LUT R242, R242, 0xff800000, RZ, 0xc0, !PT ;  /* 0xff800000f2f27812 */ /* 0x000fe200078ec0ff */
[----:B------:R-:W-:Y:S01]  /*31d70*/  STL [R1+0x1b50], R118 ;  /* 0x001b507601007387 */ /* 0x000fe20000100800 */
[----:B------:R-:W-:Y:S01]  /*31d80*/  FSEL R130, R130, R140, P3 ;  /* 0x0000008c82827208 */ /* 0x000fe20001800000 */
[----:B------:R-:W-:Y:S01]  /*31d90*/  FMUL R140, R247, 0.25 ;  /* 0x3e800000f78c7820 */ /* 0x000fe20000400000 */
[----:B------:R-:W-:Y:S01]  /*31da0*/  LOP3.LUT R238, R238, 0xff800000, RZ, 0xc0, !PT ;  /* 0xff800000eeee7812 */ /* 0x000fe200078ec0ff */
[----:B------:R-:W-:Y:S01]  /*31db0*/  STL [R1+0x1b54], R119 ;  /* 0x001b547701007387 */ /* 0x000fe20000100800 */
[----:B------:R-:W-:Y:S02]  /*31dc0*/  LOP3.LUT R239, R239, 0xff800000, RZ, 0xc0, !PT ;  /* 0xff800000efef7812 */ /* 0x000fe400078ec0ff */
[----:B------:R-:W-:Y:S01]  /*31dd0*/  FSEL R142, R142, R251, P3 ;  /* 0x000000fb8e8e7208 */ /* 0x000fe20001800000 */
[----:B------:R-:W-:Y:S01]  /*31de0*/  STL [R1+0x1b58], R116 ;  /* 0x001b587401007387 */ /* 0x000fe20000100800 */
[----:B------:R-:W-:-:S02]  /*31df0*/  LOP3.LUT R240, R240, 0xff800000, RZ, 0xc0, !PT ;  /* 0xff800000f0f07812 */ /* 0x000fc400078ec0ff */
[----:B------:R-:W-:Y:S01]  /*31e00*/  I2FP.F32.S32 R8, R242 ;  /* 0x000000f200087245 */ /* 0x000fe20000201400 */
[----:B------:R-:W-:Y:S01]  /*31e10*/  STL [R1+0x1b5c], R117 ;  /* 0x001b5c7501007387 */ /* 0x000fe20000100800 */
[----:B------:R-:W-:Y:S02]  /*31e20*/  FSEL R143, R143, R250, P3 ;  /* 0x000000fa8f8f7208 */ /* 0x000fe40001800000 */
[----:B------:R-:W-:Y:S01]  /*31e30*/  FSEL R7, RZ, -23, P6 ;  /* 0xc1b80000ff077808 */ /* 0x000fe20003000000 */
[----:B------:R-:W-:Y:S01]  /*31e40*/  STL [R1+0x1b60], R122 ;  /* 0x001b607a01007387 */ /* 0x000fe20000100800 */
[----:B------:R-:W-:Y:S02]  /*31e50*/  I2FP.F32.S32 R251, R238 ;  /* 0x000000ee00fb7245 */ /* 0x000fe40000201400 */
[----:B------:R-:W-:Y:S01]  /*31e60*/  FSEL R6, RZ, -23, P4 ;  /* 0xc1b80000ff067808 */ /* 0x000fe20002000000 */
[----:B------:R-:W-:Y:S01]  /*31e70*/  STL [R1+0x1b64], R123 ;  /* 0x001b647b01007387 */ /* 0x000fe20000100800 */
[----:B------:R-:W-:-:S02]  /*31e80*/  I2FP.F32.S32 R250, R239 ;  /* 0x000000ef00fa7245 */ /* 0x000fc40000201400 */
[----:B------:R-:W-:Y:S01]  /*31e90*/  FSEL R140, R140, R247, P2 ;  /* 0x000000f78c8c7208 */ /* 0x000fe20001000000 */
[----:B------:R-:W-:Y:S01]  /*31ea0*/  STL [R1+0x1b68], R120 ;  /* 0x001b687801007387 */ /* 0x000fe20000100800 */
[----:B------:R-:W-:Y:S01]  /*31eb0*/  FSEL R0, RZ, -23, P5 ;  /* 0xc1b80000ff007808 */ /* 0x000fe20002800000 */
[----:B------:R-:W-:Y:S01]  /*31ec0*/  FFMA.FTZ R8, R8, 1.1920928955078125e-07, R9 ;  /* 0x3400000008087823 */ /* 0x000fe20000010009 */
[----:B------:R-:W-:Y:S01]  /*31ed0*/  I2FP.F32.S32 R247, R240 ;  /* 0x000000f000f77245 */ /* 0x000fe20000201400 */
[----:B------:R-:W-:Y:S01]  /*31ee0*/  STL [R1+0x1b6c], R121 ;  /* 0x001b6c7901007387 */ /* 0x000fe20000100800 */
[----:B------:R-:W-:Y:S01]  /*31ef0*/  FFMA.FTZ R7, R251, 1.1920928955078125e-07, R7 ;  /* 0x34000000fb077823 */ /* 0x000fe20000010007 */
[----:B------:R-:W-:Y:S02]  /*31f00*/  FFMA.FTZ R6, R250, 1.1920928955078125e-07, R6 ;  /* 0x34000000fa067823 */ /* 0x000fe40000010006 */
[----:B------:R-:W-:Y:S01]  /*31f10*/  STL [R1+0x1b70], R126 ;  /* 0x001b707e01007387 */ /* 0x000fe20000100800 */
[----:B------:R-:W-:-:S03]  /*31f20*/  FFMA.FTZ R0, R247, 1.1920928955078125e-07, R0 ;  /* 0x34000000f7007823 */ /* 0x000fc60000010000 */
[----:B------:R-:W-:Y:S04]  /*31f30*/  STL [R1+0x1b74], R127 ;  /* 0x001b747f01007387 */ /* 0x000fe80000100800 */
[----:B------:R-:W-:Y:S04]  /*31f40*/  STL [R1+0x1b78], R124 ;  /* 0x001b787c01007387 */ /* 0x000fe80000100800 */
[----:B------:R0:W-:Y:S04]  /*31f50*/  STL [R1+0x1b7c], R125 ;  /* 0x001b7c7d01007387 */ /* 0x0001e80000100800 */
[----:B------:R1:W-:Y:S04]  /*31f60*/  STL [R1+0x220], R8 ;  /* 0x0002200801007387 */ /* 0x0003e80000100800 */
[----:B------:R-:W-:Y:S04]  /*31f70*/  STL [R1+0x218], R7 ;  /* 0x0002180701007387 */ /* 0x000fe80000100800 */
[----:B------:R-:W-:Y:S04]  /*31f80*/  STL [R1+0x210], R6 ;  /* 0x0002100601007387 */ /* 0x000fe80000100800 */
[----:B------:R-:W3:Y:S04]  /*31f90*/  LDL.LU R252, [R1+0x860] ;  /* 0x0008600001fc7983 */ /* 0x000ee80000300800 */
[----:B------:R4:W-:Y:S04]  /*31fa0*/  STL [R1+0x214], R0 ;  /* 0x0002140001007387 */ /* 0x0009e80000100800 */
[----:B------:R-:W2:Y:S04]  /*31fb0*/  LDL.LU R250, [R1+0x854] ;  /* 0x0008540001fa7983 */ /* 0x000ea80000300800 */
[----:B------:R-:W3:Y:S04]  /*31fc0*/  LDL.LU R251, [R1+0x84c] ;  /* 0x00084c0001fb7983 */ /* 0x000ee80000300800 */
[----:B0-----:R-:W3:Y:S04]  /*31fd0*/  LDL.LU R125, [R1+0x844] ;  /* 0x00084400017d7983 */ /* 0x001ee80000300800 */
[----:B------:R-:W3:Y:S04]  /*31fe0*/  LDL.LU R124, [R1+0x83c] ;  /* 0x00083c00017c7983 */ /* 0x000ee80000300800 */
        /* <DEDUP_REMOVED lines=117> */
[----:B-1----:R-:W3:Y:S04]  /*32740*/  LDL.LU R8, [R1+0x38] ;  /* 0x0000380001087983 */ /* 0x002ee80000300800 */
[----:B----4-:R-:W4:Y:S04]  /*32750*/  LDL.LU R0, [R1+0x2c] ;  /* 0x00002c0001007983 */ /* 0x010f280000300800 */
[----:B------:R-:W4:Y:S04]  /*32760*/  LDL.LU R7, [R1+0x28] ;  /* 0x0000280001077983 */ /* 0x000f280000300800 */
[----:B------:R-:W4:Y:S04]  /*32770*/  LDL.LU R6, [R1+0x24] ;  /* 0x0000240001067983 */ /* 0x000f280000300800 */
[----:B------:R-:W4:Y:S01]  /*32780*/  LDL.LU R244, [R1+0x20] ;  /* 0x0000200001f47983 */ /* 0x000f220000300800 */
[C---:B------:R-:W-:Y:S01]  /*32790*/  FSETP.GEU.AND P6, PT, |R5|.reuse, 1.175494350822287508e-38, PT ;  /* 0x008000000500780b */ /* 0x040fe20003fce200 */
[----:B------:R-:W-:Y:S01]  /*327a0*/  @P1 FMUL R5, R5, 0.25 ;  /* 0x3e80000005051820 */ /* 0x000fe20000400000 */
[----:B------:R-:W-:-:S11]  /*327b0*/  FMUL R131, R141, 0.25 ;  /* 0x3e8000008d837820 */ /* 0x000fd60000400000 */
[----:B------:R-:W-:-:S06]  /*327c0*/  @!P6 FMUL R5, R5, 16777216 ;  /* 0x4b8000000505e820 */ /* 0x000fcc0000400000 */
[----:B------:R-:W0:Y:S01]  /*327d0*/  MUFU.RCP R5, R5 ;  /* 0x0000000500057308 */ /* 0x000e220000001000 */
[----:B------:R-:W-:Y:S01]  /*327e0*/  FSEL R131, R131, R141, P3 ;  /* 0x0000008d83837208 */ /* 0x000fe20001800000 */
[----:B------:R-:W-:Y:S01]  /*327f0*/  FMUL R141, R246, 0.25 ;  /* 0x3e800000f68d7820 */ /* 0x000fe20000400000 */
[----:B--2---:R-:W-:Y:S01]  /*32800*/  @!P6 FMUL R250, R250, 16777216 ;  /* 0x4b800000fafae820 */ /* 0x004fe20000400000 */
[----:B---3--:R-:W-:-:S03]  /*32810*/  @!P6 FMUL R251, R251, 16777216 ;  /* 0x4b800000fbfbe820 */ /* 0x008fc60000400000 */
[----:B------:R-:W-:Y:S01]  /*32820*/  FSEL R141, R141, R246, P2 ;  /* 0x000000f68d8d7208 */ /* 0x000fe20001000000 */
[----:B------:R-:W-:Y:S01]  /*32830*/  FMUL R246, R248, 0.25 ;  /* 0x3e800000f8f67820 */ /* 0x000fe20000400000 */
[----:B------:R-:W-:Y:S01]  /*32840*/  @!P6 FMUL R125, R125, 16777216 ;  /* 0x4b8000007d7de820 */ /* 0x000fe20000400000 */
[----:B------:R-:W-:Y:S01]  /*32850*/  @!P6 FMUL R124, R124, 16777216 ;  /* 0x4b8000007c7ce820 */ /* 0x000fe20000400000 */
[----:B------:R-:W-:Y:S01]  /*32860*/  @!P6 FMUL R127, R127, 16777216 ;  /* 0x4b8000007f7fe820 */ /* 0x000fe20000400000 */
[----:B------:R-:W-:Y:S01]  /*32870*/  @!P6 FMUL R126, R126, 16777216 ;  /* 0x4b8000007e7ee820 */ /* 0x000fe20000400000 */
[----:B------:R-:W-:Y:S01]  /*32880*/  FSEL R246, R246, R248, P2 ;  /* 0x000000f8f6f67208 */ /* 0x000fe20001000000 */
[----:B------:R-:W-:Y:S01]  /*32890*/  @!P6 FMUL R121, R121, 16777216 ;  /* 0x4b8000007979e820 */ /* 0x000fe20000400000 */
[----:B------:R-:W2:Y:S01]  /*328a0*/  LDL.LU R248, [R1+0x18] ;  /* 0x0000180001f87983 */ /* 0x000ea20000300800 */
[C---:B0-----:R-:W-:Y:S01]  /*328b0*/  FMUL R247, R5.reuse, R250 ;  /* 0x000000fa05f77220 */ /* 0x041fe20000400000 */
[C---:B------:R-:W-:Y:S01]  /*328c0*/  FMUL R251, R5.reuse, R251 ;  /* 0x000000fb05fb7220 */ /* 0x040fe20000400000 */
[C---:B------:R-:W-:Y:S01]  /*328d0*/  FMUL R250, R5.reuse, R125 ;  /* 0x0000007d05fa7220 */ /* 0x040fe20000400000 */
[----:B------:R-:W-:-:S02]  /*328e0*/  FMUL R125, R5, R127 ;  /* 0x0000007f057d7220 */ /* 0x000fc40000400000 */
[----:B------:R0:W-:Y:S01]  /*328f0*/  STL [R1+0x5dc], R247 ;  /* 0x0005dcf701007387 */ /* 0x0001e20000100800 */
[----:B------:R-:W-:Y:S01]  /*32900*/  FMUL R121, R5, R121 ;  /* 0x0000007905797220 */ /* 0x000fe20000400000 */
[----:B------:R-:W-:Y:S02]  /*32910*/  @!P6 FMUL R120, R120, 16777216 ;  /* 0x4b8000007878e820 */ /* 0x000fe40000400000 */
[----:B------:R-:W-:Y:S01]  /*32920*/  STL [R1+0x5d8], R251 ;  /* 0x0005d8fb01007387 */ /* 0x000fe20000100800 */
[----:B------:R-:W-:Y:S01]  /*32930*/  @!P6 FMUL R123, R123, 16777216 ;  /* 0x4b8000007b7be820 */ /* 0x000fe20000400000 */
[C---:B0-----:R-:W-:Y:S01]  /*32940*/  FMUL R247, R5.reuse, R124 ;  /* 0x0000007c05f77220 */ /* 0x041fe20000400000 */
[----:B------:R-:W-:Y:S01]  /*32950*/  FMUL R124, R5, R126 ;  /* 0x0000007e057c7220 */ /* 0x000fe20000400000 */
[----:B------:R-:W-:Y:S01]  /*32960*/  STL [R1+0x5d4], R250 ;  /* 0x0005d4fa01007387 */ /* 0x000fe20000100800 */
[----:B------:R-:W-:Y:S01]  /*32970*/  @!P6 FMUL R122, R122, 16777216 ;  /* 0x4b8000007a7ae820 */ /* 0x000fe20000400000 */
[----:B------:R-:W-:-:S02]  /*32980*/  @!P6 FMUL R117, R117, 16777216 ;  /* 0x4b8000007575e820 */ /* 0x000fc40000400000 */
[----:B------:R-:W-:Y:S01]  /*32990*/  STL [R1+0x5d0], R247 ;  /* 0x0005d0f701007387 */ /* 0x000fe20000100800 */
[----:B------:R-:W-:-:S03]  /*329a0*/  @!P6 FMUL R116, R116, 16777216 ;  /* 0x4b8000007474e820 */ /* 0x000fc60000400000 */
[----:B------:R-:W-:Y:S04]  /*329b0*/  STL [R1+0x5cc], R125 ;  /* 0x0005cc7d01007387 */ /* 0x000fe80000100800 */
[----:B------:R0:W-:Y:S01]  /*329c0*/  STL [R1+0x5c8], R124 ;  /* 0x0005c87c01007387 */ /* 0x0001e20000100800 */
[----:B------:R-:W-:-:S03]  /*329d0*/  FMUL R117, R5, R117 ;  /* 0x0000007505757220 */ /* 0x000fc60000400000 */
[----:B------:R1:W-:Y:S01]  /*329e0*/  STL [R1+0x5c4], R121 ;  /* 0x0005c47901007387 */ /* 0x0003e20000100800 */
[----:B------:R-:W-:Y:S01]  /*329f0*/  @!P6 FMUL R119, R119, 16777216 ;  /* 0x4b8000007777e820 */ /* 0x000fe20000400000 */
[C---:B------:R-:W-:Y:S01]  /*32a00*/  FMUL R116, R5.reuse, R116 ;  /* 0x0000007405747220 */ /* 0x040fe20000400000 */
[C---:B0-----:R-:W-:Y:S01]  /*32a10*/  FMUL R124, R5.reuse, R120 ;  /* 0x00000078057c7220 */ /* 0x041fe20000400000 */
[C---:B------:R-:W-:Y:S01]  /*32a20*/  FMUL R120, R5.reuse, R122 ;  /* 0x0000007a05787220 */ /* 0x040fe20000400000 */
[----:B-1----:R-:W-:Y:S01]  /*32a30*/  FMUL R121, R5, R123 ;  /* 0x0000007b05797220 */ /* 0x002fe20000400000 */
[----:B------:R-:W-:Y:S02]  /*32a40*/  @!P6 FMUL R118, R118, 16777216 ;  /* 0x4b8000007676e820 */ /* 0x000fe40000400000 */
[----:B------:R-:W-:Y:S01]  /*32a50*/  STL [R1+0x5c0], R124 ;  /* 0x0005c07c01007387 */ /* 0x000fe20000100800 */
[----:B------:R-:W-:Y:S01]  /*32a60*/  @!P6 FMUL R115, R115, 16777216 ;  /* 0x4b8000007373e820 */ /* 0x000fe20000400000 */
[----:B------:R-:W-:-:S02]  /*32a70*/  @!P6 FMUL R114, R114, 16777216 ;  /* 0x4b8000007272e820 */ /* 0x000fc40000400000 */
[----:B------:R-:W-:Y:S01]  /*32a80*/  STL [R1+0x5bc], R121 ;  /* 0x0005bc7901007387 */ /* 0x000fe20000100800 */
[----:B------:R-:W-:Y:S01]  /*32a90*/  @!P6 FMUL R113, R113, 16777216 ;  /* 0x4b8000007171e820 */ /* 0x000fe20000400000 */
[----:B------:R-:W-:Y:S02]  /*32aa0*/  FMUL R119, R5, R119 ;  /* 0x0000007705777220 */ /* 0x000fe40000400000 */
[----:B------:R-:W-:Y:S01]  /*32ab0*/  STL [R1+0x5b8], R120 ;  /* 0x0005b87801007387 */ /* 0x000fe20000100800 */
[----:B------:R-:W-:Y:S01]  /*32ac0*/  @!P6 FMUL R112, R112, 16777216 ;  /* 0x4b8000007070e820 */ /* 0x000fe20000400000 */
[----:B------:R-:W-:Y:S02]  /*32ad0*/  @!P6 FMUL R111, R111, 16777216 ;  /* 0x4b8000006f6fe820 */ /* 0x000fe40000400000 */
[----:B------:R0:W-:Y:S01]  /*32ae0*/  STL [R1+0x5b4], R117 ;  /* 0x0005b47501007387 */ /* 0x0001e20000100800 */
[----:B------:R-:W-:-:S03]  /*32af0*/  @!P6 FMUL R110, R110, 16777216 ;  /* 0x4b8000006e6ee820 */ /* 0x000fc60000400000 */
[----:B------:R1:W-:Y:S01]  /*32b00*/  STL [R1+0x5b0], R116 ;  /* 0x0005b07401007387 */ /* 0x0003e20000100800 */
[----:B------:R-:W-:Y:S01]  /*32b10*/  @!P6 FMUL R109, R109, 16777216 ;  /* 0x4b8000006d6de820 */ /* 0x000fe20000400000 */
[----:B------:R-:W-:Y:S01]  /*32b20*/  @!P6 FMUL R108, R108, 16777216 ;  /* 0x4b8000006c6ce820 */ /* 0x000fe20000400000 */
[C---:B0-----:R-:W-:Y:S01]  /*32b30*/  FMUL R117, R5.reuse, R118 ;  /* 0x0000007605757220 */ /* 0x041fe20000400000 */
[----:B------:R-:W-:Y:S01]  /*32b40*/  STL [R1+0x5ac], R119 ;  /* 0x0005ac7701007387 */ /* 0x000fe20000100800 */
[C---:B-1----:R-:W-:Y:S01]  /*32b50*/  FMUL R116, R5.reuse, R115 ;  /* 0x0000007305747220 */ /* 0x042fe20000400000 */
[C---:B------:R-:W-:Y:S01]  /*32b60*/  FMUL R115, R5.reuse, R114 ;  /* 0x0000007205737220 */ /* 0x040fe20000400000 */
[C---:B------:R-:W-:Y:S01]  /*32b70*/  FMUL R114, R5.reuse, R113 ;  /* 0x0000007105727220 */ /* 0x040fe20000400000 */
[----:B------:R-:W-:Y:S01]  /*32b80*/  FMUL R113, R5, R112 ;  /* 0x0000007005717220 */ /* 0x000fe20000400000 */
[----:B------:R-:W-:Y:S01]  /*32b90*/  @!P6 FMUL R107, R107, 16777216 ;  /* 0x4b8000006b6be820 */ /* 0x000fe20000400000 */
[----:B------:R0:W-:Y:S01]  /*32ba0*/  STL [R1+0x5a8], R117 ;  /* 0x0005a87501007387 */ /* 0x0001e20000100800 */
[C---:B------:R-:W-:Y:S01]  /*32bb0*/  FMUL R112, R5.reuse, R111 ;  /* 0x0000006f05707220 */ /* 0x040fe20000400000 */
[----:B------:R-:W-:Y:S01]  /*32bc0*/  @!P6 FMUL R106, R106, 16777216 ;  /* 0x4b8000006a6ae820 */ /* 0x000fe20000400000 */
[----:B------:R-:W-:Y:S01]  /*32bd0*/  FMUL R111, R5, R110 ;  /* 0x0000006e056f7220 */ /* 0x000fe20000400000 */
[----:B------:R1:W-:Y:S01]  /*32be0*/  STL [R1+0x5a4], R116 ;  /* 0x0005a47401007387 */ /* 0x0003e20000100800 */
[----:B------:R-:W-:Y:S01]  /*32bf0*/  @!P6 FMUL R105, R105, 16777216 ;  /* 0x4b8000006969e820 */ /* 0x000fe20000400000 */
[C---:B------:R-:W-:Y:S01]  /*32c00*/  FMUL R110, R5.reuse, R109 ;  /* 0x0000006d056e7220 */ /* 0x040fe20000400000 */
[----:B------:R-:W-:Y:S01]  /*32c10*/  @!P6 FMUL R104, R104, 16777216 ;  /* 0x4b8000006868e820 */ /* 0x000fe20000400000 */
[----:B------:R3:W-:Y:S01]  /*32c20*/  STL [R1+0x5a0], R115 ;  /* 0x0005a07301007387 */ /* 0x0007e20000100800 */
[----:B------:R-:W-:Y:S01]  /*32c30*/  FMUL R109, R5, R108 ;  /* 0x0000006c056d7220 */ /* 0x000fe20000400000 */
[----:B------:R-:W-:Y:S01]  /*32c40*/  @!P6 FMUL R103, R103, 16777216 ;  /* 0x4b8000006767e820 */ /* 0x000fe20000400000 */
[C---:B------:R-:W-:Y:S01]  /*32c50*/  FMUL R108, R5.reuse, R107 ;  /* 0x0000006b056c7220 */ /* 0x040fe20000400000 */
[----:B------:R3:W-:Y:S01]  /*32c60*/  STL [R1+0x59c], R114 ;  /* 0x00059c7201007387 */ /* 0x0007e20000100800 */
[----:B------:R-:W-:Y:S01]  /*32c70*/  @!P6 FMUL R102, R102, 16777216 ;  /* 0x4b8000006666e820 */ /* 0x000fe20000400000 */
[----:B------:R-:W-:-:S02]  /*32c80*/  FMUL R107, R5, R106 ;  /* 0x0000006a056b7220 */ /* 0x000fc40000400000 */
[----:B------:R3:W-:Y:S01]  /*32c90*/  STL [R1+0x598], R113 ;  /* 0x0005987101007387 */ /* 0x0007e20000100800 */
[----:B------:R-:W-:Y:S01]  /*32ca0*/  @!P6 FMUL R101, R101, 16777216 ;  /* 0x4b8000006565e820 */ /* 0x000fe20000400000 */
[C---:B------:R-:W-:Y:S02]  /*32cb0*/  FMUL R106, R5.reuse, R105 ;  /* 0x00000069056a7220 */ /* 0x040fe40000400000 */
[----:B------:R3:W-:Y:S01]  /*32cc0*/  STL [R1+0x594], R112 ;  /* 0x0005947001007387 */ /* 0x0007e20000100800 */
[----:B------:R-:W-:Y:S01]  /*32cd0*/  @!P6 FMUL R100, R100, 16777216 ;  /* 0x4b8000006464e820 */ /* 0x000fe20000400000 */
[----:B------:R-:W-:Y:S02]  /*32ce0*/  FMUL R105, R5, R104 ;  /* 0x0000006805697220 */ /* 0x000fe40000400000 */
[----:B------:R3:W-:Y:S01]  /*32cf0*/  STL [R1+0x590], R111 ;  /* 0x0005906f01007387 */ /* 0x0007e20000100800 */
[----:B------:R-:W-:Y:S01]  /*32d00*/  @!P6 FMUL R99, R99, 16777216 ;  /* 0x4b8000006363e820 */ /* 0x000fe20000400000 */
[----:B------:R-:W-:-:S02]  /*32d10*/  FMUL R104, R5, R103 ;  /* 0x0000006705687220 */ /* 0x000fc40000400000 */
[----:B------:R3:W-:Y:S01]  /*32d20*/  STL [R1+0x58c], R110 ;  /* 0x00058c6e01007387 */ /* 0x0007e20000100800 */
[----:B------:R-:W-:Y:S01]  /*32d30*/  @!P6 FMUL R98, R98, 16777216 ;  /* 0x4b8000006262e820 */ /* 0x000fe20000400000 */
[----:B------:R-:W-:Y:S02]  /*32d40*/  FMUL R103, R5, R102 ;  /* 0x0000006605677220 */ /* 0x000fe40000400000 */
[----:B------:R3:W-:Y:S01]  /*32d50*/  STL [R1+0x588], R109 ;  /* 0x0005886d01007387 */ /* 0x0007e20000100800 */
[----:B------:R-:W-:Y:S01]  /*32d60*/  @!P6 FMUL R97, R97, 16777216 ;  /* 0x4b8000006161e820 */ /* 0x000fe20000400000 */
[C---:B------:R-:W-:Y:S02]  /*32d70*/  FMUL R102, R5.reuse, R101 ;  /* 0x0000006505667220 */ /* 0x040fe40000400000 */
        /* <DEDUP_REMOVED lines=237> */
[----:B------:R-:W-:Y:S01]  /*33c50*/  STL [R1+0x228], R29 ;  /* 0x0002281d01007387 */ /* 0x000fe20000100800 */
[----:B------:R-:W-:Y:S01]  /*33c60*/  @!P6 FMUL R17, R17, 16777216 ;  /* 0x4b8000001111e820 */ /* 0x000fe20000400000 */
[C---:B------:R-:W-:Y:S02]  /*33c70*/  FMUL R22, R5.reuse, R21 ;  /* 0x0000001505167220 */ /* 0x040fe40000400000 */
[----:B------:R-:W-:Y:S01]  /*33c80*/  STL [R1+0x204], R28 ;  /* 0x0002041c01007387 */ /* 0x000fe20000100800 */
[----:B------:R-:W-:Y:S01]  /*33c90*/  @!P6 FMUL R16, R16, 16777216 ;  /* 0x4b8000001010e820 */ /* 0x000fe20000400000 */
[----:B------:R-:W-:Y:S02]  /*33ca0*/  FMUL R21, R5, R20 ;  /* 0x0000001405157220 */ /* 0x000fe40000400000 */
[----:B------:R-:W-:Y:S01]  /*33cb0*/  STL [R1+0x200], R27 ;  /* 0x0002001b01007387 */ /* 0x000fe20000100800 */
[----:B------:R-:W-:Y:S01]  /*33cc0*/  @!P6 FMUL R15, R15, 16777216 ;  /* 0x4b8000000f0fe820 */ /* 0x000fe20000400000 */
[----:B------:R-:W-:-:S02]  /*33cd0*/  FMUL R20, R5, R19 ;  /* 0x0000001305147220 */ /* 0x000fc40000400000 */
[----:B------:R-:W-:Y:S01]  /*33ce0*/  STL [R1+0x1fc], R26 ;  /* 0x0001fc1a01007387 */ /* 0x000fe20000100800 */
[----:B------:R-:W-:Y:S01]  /*33cf0*/  @!P6 FMUL R14, R14, 16777216 ;  /* 0x4b8000000e0ee820 */ /* 0x000fe20000400000 */
[----:B------:R-:W-:Y:S02]  /*33d00*/  FMUL R19, R5, R18 ;  /* 0x0000001205137220 */ /* 0x000fe40000400000 */
[----:B------:R-:W-:Y:S01]  /*33d10*/  STL [R1+0x1f8], R25 ;  /* 0x0001f81901007387 */ /* 0x000fe20000100800 */
[----:B------:R-:W-:Y:S01]  /*33d20*/  @!P6 FMUL R13, R13, 16777216 ;  /* 0x4b8000000d0de820 */ /* 0x000fe20000400000 */
[C---:B------:R-:W-:Y:S02]  /*33d30*/  FMUL R18, R5.reuse, R17 ;  /* 0x0000001105127220 */ /* 0x040fe40000400000 */
[----:B------:R-:W-:Y:S01]  /*33d40*/  STL [R1+0x1e8], R24 ;  /* 0x0001e81801007387 */ /* 0x000fe20000100800 */
        /* <DEDUP_REMOVED lines=13> */
[C---:B------:R-:W-:Y:S02]  /*33e20*/  FMUL R13, R5.reuse, R12 ;  /* 0x0000000c050d7220 */ /* 0x040fe40000400000 */
[----:B------:R-:W-:Y:S01]  /*33e30*/  STL [R1+0x15c], R19 ;  /* 0x00015c1301007387 */ /* 0x000fe20000100800 */
[----:B----4-:R-:W-:Y:S01]  /*33e40*/  @!P6 FMUL R0, R0, 16777216 ;  /* 0x4b8000000000e820 */ /* 0x010fe20000400000 */
        /* <DEDUP_REMOVED lines=9> */
[C---:B------:R-:W-:Y:S02]  /*33ee0*/  FMUL R9, R5.reuse, R8 ;  /* 0x0000000805097220 */ /* 0x040fe40000400000 */
[----:B------:R-:W-:Y:S01]  /*33ef0*/  STL [R1+0x104], R15 ;  /* 0x0001040f01007387 */ /* 0x000fe20000100800 */
[C---:B------:R-:W-:Y:S01]  /*33f00*/  FMUL R8, R5.reuse, R0 ;  /* 0x0000000005087220 */ /* 0x040fe20000400000 */
[----:B------:R-:W-:-:S02]  /*33f10*/  FMUL R0, R5, R7 ;  /* 0x0000000705007220 */ /* 0x000fc40000400000 */
[----:B------:R-:W-:Y:S01]  /*33f20*/  STL [R1+0xf4], R14 ;  /* 0x0000f40e01007387 */ /* 0x000fe20000100800 */
[----:B------:R-:W-:-:S03]  /*33f30*/  FMUL R7, R5, R6 ;  /* 0x0000000605077220 */ /* 0x000fc60000400000 */
[----:B------:R-:W-:Y:S01]  /*33f40*/  STL [R1+0xec], R13 ;  /* 0x0000ec0d01007387 */ /* 0x000fe20000100800 */
[----:B------:R-:W-:-:S03]  /*33f50*/  FMUL R6, R5, R244 ;  /* 0x000000f405067220 */ /* 0x000fc60000400000 */
        /* <DEDUP_REMOVED lines=17> */
[----:B0-----:R-:W4:Y:S04]  /*34070*/  LDL.LU R117, [R1+0x830] ;  /* 0x0008300001757983 */ /* 0x001f280000300800 */
[----:B-1----:R-:W4:Y:S04]  /*34080*/  LDL.LU R116, [R1+0x828] ;  /* 0x0008280001747983 */ /* 0x002f280000300800 */
[----:B------:R-:W4:Y:S04]  /*34090*/  LDL.LU R119, [R1+0x820] ;  /* 0x0008200001777983 */ /* 0x000f280000300800 */
[----:B------:R-:W4:Y:S04]  /*340a0*/  LDL.LU R118, [R1+0x818] ;  /* 0x0008180001767983 */ /* 0x000f280000300800 */
[----:B---3--:R-:W3:Y:S04]  /*340b0*/  LDL.LU R115, [R1+0x810] ;  /* 0x0008100001737983 */ /* 0x008ee80000300800 */
        /* <DEDUP_REMOVED lines=25> */
[----:B--2---:R-:W2:Y:S04]  /*34250*/  LDL.LU R89, [R1+0x740] ;  /* 0x0007400001597983 */ /* 0x004ea80000300800 */
[----:B------:R-:W2:Y:S04]  /*34260*/  LDL.LU R88, [R1+0x738] ;  /* 0x0007380001587983 */ /* 0x000ea80000300800 */
        /* <DEDUP_REMOVED lines=54> */
[----:B------:R-:W2:Y:S01]  /*345d0*/  LDL.LU R33, [R1+0x170] ;  /* 0x0001700001217983 */ /* 0x000ea20000300800 */
[----:B------:R-:W-:-:S03]  /*345e0*/  @!P6 FMUL R252, R252, 16777216 ;  /* 0x4b800000fcfce820 */ /* 0x000fc60000400000 */
[----:B------:R-:W2:Y:S01]  /*345f0*/  LDL.LU R32, [R1+0x168] ;  /* 0x0001680001207983 */ /* 0x000ea20000300800 */
[----:B------:R-:W-:-:S03]  /*34600*/  @!P6 FMUL R248, R248, 16777216 ;  /* 0x4b800000f8f8e820 */ /* 0x000fc60000400000 */
[----:B------:R-:W2:Y:S01]  /*34610*/  LDL.LU R31, [R1+0x160] ;  /* 0x00016000011f7983 */ /* 0x000ea20000300800 */
[----:B------:R-:W-:-:S03]  /*34620*/  FMUL R252, R5, R252 ;  /* 0x000000fc05fc7220 */ /* 0x000fc60000400000 */
[----:B------:R-:W2:Y:S01]  /*34630*/  LDL.LU R30, [R1+0x158] ;  /* 0x00015800011e7983 */ /* 0x000ea20000300800 */
[----:B----4-:R-:W-:-:S03]  /*34640*/  FMUL R0, R5, R248 ;  /* 0x000000f805007220 */ /* 0x010fc60000400000 */
        /* <DEDUP_REMOVED lines=25> */
[----:B------:R-:W-:-:S03]  /*347e0*/  MOV R10, R249 ;  /* 0x000000f9000a7202 */ /* 0x000fc60000000f00 */
[----:B------:R-:W4:Y:S04]  /*347f0*/  LDL.LU R244, [R1+0x88] ;  /* 0x0000880001f47983 */ /* 0x000f280000300800 */
[----:B------:R-:W4:Y:S04]  /*34800*/  LDL.LU R248, [R1+0x80] ;  /* 0x0000800001f87983 */ /* 0x000f280000300800 */
[----:B------:R-:W4:Y:S01]  /*34810*/  LDL.LU R249, [R1+0x78] ;  /* 0x0000780001f97983 */ /* 0x000f220000300800 */
[C---:B------:R-:W-:Y:S01]  /*34820*/  FSETP.GEU.AND P4, PT, |R4|.reuse, 1.175494350822287508e-38, PT ;  /* 0x008000000400780b */ /* 0x040fe20003f8e200 */
[----:B------:R-:W-:-:S02]  /*34830*/  @P0 FMUL R4, R4, 0.25 ;  /* 0x3e80000004040820 */ /* 0x000fc40000400000 */
[----:B------:R-:W4:Y:S10]  /*34840*/  LDL.LU R250, [R1+0x68] ;  /* 0x0000680001fa7983 */ /* 0x000f340000300800 */
[----:B------:R-:W-:-:S06]  /*34850*/  @!P4 FMUL R4, R4, 16777216 ;  /* 0x4b8000000404c820 */ /* 0x000fcc0000400000 */
[----:B------:R-:W0:Y:S01]  /*34860*/  MUFU.RCP R4, R4 ;  /* 0x0000000400047308 */ /* 0x000e220000001000 */
[----:B------:R-:W-:Y:S01]  /*34870*/  @!P4 FMUL R125, R125, 16777216 ;  /* 0x4b8000007d7dc820 */ /* 0x000fe20000400000 */
[----:B------:R-:W-:Y:S01]  /*34880*/  @!P4 FMUL R124, R124, 16777216 ;  /* 0x4b8000007c7cc820 */ /* 0x000fe20000400000 */
[----:B------:R-:W-:Y:S01]  /*34890*/  @!P4 FMUL R127, R127, 16777216 ;  /* 0x4b8000007f7fc820 */ /* 0x000fe20000400000 */
[----:B------:R-:W-:Y:S01]  /*348a0*/  @!P4 FMUL R126, R126, 16777216 ;  /* 0x4b8000007e7ec820 */ /* 0x000fe20000400000 */
[----:B------:R-:W-:Y:S01]  /*348b0*/  @!P4 FMUL R121, R121, 16777216 ;  /* 0x4b8000007979c820 */ /* 0x000fe20000400000 */
[----:B------:R-:W-:Y:S01]  /*348c0*/  @!P4 FMUL R120, R120, 16777216 ;  /* 0x4b8000007878c820 */ /* 0x000fe20000400000 */
[----:B------:R-:W-:Y:S01]  /*348d0*/  @!P4 FMUL R123, R123, 16777216 ;  /* 0x4b8000007b7bc820 */ /* 0x000fe20000400000 */
[C---:B0-----:R-:W-:Y:S01]  /*348e0*/  FMUL R125, R4.reuse, R125 ;  /* 0x0000007d047d7220 */ /* 0x041fe20000400000 */
[C---:B------:R-:W-:Y:S01]  /*348f0*/  FMUL R124, R4.reuse, R124 ;  /* 0x0000007c047c7220 */ /* 0x040fe20000400000 */
[C---:B------:R-:W-:Y:S01]  /*34900*/  FMUL R127, R4.reuse, R127 ;  /* 0x0000007f047f7220 */ /* 0x040fe20000400000 */
[----:B------:R-:W-:-:S02]  /*34910*/  FMUL R126, R4, R126 ;  /* 0x0000007e047e7220 */ /* 0x000fc40000400000 */
[----:B------:R0:W-:Y:S01]  /*34920*/  STL [R1+0x574], R125 ;  /* 0x0005747d01007387 */ /* 0x0001e20000100800 */
[----:B------:R-:W-:Y:S01]  /*34930*/  FMUL R121, R4, R121 ;  /* 0x0000007904797220 */ /* 0x000fe20000400000 */
[----:B------:R-:W-:Y:S01]  /*34940*/  @!P4 FMUL R122, R122, 16777216 ;  /* 0x4b8000007a7ac820 */ /* 0x000fe20000400000 */
[C---:B------:R-:W-:Y:S01]  /*34950*/  FMUL R120, R4.reuse, R120 ;  /* 0x0000007804787220 */ /* 0x040fe20000400000 */
[----:B------:R-:W-:Y:S01]  /*34960*/  @!P4 FMUL R117, R117, 16777216 ;  /* 0x4b8000007575c820 */ /* 0x000fe20000400000 */
[----:B0-----:R-:W4:Y:S04]  /*34970*/  LDL.LU R125, [R1+0x1b7c] ;  /* 0x001b7c00017d7983 */ /* 0x001f280000300800 */
[----:B------:R0:W-:Y:S01]  /*34980*/  STL [R1+0x570], R124 ;  /* 0x0005707c01007387 */ /* 0x0001e20000100800 */
[----:B------:R-:W-:Y:S01]  /*34990*/  FMUL R123, R4, R123 ;  /* 0x0000007b047b7220 */ /* 0x000fe20000400000 */
[----:B------:R-:W-:Y:S01]  /*349a0*/  @!P4 FMUL R116, R116, 16777216 ;  /* 0x4b8000007474c820 */ /* 0x000fe20000400000 */
[C---:B------:R-:W-:Y:S01]  /*349b0*/  FMUL R122, R4.reuse, R122 ;  /* 0x0000007a047a7220 */ /* 0x040fe20000400000 */
[----:B0-----:R-:W4:Y:S04]  /*349c0*/  LDL.LU R124, [R1+0x1b78] ;  /* 0x001b7800017c7983 */ /* 0x001f280000300800 */
[----:B------:R0:W-:Y:S01]  /*349d0*/  STL [R1+0x55c], R127 ;  /* 0x00055c7f01007387 */ /* 0x0001e20000100800 */
[----:B------:R-:W-:Y:S01]  /*349e0*/  @!P4 FMUL R119, R119, 16777216 ;  /* 0x4b8000007777c820 */ /* 0x000fe20000400000 */
[----:B------:R-:W-:-:S02]  /*349f0*/  FMUL R117, R4, R117 ;  /* 0x0000007504757220 */ /* 0x000fc40000400000 */
[----:B0-----:R-:W4:Y:S04]  /*34a00*/  LDL.LU R127, [R1+0x1b74] ;  /* 0x001b7400017f7983 */ /* 0x001f280000300800 */
[----:B------:R0:W-:Y:S01]  /*34a10*/  STL [R1+0x558], R126 ;  /* 0x0005587e01007387 */ /* 0x0001e20000100800 */
[----:B------:R-:W-:Y:S01]  /*34a20*/  @!P4 FMUL R118, R118, 16777216 ;  /* 0x4b8000007676c820 */ /* 0x000fe20000400000 */
[C---:B------:R-:W-:Y:S02]  /*34a30*/  FMUL R116, R4.reuse, R116 ;  /* 0x0000007404747220 */ /* 0x040fe40000400000 */
[----:B0-----:R-:W4:Y:S04]  /*34a40*/  LDL.LU R126, [R1+0x1b70] ;  /* 0x001b7000017e7983 */ /* 0x001f280000300800 */
[----:B------:R0:W-:Y:S01]  /*34a50*/  STL [R1+0x554], R121 ;  /* 0x0005547901007387 */ /* 0x0001e20000100800 */
[----:B---3--:R-:W-:Y:S01]  /*34a60*/  @!P4 FMUL R115, R115, 16777216 ;  /* 0x4b8000007373c820 */ /* 0x008fe20000400000 */
[----:B------:R-:W-:-:S02]  /*34a70*/  FMUL R119, R4, R119 ;  /* 0x0000007704777220 */ /* 0x000fc40000400000 */
[----:B0-----:R-:W3:Y:S04]  /*34a80*/  LDL.LU R121, [R1+0x1b6c] ;  /* 0x001b6c0001797983 */ /* 0x001ee80000300800 */
[----:B------:R0:W-:Y:S01]  /*34a90*/  STL [R1+0x550], R120 ;  /* 0x0005507801007387 */ /* 0x0001e20000100800 */
[----:B------:R-:W-:Y:S01]  /*34aa0*/  @!P4 FMUL R114, R114, 16777216 ;  /* 0x4b8000007272c820 */ /* 0x000fe20000400000 */
[C---:B------:R-:W-:Y:S02]  /*34ab0*/  FMUL R118, R4.reuse, R118 ;  /* 0x0000007604767220 */ /* 0x040fe40000400000 */
[----:B0-----:R-:W3:Y:S04]  /*34ac0*/  LDL.LU R120, [R1+0x1b68] ;  /* 0x001b680001787983 */ /* 0x001ee80000300800 */
[----:B------:R0:W-:Y:S01]  /*34ad0*/  STL [R1+0x53c], R123 ;  /* 0x00053c7b01007387 */ /* 0x0001e20000100800 */
[----:B------:R-:W-:Y:S01]  /*34ae0*/  @!P4 FMUL R113, R113, 16777216 ;  /* 0x4b8000007171c820 */ /* 0x000fe20000400000 */
        /* <DEDUP_REMOVED lines=95> */
[----:B--2---:R-:W-:Y:S01]  /*350e0*/  @!P4 FMUL R89, R89, 16777216 ;  /* 0x4b8000005959c820 */ /* 0x004fe20000400000 */
[----:B------:R-:W-:-:S02]  /*350f0*/  FMUL R91, R4, R91 ;  /* 0x0000005b045b7220 */ /* 0x000fc40000400000 */
[----:B0-----:R-:W2:Y:S04]  /*35100*/  LDL.LU R97, [R1+0x1b04] ;  /* 0x001b040001617983 */ /* 0x001ea80000300800 */
[----:B------:R0:W-:Y:S01]  /*35110*/  STL [R1+0x460], R96 ;  /* 0x0004606001007387 */ /* 0x0001e20000100800 */
[----:B------:R-:W-:Y:S01]  /*35120*/  @!P4 FMUL R88, R88, 16777216 ;  /* 0x4b8000005858c820 */ /* 0x000fe20000400000 */
[C---:B------:R-:W-:Y:S02]  /*35130*/  FMUL R90, R4.reuse, R90 ;  /* 0x0000005a045a7220 */ /* 0x040fe40000400000 */
[----:B0-----:R-:W3:Y:S04]  /*35140*/  LDL.LU R96, [R1+0x1b00] ;  /* 0x001b000001607983 */ /* 0x001ee80000300800 */
[----:B------:R0:W-:Y:S01]  /*35150*/  STL [R1+0x45c], R95 ;  /* 0x00045c5f01007387 */ /* 0x0001e20000100800 */
[----:B------:R-:W-:Y:S01]  /*35160*/  @!P4 FMUL R87, R87, 16777216 ;  /* 0x4b8000005757c820 */ /* 0x000fe20000400000 */
[----:B------:R-:W-:-:S02]  /*35170*/  FMUL R89, R4, R89 ;  /* 0x0000005904597220 */ /* 0x000fc40000400000 */
[----:B0-----:R-:W2:Y:S04]  /*35180*/  LDL.LU R95, [R1+0x1afc] ;  /* 0x001afc00015f7983 */ /* 0x001ea80000300800 */
[----:B------:R0:W-:Y:S01]  /*35190*/  STL [R1+0x458], R94 ;  /* 0x0004585e01007387 */ /* 0x0001e20000100800 */
[----:B------:R-:W-:Y:S01]  /*351a0*/  @!P4 FMUL R86, R86, 16777216 ;  /* 0x4b8000005656c820 */ /* 0x000fe20000400000 */
[C---:B------:R-:W-:Y:S02]  /*351b0*/  FMUL R88, R4.reuse, R88 ;  /* 0x0000005804587220 */ /* 0x040fe40000400000 */
[----:B0-----:R-:W2:Y:S04]  /*351c0*/  LDL.LU R94, [R1+0x1af8] ;  /* 0x001af800015e7983 */ /* 0x001ea80000300800 */
[----:B------:R0:W-:Y:S01]  /*351d0*/  STL [R1+0x438], R93 ;  /* 0x0004385d01007387 */ /* 0x0001e20000100800 */
[----:B------:R-:W-:Y:S01]  /*351e0*/  @!P4 FMUL R85, R85, 16777216 ;  /* 0x4b8000005555c820 */ /* 0x000fe20000400000 */
[----:B------:R-:W-:-:S02]  /*351f0*/  FMUL R87, R4, R87 ;  /* 0x0000005704577220 */ /* 0x000fc40000400000 */
[----:B0-----:R-:W3:Y:S04]  /*35200*/  LDL.LU R93, [R1+0x1af4] ;  /* 0x001af400015d7983 */ /* 0x001ee80000300800 */
        /* <DEDUP_REMOVED lines=221> */
[----:B----4-:R-:W-:Y:S01]  /*35fe0*/  @!P4 FMUL R29, R29, 16777216 ;  /* 0x4b8000001d1dc820 */ /* 0x010fe20000400000 */
[----:B------:R-:W-:-:S02]  /*35ff0*/  FMUL R31, R4, R31 ;  /* 0x0000001f041f7220 */ /* 0x000fc40000400000 */
[----:B0-----:R-:W4:Y:S04]  /*36000*/  LDL.LU R37, [R1+0x1a14] ;  /* 0x001a140001257983 */ /* 0x001f280000300800 */
[----:B------:R0:W-:Y:S01]  /*36010*/  STL [R1+0x180], R36 ;  /* 0x0001802401007387 */ /* 0x0001e20000100800 */
[----:B------:R-:W-:Y:S01]  /*36020*/  @!P4 FMUL R5, R5, 16777216 ;  /* 0x4b8000000505c820 */ /* 0x000fe20000400000 */
[C---:B------:R-:W-:Y:S02]  /*36030*/  FMUL R30, R4.reuse, R30 ;  /* 0x0000001e041e7220 */ /* 0x040fe40000400000 */
[----:B0-----:R-:W3:Y:S04]  /*36040*/  LDL.LU R36, [R1+0x1a10] ;  /* 0x001a100001247983 */ /* 0x001ee80000300800 */
[----:B------:R0:W-:Y:S01]  /*36050*/  STL [R1+0x178], R35 ;  /* 0x0001782301007387 */ /* 0x0001e20000100800 */
[C---:B------:R-:W-:Y:S01]  /*36060*/  FMUL R29, R4.reuse, R29 ;  /* 0x0000001d041d7220 */ /* 0x040fe20000400000 */
[----:B------:R-:W-:-:S02]  /*36070*/  FMUL R5, R4, R5 ;  /* 0x0000000504057220 */ /* 0x000fc40000400000 */
[----:B0-----:R-:W2:Y:S04]  /*36080*/  LDL.LU R35, [R1+0x1a0c] ;  /* 0x001a0c0001237983 */ /* 0x001ea80000300800 */
[----:B------:R0:W-:Y:S01]  /*36090*/  STL [R1+0x174], R34 ;  /* 0x0001742201007387 */ /* 0x0001e20000100800 */
[----:B------:R-:W-:Y:S01]  /*360a0*/  @!P4 FMUL R247, R247, 16777216 ;  /* 0x4b800000f7f7c820 */ /* 0x000fe20000400000 */
[----:B------:R-:W-:Y:S02]  /*360b0*/  @!P4 FMUL R22, R22, 16777216 ;  /* 0x4b8000001616c820 */ /* 0x000fe40000400000 */
[----:B0-----:R-:W2:Y:S04]  /*360c0*/  LDL.LU R34, [R1+0x1a08] ;  /* 0x001a080001227983 */ /* 0x001ea80000300800 */
[----:B------:R0:W-:Y:S01]  /*360d0*/  STL [R1+0x16c], R33 ;  /* 0x00016c2101007387 */ /* 0x0001e20000100800 */
[----:B------:R-:W-:-:S03]  /*360e0*/  @!P4 FMUL R19, R19, 16777216 ;  /* 0x4b8000001313c820 */ /* 0x000fc60000400000 */
[----:B0-----:R-:W4:Y:S04]  /*360f0*/  LDL.LU R33, [R1+0x1a04] ;  /* 0x001a040001217983 */ /* 0x001f280000300800 */
[----:B------:R0:W-:Y:S01]  /*36100*/  STL [R1+0x168], R32 ;  /* 0x0001682001007387 */ /* 0x0001e20000100800 */
[----:B------:R-:W-:Y:S01]  /*36110*/  @!P4 FMUL R18, R18, 16777216 ;  /* 0x4b8000001212c820 */ /* 0x000fe20000400000 */
[----:B------:R-:W-:Y:S02]  /*36120*/  FMUL R247, R4, R247 ;  /* 0x000000f704f77220 */ /* 0x000fe40000400000 */
[----:B0-----:R-:W3:Y:S04]  /*36130*/  LDL.LU R32, [R1+0x1a00] ;  /* 0x001a000001207983 */ /* 0x001ee80000300800 */
[----:B------:R0:W-:Y:S01]  /*36140*/  STL [R1+0x160], R31 ;  /* 0x0001601f01007387 */ /* 0x0001e20000100800 */
[----:B------:R-:W-:Y:S01]  /*36150*/  @!P4 FMUL R15, R15, 16777216 ;  /* 0x4b8000000f0fc820 */ /* 0x000fe20000400000 */
[----:B------:R-:W-:-:S02]  /*36160*/  @!P4 FMUL R14, R14, 16777216 ;  /* 0x4b8000000e0ec820 */ /* 0x000fc40000400000 */
[----:B0-----:R-:W2:Y:S04]  /*36170*/  LDL.LU R31, [R1+0x19fc] ;  /* 0x0019fc00011f7983 */ /* 0x001ea80000300800 */
[----:B------:R0:W-:Y:S01]  /*36180*/  STL [R1+0x158], R30 ;  /* 0x0001581e01007387 */ /* 0x0001e20000100800 */
[C---:B------:R-:W-:Y:S01]  /*36190*/  FMUL R19, R4.reuse, R19 ;  /* 0x0000001304137220 */ /* 0x040fe20000400000 */
[C---:B------:R-:W-:Y:S02]  /*361a0*/  FMUL R18, R4.reuse, R18 ;  /* 0x0000001204127220 */ /* 0x040fe40000400000 */
[----:B0-----:R-:W2:Y:S04]  /*361b0*/  LDL.LU R30, [R1+0x19f8] ;  /* 0x0019f800011e7983 */ /* 0x001ea80000300800 */
[----:B------:R0:W-:Y:S01]  /*361c0*/  STL [R1+0x14c], R29 ;  /* 0x00014c1d01007387 */ /* 0x0001e20000100800 */
[----:B------:R-:W-:Y:S01]  /*361d0*/  @!P4 FMUL R11, R11, 16777216 ;  /* 0x4b8000000b0bc820 */ /* 0x000fe20000400000 */
[----:B------:R-:W-:-:S02]  /*361e0*/  FMUL R15, R4, R15 ;  /* 0x0000000f040f7220 */ /* 0x000fc40000400000 */
[----:B0-----:R-:W4:Y:S04]  /*361f0*/  LDL.LU R29, [R1+0x19f4] ;  /* 0x0019f400011d7983 */ /* 0x001f280000300800 */
[----:B------:R0:W-:Y:S01]  /*36200*/  STL [R1+0x148], R5 ;  /* 0x0001480501007387 */ /* 0x0001e20000100800 */
[----:B------:R-:W-:-:S03]  /*36210*/  FMUL R14, R4, R14 ;  /* 0x0000000e040e7220 */ /* 0x000fc60000400000 */
[----:B------:R-:W-:Y:S01]  /*36220*/  STL [R1+0x13c], R247 ;  /* 0x00013cf701007387 */ /* 0x000fe20000100800 */
[C---:B0-----:R-:W-:Y:S01]  /*36230*/  FMUL R5, R4.reuse, R22 ;  /* 0x0000001604057220 */ /* 0x041fe20000400000 */
[----:B------:R-:W-:-:S04]  /*36240*/  FMUL R11, R4, R11 ;  /* 0x0000000b040b7220 */ /* 0x000fc80000400000 */
[----:B------:R0:W-:Y:S01]  /*36250*/  STL [R1+0x134], R5 ;  /* 0x0001340501007387 */ /* 0x0001e20000100800 */
[----:B------:R-:W-:Y:S01]  /*36260*/  @!P4 FMUL R28, R28, 16777216 ;  /* 0x4b8000001c1cc820 */ /* 0x000fe20000400000 */
[----:B------:R-:W-:Y:S02]  /*36270*/  @!P4 FMUL R27, R27, 16777216 ;  /* 0x4b8000001b1bc820 */ /* 0x000fe40000400000 */
[----:B0-----:R-:W2:Y:S04]  /*36280*/  LDL.LU R5, [R1+0x874] ;  /* 0x0008740001057983 */ /* 0x001ea80000300800 */
[----:B------:R0:W-:Y:S04]  /*36290*/  STL [R1+0x12c], R19 ;  /* 0x00012c1301007387 */ /* 0x0001e80000100800 */
[----:B------:R1:W-:Y:S04]  /*362a0*/  STL [R1+0x124], R18 ;  /* 0x0001241201007387 */ /* 0x0003e80000100800 */
[----:B------:R-:W3:Y:S04]  /*362b0*/  LDL.LU R22, [R1+0x870] ;  /* 0x0008700001167983 */ /* 0x000ee80000300800 */
[----:B------:R1:W-:Y:S01]  /*362c0*/  STL [R1+0x11c], R15 ;  /* 0x00011c0f01007387 */ /* 0x0003e20000100800 */
[----:B------:R-:W-:-:S03]  /*362d0*/  @!P4 FMUL R26, R26, 16777216 ;  /* 0x4b8000001a1ac820 */ /* 0x000fc60000400000 */
[----:B------:R1:W-:Y:S01]  /*362e0*/  STL [R1+0x118], R14 ;  /* 0x0001180e01007387 */ /* 0x0003e20000100800 */
[----:B------:R-:W-:-:S03]  /*362f0*/  FMUL R28, R4, R28 ;  /* 0x0000001c041c7220 */ /* 0x000fc60000400000 */
[----:B0-----:R-:W4:Y:S01]  /*36300*/  LDL.LU R19, [R1+0x6c] ;  /* 0x00006c0001137983 */ /* 0x001f220000300800 */
[----:B------:R-:W-:-:S03]  /*36310*/  @!P4 FMUL R25, R25, 16777216 ;  /* 0x4b8000001919c820 */ /* 0x000fc60000400000 */
[----:B------:R0:W-:Y:S01]  /*36320*/  STL [R1+0x10c], R11 ;  /* 0x00010c0b01007387 */ /* 0x0001e20000100800 */
[----:B------:R-:W-:-:S03]  /*36330*/  FMUL R27, R4, R27 ;  /* 0x0000001b041b7220 */ /* 0x000fc60000400000 */
[----:B-1----:R-:W2:Y:S01]  /*36340*/  LDL.LU R18, [R1+0x60] ;  /* 0x0000600001127983 */ /* 0x002ea20000300800 */
[----:B------:R-:W-:-:S03]  /*36350*/  MOV R247, R10 ;  /* 0x0000000a00f77202 */ /* 0x000fc60000000f00 */
[----:B------:R-:W2:Y:S01]  /*36360*/  LDL.LU R15, [R1+0x5c] ;  /* 0x00005c00010f7983 */ /* 0x000ea20000300800 */
[----:B------:R-:W-:Y:S01]  /*36370*/  @!P4 FMUL R24, R24, 16777216 ;  /* 0x4b8000001818c820 */ /* 0x000fe20000400000 */
[----:B------:R-:W-:Y:S02]  /*36380*/  FMUL R26, R4, R26 ;  /* 0x0000001a041a7220 */ /* 0x000fe40000400000 */
[----:B------:R-:W2:Y:S01]  /*36390*/  LDL.LU R14, [R1+0x50] ;  /* 0x00005000010e7983 */ /* 0x000ea20000300800 */
[----:B------:R-:W-:-:S03]  /*363a0*/  @!P4 FMUL R23, R23, 16777216 ;  /* 0x4b8000001717c820 */ /* 0x000fc60000400000 */
[----:B0-----:R-:W2:Y:S01]  /*363b0*/  LDL.LU R11, [R1+0x1c] ;  /* 0x00001c00010b7983 */ /* 0x001ea20000300800 */
[----:B------:R-:W-:-:S03]  /*363c0*/  FMUL R25, R4, R25 ;  /* 0x0000001904197220 */ /* 0x000fc60000400000 */
[----:B------:R-:W2:Y:S01]  /*363d0*/  LDL.LU R10, [R1+0x4] ;  /* 0x00000400010a7983 */ /* 0x000ea20000300800 */
[----:B------:R-:W-:-:S03]  /*363e0*/  @!P4 FMUL R21, R21, 16777216 ;  /* 0x4b8000001515c820 */ /* 0x000fc60000400000 */
[----:B------:R0:W-:Y:S01]  /*363f0*/  STL [R1+0x108], R28 ;  /* 0x0001081c01007387 */ /* 0x0001e20000100800 */
[----:B------:R-:W-:Y:S01]  /*36400*/  FMUL R24, R4, R24 ;  /* 0x0000001804187220 */ /* 0x000fe20000400000 */
[----:B------:R-:W-:Y:S01]  /*36410*/  @!P4 FMUL R20, R20, 16777216 ;  /* 0x4b8000001414c820 */ /* 0x000fe20000400000 */
[C---:B------:R-:W-:Y:S01]  /*36420*/  FMUL R23, R4.reuse, R23 ;  /* 0x0000001704177220 */ /* 0x040fe20000400000 */
[----:B------:R-:W-:Y:S01]  /*36430*/  @!P4 FMUL R17, R17, 16777216 ;  /* 0x4b8000001111c820 */ /* 0x000fe20000400000 */
[----:B0-----:R-:W2:Y:S04]  /*36440*/  LDL.LU R28, [R1+0x19f0] ;  /* 0x0019f000011c7983 */ /* 0x001ea80000300800 */
[----:B------:R0:W-:Y:S01]  /*36450*/  STL [R1+0xfc], R27 ;  /* 0x0000fc1b01007387 */ /* 0x0001e20000100800 */
[----:B------:R-:W-:Y:S01]  /*36460*/  FMUL R21, R4, R21 ;  /* 0x0000001504157220 */ /* 0x000fe20000400000 */
[----:B------:R-:W-:Y:S01]  /*36470*/  @!P4 FMUL R16, R16, 16777216 ;  /* 0x4b8000001010c820 */ /* 0x000fe20000400000 */
[C---:B------:R-:W-:Y:S01]  /*36480*/  FMUL R20, R4.reuse, R20 ;  /* 0x0000001404147220 */ /* 0x040fe20000400000 */
[----:B0-----:R-:W2:Y:S04]  /*36490*/  LDL.LU R27, [R1+0x19ec] ;  /* 0x0019ec00011b7983 */ /* 0x001ea80000300800 */
        /* <DEDUP_REMOVED lines=22> */
[----:B------:R-:W-:Y:S02]  /*36600*/  FMUL R8, R4, R8 ;  /* 0x0000000804087220 */ /* 0x000fe40000400000 */
        /* <DEDUP_REMOVED lines=14> */
[C---:B------:R-:W-:Y:S01]  /*366f0*/  FMUL R248, R4.reuse, R248 ;  /* 0x000000f804f87220 */ /* 0x040fe20000400000 */
[----:B------:R-:W-:Y:S02]  /*36700*/  FMUL R249, R4, R249 ;  /* 0x000000f904f97220 */ /* 0x000fe40000400000 */
[----:B0-----:R-:W2:Y:S04]  /*36710*/  LDL.LU R12, [R1+0x19c4] ;  /* 0x0019c400010c7983 */ /* 0x001ea80000300800 */
[----:B------:R0:W-:Y:S04]  /*36720*/  STL [R1+0x38], R9 ;  /* 0x0000380901007387 */ /* 0x0001e80000100800 */
        /* <DEDUP_REMOVED lines=12> */
[----:B0-----:R-:W2:Y:S01]  /*367f0*/  LDL.LU R249, [R1+0x19a8] ;  /* 0x0019a80001f97983 */ /* 0x001ea20000300800 */
[C---:B------:R-:W-:Y:S01]  /*36800*/  FSETP.GEU.AND P1, PT, |R3|.reuse, 1.175494350822287508e-38, PT ;  /* 0x008000000300780b */ /* 0x040fe20003f2e200 */
[----:B------:R-:W-:Y:S01]  /*36810*/  @P3 FMUL R3, R3, 0.25 ;  /* 0x3e80000003033820 */ /* 0x000fe20000400000 */
[----:B------:R-:W-:Y:S01]  /*36820*/  @!P4 FMUL R251, R251, 16777216 ;  /* 0x4b800000fbfbc820 */ /* 0x000fe20000400000 */
[----:B------:R-:W-:-:S03]  /*36830*/  @!P4 FMUL R250, R250, 16777216 ;  /* 0x4b800000fafac820 */ /* 0x000fc60000400000 */
[C---:B------:R-:W-:Y:S01]  /*36840*/  FMUL R251, R4.reuse, R251 ;  /* 0x000000fb04fb7220 */ /* 0x040fe20000400000 */
[----:B------:R-:W-:-:S06]  /*36850*/  FMUL R250, R4, R250 ;  /* 0x000000fa04fa7220 */ /* 0x000fcc0000400000 */
[----:B------:R-:W-:Y:S01]  /*36860*/  @!P1 FMUL R3, R3, 16777216 ;  /* 0x4b80000003039820 */ /* 0x000fe20000400000 */
[----:B------:R-:W-:-:S03]  /*36870*/  FSETP.GEU.AND P5, PT, |R2|, 1.175494350822287508e-38, PT ;  /* 0x008000000200780b */ /* 0x000fc60003fae200 */
[----:B------:R0:W1:Y:S01]  /*36880*/  MUFU.RCP R4, R3 ;  /* 0x0000000300047308 */ /* 0x0000620000001000 */
[----:B------:R-:W-:Y:S01]  /*36890*/  @!P1 FMUL R247, R247, 16777216 ;  /* 0x4b800000f7f79820 */ /* 0x000fe20000400000 */
[----:B------:R-:W-:-:S04]  /*368a0*/  @P2 FMUL R2, R2, 0.25 ;  /* 0x3e80000002022820 */ /* 0x000fc80000400000 */
[----:B0-----:R-:W-:-:S04]  /*368b0*/  MOV R3, R247 ;  /* 0x000000f700037202 */ /* 0x001fc80000000f00 */
[----:B---3--:R-:W-:Y:S01]  /*368c0*/  @!P5 FMUL R22, R22, 16777216 ;  /* 0x4b8000001616d820 */ /* 0x008fe20000400000 */
[----:B------:R-:W-:Y:S01]  /*368d0*/  @!P5 FMUL R2, R2, 16777216 ;  /* 0x4b8000000202d820 */ /* 0x000fe20000400000 */
[----:B----4-:R-:W-:-:S03]  /*368e0*/  @!P1 FMUL R19, R19, 16777216 ;  /* 0x4b80000013139820 */ /* 0x010fc60000400000 */
[----:B------:R0:W3:Y:S01]  /*368f0*/  MUFU.RCP R247, R2 ;  /* 0x0000000200f77308 */ /* 0x0000e20000001000 */
[----:B-1----:R-:W-:Y:S01]  /*36900*/  FMUL R3, R4, R3 ;  /* 0x0000000304037220 */ /* 0x002fe20000400000 */
[----:B--2---:R-:W-:Y:S01]  /*36910*/  @!P1 FMUL R18, R18, 16777216 ;  /* 0x4b80000012129820 */ /* 0x004fe20000400000 */
[----:B0-----:R-:W-:Y:S02]  /*36920*/  MOV R2, R22 ;  /* 0x0000001600027202 */ /* 0x001fe40000000f00 */
[----:B------:R-:W2:Y:S04]  /*36930*/  LDL.LU R22, [R1+0x19a4] ;  /* 0x0019a40001167983 */ /* 0x000ea80000300800 */
[----:B------:R0:W-:Y:S01]  /*36940*/  STL [R1+0x49c], R3 ;  /* 0x00049c0301007387 */ /* 0x0001e20000100800 */
[----:B------:R-:W-:Y:S01]  /*36950*/  @!P1 FMUL R15, R15, 16777216 ;  /* 0x4b8000000f0f9820 */ /* 0x000fe20000400000 */
[----:B0-----:R-:W-:-:S02]  /*36960*/  FMUL R3, R4, R19 ;  /* 0x0000001304037220 */ /* 0x001fc40000400000 */
[----:B------:R-:W4:Y:S04]  /*36970*/  LDL.LU R19, [R1+0x19a0] ;  /* 0x0019a00001137983 */ /* 0x000f280000300800 */
[----:B------:R0:W-:Y:S01]  /*36980*/  STL [R1+0x494], R3 ;  /* 0x0004940301007387 */ /* 0x0001e20000100800 */
[----:B------:R-:W-:Y:S01]  /*36990*/  @!P1 FMUL R14, R14, 16777216 ;  /* 0x4b8000000e0e9820 */ /* 0x000fe20000400000 */
[C---:B0-----:R-:W-:Y:S02]  /*369a0*/  FMUL R3, R4.reuse, R18 ;  /* 0x0000001204037220 */ /* 0x041fe40000400000 */
[----:B------:R-:W3:Y:S04]  /*369b0*/  LDL.LU R18, [R1+0x199c] ;  /* 0x00199c0001127983 */ /* 0x000ee80000300800 */
[----:B------:R0:W-:Y:S01]  /*369c0*/  STL [R1+0x474], R3 ;  /* 0x0004740301007387 */ /* 0x0001e20000100800 */
[----:B------:R-:W-:Y:S01]  /*369d0*/  @!P1 FMUL R11, R11, 16777216 ;  /* 0x4b8000000b0b9820 */ /* 0x000fe20000400000 */
[----:B0-----:R-:W-:-:S02]  /*369e0*/  FMUL R3, R4, R15 ;  /* 0x0000000f04037220 */ /* 0x001fc40000400000 */
[----:B------:R-:W2:Y:S04]  /*369f0*/  LDL.LU R15, [R1+0x1998] ;  /* 0x00199800010f7983 */ /* 0x000ea80000300800 */
[----:B------:R0:W-:Y:S01]  /*36a00*/  STL [R1+0x470], R3 ;  /* 0x0004700301007387 */ /* 0x0001e20000100800 */
[----:B------:R-:W-:Y:S01]  /*36a10*/  @!P1 FMUL R10, R10, 16777216 ;  /* 0x4b8000000a0a9820 */ /* 0x000fe20000400000 */
[C---:B0-----:R-:W-:Y:S02]  /*36a20*/  FMUL R3, R4.reuse, R14 ;  /* 0x0000000e04037220 */ /* 0x041fe40000400000 */
[----:B------:R-:W4:Y:S04]  /*36a30*/  LDL.LU R14, [R1+0x1994] ;  /* 0x00199400010e7983 */ /* 0x000f280000300800 */
[----:B------:R0:W-:Y:S02]  /*36a40*/  STL [R1+0x46c], R3 ;  /* 0x00046c0301007387 */ /* 0x0001e40000100800 */
[----:B0-----:R-:W-:-:S02]  /*36a50*/  FMUL R3, R4, R11 ;  /* 0x0000000b04037220 */ /* 0x001fc40000400000 */
[----:B------:R-:W3:Y:S04]  /*36a60*/  LDL.LU R11, [R1+0x1990] ;  /* 0x00199000010b7983 */ /* 0x000ee80000300800 */
[----:B------:R0:W-:Y:S02]  /*36a70*/  STL [R1+0x464], R3 ;  /* 0x0004640301007387 */ /* 0x0001e40000100800 */
[----:B0-----:R-:W-:Y:S02]  /*36a80*/  FMUL R3, R4, R10 ;  /* 0x0000000a04037220 */ /* 0x001fe40000400000 */
[----:B------:R-:W2:Y:S04]  /*36a90*/  LDL.LU R10, [R1+0x198c] ;  /* 0x00198c00010a7983 */ /* 0x000ea80000300800 */
[----:B------:R0:W-:Y:S01]  /*36aa0*/  STL [R1+0x444], R3 ;  /* 0x0004440301007387 */ /* 0x0001e20000100800 */
[----:B------:R-:W-:Y:S01]  /*36ab0*/  @!P1 FMUL R20, R20, 16777216 ;  /* 0x4b80000014149820 */ /* 0x000fe20000400000 */
        /* <DEDUP_REMOVED lines=10> */
[----:B------:R-:W-:-:S04]  /*36b60*/  @!P1 FMUL R7, R7, 16777216 ;  /* 0x4b80000007079820 */ /* 0x000fc80000400000 */
[----:B------:R-:W-:Y:S01]  /*36b70*/  FMUL R7, R4, R7 ;  /* 0x0000000704077220 */ /* 0x000fe20000400000 */
[----:B------:R-:W-:Y:S01]  /*36b80*/  @!P1 FMUL R6, R6, 16777216 ;  /* 0x4b80000006069820 */ /* 0x000fe20000400000 */
[----:B------:R-:W-:-:S04]  /*36b90*/  @!P1 FMUL R244, R244, 16777216 ;  /* 0x4b800000f4f49820 */ /* 0x000fc80000400000 */
[----:B------:R-:W-:Y:S01]  /*36ba0*/  FMUL R244, R4, R244 ;  /* 0x000000f404f47220 */ /* 0x000fe20000400000 */
[----:B------:R-:W-:-:S04]  /*36bb0*/  @!P1 FMUL R248, R248, 16777216 ;  /* 0x4b800000f8f89820 */ /* 0x000fc80000400000 */
[----:B------:R-:W-:Y:S01]  /*36bc0*/  FMUL R248, R4, R248 ;  /* 0x000000f804f87220 */ /* 0x000fe20000400000 */
[----:B------:R-:W-:-:S04]  /*36bd0*/  @!P1 FMUL R249, R249, 16777216 ;  /* 0x4b800000f9f99820 */ /* 0x000fc80000400000 */
[----:B0-----:R-:W-:-:S05]  /*36be0*/  FMUL R3, R4, R249 ;  /* 0x000000f904037220 */ /* 0x001fca0000400000 */
[----:B------:R0:W-:Y:S04]  /*36bf0*/  STL [R1+0x440], R3 ;  /* 0x0004400301007387 */ /* 0x0001e80000100800 */
[----:B------:R-:W-:Y:S01]  /*36c00*/  STL [R1+0x43c], R248 ;  /* 0x00043cf801007387 */ /* 0x000fe20000100800 */
[----:B0-----:R-:W-:-:S03]  /*36c10*/  FMUL R3, R4, R6 ;  /* 0x0000000604037220 */ /* 0x001fc60000400000 */
[----:B------:R-:W-:Y:S01]  /*36c20*/  STL [R1+0x434], R244 ;  /* 0x000434f401007387 */ /* 0x000fe20000100800 */
[----:B------:R-:W-:-:S03]  /*36c30*/  FMUL R6, R4, R8 ;  /* 0x0000000804067220 */ /* 0x000fc60000400000 */
[----:B------:R0:W-:Y:S04]  /*36c40*/  STL [R1+0x414], R3 ;  /* 0x0004140301007387 */ /* 0x0001e80000100800 */
[----:B------:R1:W-:Y:S01]  /*36c50*/  STL [R1+0x410], R7 ;  /* 0x0004100701007387 */ /* 0x0003e20000100800 */
[----:B0-----:R-:W-:-:S03]  /*36c60*/  FMUL R3, R4, R9 ;  /* 0x0000000904037220 */ /* 0x001fc60000400000 */
[----:B------:R0:W-:Y:S01]  /*36c70*/  STL [R1+0x408], R6 ;  /* 0x0004080601007387 */ /* 0x0001e20000100800 */
[----:B-1----:R-:W-:-:S03]  /*36c80*/  FMUL R7, R4, R12 ;  /* 0x0000000c04077220 */ /* 0x002fc60000400000 */
        /* <DEDUP_REMOVED lines=9> */
[----:B------:R-:W-:Y:S01]  /*36d20*/  @!P1 FMUL R29, R29, 16777216 ;  /* 0x4b8000001d1d9820 */ /* 0x000fe20000400000 */
[C---:B0-----:R-:W-:Y:S02]  /*36d30*/  FMUL R3, R4.reuse, R21 ;  /* 0x0000001504037220 */ /* 0x041fe40000400000 */
[----:B------:R0:W-:Y:S01]  /*36d40*/  STL [R1+0x3b4], R6 ;  /* 0x0003b40601007387 */ /* 0x0001e20000100800 */
[----:B-1----:R-:W-:-:S03]  /*36d50*/  FMUL R7, R4, R24 ;  /* 0x0000001804077220 */ /* 0x002fc60000400000 */
[----:B------:R1:W-:Y:S01]  /*36d60*/  STL [R1+0x3b0], R3 ;  /* 0x0003b00301007387 */ /* 0x0003e20000100800 */
[----:B------:R-:W-:Y:S01]  /*36d70*/  @!P1 FMUL R32, R32, 16777216 ;  /* 0x4b80000020209820 */ /* 0x000fe20000400000 */
[----:B------:R-:W-:Y:S01]  /*36d80*/  @!P1 FMUL R33, R33, 16777216 ;  /* 0x4b80000021219820 */ /* 0x000fe20000400000 */
[C---:B0-----:R-:W-:Y:S01]  /*36d90*/  FMUL R6, R4.reuse, R25 ;  /* 0x0000001904067220 */ /* 0x041fe20000400000 */
        /* <DEDUP_REMOVED lines=140> */
[----:B0-----:R-:W-:-:S03]  /*37660*/  FMUL R6, R4, R123 ;  /* 0x0000007b04067220 */ /* 0x001fc60000400000 */
[----:B------:R0:W-:Y:S01]  /*37670*/  STL [R1+0x78], R7 ;  /* 0x0000780701007387 */ /* 0x0001e20000100800 */
[----:B-1----:R-:W-:-:S03]  /*37680*/  FMUL R3, R4, R126 ;  /* 0x0000007e04037220 */ /* 0x002fc60000400000 */
[----:B------:R-:W4:Y:S04]  /*37690*/  LDL.LU R25, [R1+0xd4] ;  /* 0x0000d40001197983 */ /* 0x000f280000300800 */
[----:B------:R-:W-:Y:S04]  /*376a0*/  STL [R1+0x74], R6 ;  /* 0x0000740601007387 */ /* 0x000fe80000100800 */
[----:B------:R-:W4:Y:S04]  /*376b0*/  LDL.LU R24, [R1+0xd0] ;  /* 0x0000d00001187983 */ /* 0x000f280000300800 */
[----:B------:R1:W-:Y:S04]  /*376c0*/  STL [R1+0x68], R3 ;  /* 0x0000680301007387 */ /* 0x0003e80000100800 */
[----:B------:R-:W4:Y:S04]  /*376d0*/  LDL.LU R20, [R1+0xbc] ;  /* 0x0000bc0001147983 */ /* 0x000f280000300800 */
[----:B------:R-:W4:Y:S04]  /*376e0*/  LDL.LU R16, [R1+0xb8] ;  /* 0x0000b80001107983 */ /* 0x000f280000300800 */
[----:B------:R-:W4:Y:S04]  /*376f0*/  LDL.LU R12, [R1+0xa0] ;  /* 0x0000a000010c7983 */ /* 0x000f280000300800 */
[----:B------:R-:W4:Y:S04]  /*37700*/  LDL.LU R8, [R1+0x98] ;  /* 0x0000980001087983 */ /* 0x000f280000300800 */
[----:B------:R-:W4:Y:S01]  /*37710*/  LDL.LU R244, [R1+0x94] ;  /* 0x0000940001f47983 */ /* 0x000f220000300800 */
[----:B0-----:R-:W-:-:S03]  /*37720*/  F2FP.F16.F32.PACK_AB R7, R0, R252 ;  /* 0x000000fc0007723e */ /* 0x001fc600000000ff */
[----:B------:R-:W4:Y:S04]  /*37730*/  LDL.LU R248, [R1+0x8c] ;  /* 0x00008c0001f87983 */ /* 0x000f280000300800 */
[----:B------:R-:W4:Y:S04]  /*37740*/  LDL.LU R249, [R1+0x70] ;  /* 0x0000700001f97983 */ /* 0x000f280000300800 */
[----:B-1----:R-:W4:Y:S04]  /*37750*/  LDL.LU R3, [R1+0x64] ;  /* 0x0000640001037983 */ /* 0x002f280000300800 */
[----:B------:R-:W4:Y:S04]  /*37760*/  LDL.LU R0, [R1+0x1988] ;  /* 0x0019880001007983 */ /* 0x000f280000300800 */
[----:B------:R-:W4:Y:S01]  /*37770*/  LDL.LU R252, [R1+0x1984] ;  /* 0x0019840001fc7983 */ /* 0x000f220000300800 */
[----:B--2---:R-:W-:Y:S01]  /*37780*/  @!P5 FMUL R10, R10, 16777216 ;  /* 0x4b8000000a0ad820 */ /* 0x004fe20000400000 */
[----:B---3--:R-:W-:Y:S01]  /*37790*/  @!P5 FMUL R11, R11, 16777216 ;  /* 0x4b8000000b0bd820 */ /* 0x008fe20000400000 */
[----:B----4-:R-:W-:Y:S01]  /*377a0*/  @!P5 FMUL R14, R14, 16777216 ;  /* 0x4b8000000e0ed820 */ /* 0x010fe20000400000 */
        /* <DEDUP_REMOVED lines=28> */
[----:B------:R-:W-:-:S04]  /*37970*/  @!P5 FMUL R24, R24, 16777216 ;  /* 0x4b8000001818d820 */ /* 0x000fc80000400000 */
[----:B------:R-:W-:Y:S01]  /*37980*/  FMUL R25, R247, R24 ;  /* 0x00000018f7197220 */ /* 0x000fe20000400000 */
[----:B------:R-:W-:Y:S01]  /*37990*/  @!P5 FMUL R20, R20, 16777216 ;  /* 0x4b8000001414d820 */ /* 0x000fe20000400000 */
[----:B------:R-:W-:-:S03]  /*379a0*/  @!P5 FMUL R16, R16, 16777216 ;  /* 0x4b8000001010d820 */ /* 0x000fc60000400000 */
[C---:B------:R-:W-:Y:S01]  /*379b0*/  FMUL R24, R247.reuse, R20 ;  /* 0x00000014f7187220 */ /* 0x040fe20000400000 */
[----:B------:R-:W-:Y:S01]  /*379c0*/  @!P5 FMUL R12, R12, 16777216 ;  /* 0x4b8000000c0cd820 */ /* 0x000fe20000400000 */
[C---:B------:R-:W-:Y:S01]  /*379d0*/  FMUL R20, R247.reuse, R16 ;  /* 0x00000010f7147220 */ /* 0x040fe20000400000 */
[----:B------:R-:W-:Y:S02]  /*379e0*/  @!P5 FMUL R8, R8, 16777216 ;  /* 0x4b8000000808d820 */ /* 0x000fe40000400000 */
[C---:B------:R-:W-:Y:S01]  /*379f0*/  FMUL R16, R247.reuse, R12 ;  /* 0x0000000cf7107220 */ /* 0x040fe20000400000 */
[----:B------:R-:W-:Y:S01]  /*37a00*/  STL [R1+0x34c], R28 ;  /* 0x00034c1c01007387 */ /* 0x000fe20000100800 */
[----:B------:R-:W-:Y:S01]  /*37a10*/  @!P5 FMUL R244, R244, 16777216 ;  /* 0x4b800000f4f4d820 */ /* 0x000fe20000400000 */
[C---:B------:R-:W-:Y:S02]  /*37a20*/  FMUL R12, R247.reuse, R8 ;  /* 0x00000008f70c7220 */ /* 0x040fe40000400000 */
[----:B------:R-:W-:Y:S01]  /*37a30*/  STL [R1+0x340], R25 ;  /* 0x0003401901007387 */ /* 0x000fe20000100800 */
[----:B------:R-:W-:Y:S01]  /*37a40*/  @!P5 FMUL R248, R248, 16777216 ;  /* 0x4b800000f8f8d820 */ /* 0x000fe20000400000 */
[----:B------:R-:W-:-:S02]  /*37a50*/  FMUL R8, R247, R244 ;  /* 0x000000f4f7087220 */ /* 0x000fc40000400000 */
[----:B------:R-:W-:Y:S01]  /*37a60*/  STL [R1+0x31c], R24 ;  /* 0x00031c1801007387 */ /* 0x000fe20000100800 */
[----:B------:R-:W-:-:S03]  /*37a70*/  @!P5 FMUL R249, R249, 16777216 ;  /* 0x4b800000f9f9d820 */ /* 0x000fc60000400000 */
[----:B------:R-:W-:Y:S01]  /*37a80*/  STL [R1+0x314], R20 ;  /* 0x0003141401007387 */ /* 0x000fe20000100800 */
[----:B------:R-:W-:-:S03]  /*37a90*/  @!P5 FMUL R3, R3, 16777216 ;  /* 0x4b8000000303d820 */ /* 0x000fc60000400000 */
[----:B------:R0:W-:Y:S04]  /*37aa0*/  STL [R1+0x30c], R16 ;  /* 0x00030c1001007387 */ /* 0x0001e80000100800 */
[----:B------:R1:W-:Y:S01]  /*37ab0*/  STL [R1+0x300], R12 ;  /* 0x0003000c01007387 */ /* 0x0003e20000100800 */
[----:B------:R-:W-:Y:S01]  /*37ac0*/  @!P5 FMUL R252, R252, 16777216 ;  /* 0x4b800000fcfcd820 */ /* 0x000fe20000400000 */
[----:B------:R-:W-:Y:S02]  /*37ad0*/  @!P5 FMUL R0, R0, 16777216 ;  /* 0x4b8000000000d820 */ /* 0x000fe40000400000 */
[----:B------:R2:W-:Y:S01]  /*37ae0*/  STL [R1+0x2dc], R8 ;  /* 0x0002dc0801007387 */ /* 0x0005e20000100800 */
[C---:B0-----:R-:W-:Y:S01]  /*37af0*/  FMUL R16, R247.reuse, R248 ;  /* 0x000000f8f7107220 */ /* 0x041fe20000400000 */
[----:B-1----:R-:W-:-:S04]  /*37b00*/  FMUL R12, R247, R249 ;  /* 0x000000f9f70c7220 */ /* 0x002fc80000400000 */
[----:B------:R-:W-:Y:S01]  /*37b10*/  STL [R1+0x2d4], R16 ;  /* 0x0002d41001007387 */ /* 0x000fe20000100800 */
[C---:B--2---:R-:W-:Y:S01]  /*37b20*/  FMUL R8, R247.reuse, R3 ;  /* 0x00000003f7087220 */ /* 0x044fe20000400000 */
[C---:B------:R-:W-:Y:S02]  /*37b30*/  FMUL R3, R247.reuse, R252 ;  /* 0x000000fcf7037220 */ /* 0x040fe40000400000 */
[----:B------:R0:W-:Y:S04]  /*37b40*/  STL [R1+0x2cc], R12 ;  /* 0x0002cc0c01007387 */ /* 0x0001e80000100800 */
[----:B------:R-:W2:Y:S04]  /*37b50*/  LDL.LU R252, [R1+0x1980] ;  /* 0x0019800001fc7983 */ /* 0x000ea80000300800 */
[----:B------:R1:W-:Y:S01]  /*37b60*/  STL [R1+0x2c0], R8 ;  /* 0x0002c00801007387 */ /* 0x0003e20000100800 */
[----:B0-----:R-:W-:-:S03]  /*37b70*/  FMUL R12, R247, R0 ;  /* 0x00000000f70c7220 */ /* 0x001fc60000400000 */
[----:B------:R-:W3:Y:S04]  /*37b80*/  LDL.LU R0, [R1+0x197c] ;  /* 0x00197c0001007983 */ /* 0x000ee80000300800 */
[----:B------:R0:W-:Y:S01]  /*37b90*/  STL [R1+0x29c], R3 ;  /* 0x00029c0301007387 */ /* 0x0001e20000100800 */
[C---:B-1----:R-:W-:Y:S01]  /*37ba0*/  FMUL R8, R247.reuse, R10 ;  /* 0x0000000af7087220 */ /* 0x042fe20000400000 */
[C---:B------:R-:W-:Y:S02]  /*37bb0*/  FMUL R10, R247.reuse, R14 ;  /* 0x0000000ef70a7220 */ /* 0x040fe40000400000 */
[----:B------:R-:W-:Y:S01]  /*37bc0*/  STL [R1+0x294], R12 ;  /* 0x0002940c01007387 */ /* 0x000fe20000100800 */
[----:B0-----:R-:W-:-:S03]  /*37bd0*/  FMUL R3, R247, R11 ;  /* 0x0000000bf7037220 */ /* 0x001fc60000400000 */
[----:B------:R0:W-:Y:S04]  /*37be0*/  STL [R1+0x28c], R8 ;  /* 0x00028c0801007387 */ /* 0x0001e80000100800 */
[----:B------:R1:W-:Y:S01]  /*37bf0*/  STL [R1+0x280], R3 ;  /* 0x0002800301007387 */ /* 0x0003e20000100800 */
[----:B0-----:R-:W-:-:S03]  /*37c00*/  FMUL R8, R247, R15 ;  /* 0x0000000ff7087220 */ /* 0x001fc60000400000 */
[----:B------:R0:W-:Y:S01]  /*37c10*/  STL [R1+0x25c], R10 ;  /* 0x00025c0a01007387 */ /* 0x0001e20000100800 */
[----:B-1----:R-:W-:-:S03]  /*37c20*/  FMUL R3, R247, R18 ;  /* 0x00000012f7037220 */ /* 0x002fc60000400000 */
[----:B------:R1:W-:Y:S04]  /*37c30*/  STL [R1+0x254], R8 ;  /* 0x0002540801007387 */ /* 0x0003e80000100800 */
[----:B------:R4:W-:Y:S01]  /*37c40*/  STL [R1+0x24c], R3 ;  /* 0x00024c0301007387 */ /* 0x0009e20000100800 */
[C---:B0-----:R-:W-:Y:S01]  /*37c50*/  FMUL R10, R247.reuse, R19 ;  /* 0x00000013f70a7220 */ /* 0x041fe20000400000 */
[----:B-1----:R-:W-:-:S04]  /*37c60*/  FMUL R8, R247, R22 ;  /* 0x00000016f7087220 */ /* 0x002fc80000400000 */
[----:B------:R0:W-:Y:S01]  /*37c70*/  STL [R1+0x1f0], R10 ;  /* 0x0001f00a01007387 */ /* 0x0001e20000100800 */
[----:B----4-:R-:W-:-:S03]  /*37c80*/  FMUL R3, R247, R23 ;  /* 0x00000017f7037220 */ /* 0x010fc60000400000 */
        /* <DEDUP_REMOVED lines=40> */
[----:B------:R-:W-:Y:S01]  /*37f10*/  STL [R1+0x6c], R10 ;  /* 0x00006c0a01007387 */ /* 0x000fe20000100800 */
[----:B----4-:R-:W-:-:S03]  /*37f20*/  FMUL R3, R247, R66 ;  /* 0x00000042f7037220 */ /* 0x010fc60000400000 */
[----:B------:R-:W-:Y:S04]  /*37f30*/  STL [R1+0x64], R8 ;  /* 0x0000640801007387 */ /* 0x000fe80000100800 */
[----:B------:R0:W-:Y:S04]  /*37f40*/  STL [R1+0x60], R3 ;  /* 0x0000600301007387 */ /* 0x0001e80000100800 */
[----:B------:R-:W4:Y:S04]  /*37f50*/  LDL.LU R41, [R1+0x220] ;  /* 0x0002200001297983 */ /* 0x000f280000300800 */
[----:B------:R-:W3:Y:S04]  /*37f60*/  LDL.LU R29, [R1+0x218] ;  /* 0x00021800011d7983 */ /* 0x000ee80000300800 */
[----:B------:R-:W3:Y:S04]  /*37f70*/  LDL.LU R33, [R1+0x210] ;  /* 0x0002100001217983 */ /* 0x000ee80000300800 */
[----:B------:R-:W3:Y:S04]  /*37f80*/  LDL.LU R25, [R1+0x214] ;  /* 0x0002140001197983 */ /* 0x000ee80000300800 */
[----:B------:R-:W3:Y:S04]  /*37f90*/  LDL.LU R76, [R1+0x10] ;  /* 0x00001000014c7983 */ /* 0x000ee80000300800 */
[----:B------:R-:W3:Y:S04]  /*37fa0*/  LDL.LU R73, [R1+0xc] ;  /* 0x00000c0001497983 */ /* 0x000ee80000300800 */
[----:B------:R-:W3:Y:S04]  /*37fb0*/  LDL.LU R72, [R1+0x24] ;  /* 0x0000240001487983 */ /* 0x000ee80000300800 */
[----:B------:R-:W3:Y:S01]  /*37fc0*/  LDL.LU R69, [R1+0x20] ;  /* 0x0000200001457983 */ /* 0x000ee20000300800 */
[----:B------:R-:W-:-:S03]  /*37fd0*/  @!P5 FMUL R246, R246, 16777216 ;  /* 0x4b800000f6f6d820 */ /* 0x000fc60000400000 */
[----:B------:R-:W3:Y:S04]  /*37fe0*/  LDL.LU R68, [R1+0x18] ;  /* 0x0000180001447983 */ /* 0x000ee80000300800 */
[----:B------:R-:W3:Y:S01]  /*37ff0*/  LDL.LU R65, [R1+0x14] ;  /* 0x0000140001417983 */ /* 0x000ee20000300800 */
        /* <DEDUP_REMOVED lines=57> */
[C---:B------:R-:W-:Y:S01]  /*38390*/  FMUL R2, R247.reuse, R2 ;  /* 0x00000002f7027220 */ /* 0x040fe20000400000 */
[----:B------:R-:W-:Y:S01]  /*383a0*/  FMUL R246, R247, R246 ;  /* 0x000000f6f7f67220 */ /* 0x000fe20000400000 */
[C---:B------:R-:W-:Y:S01]  /*383b0*/  FMUL R5, R4.reuse, R5 ;  /* 0x0000000504057220 */ /* 0x040fe20000400000 */
        /* <DEDUP_REMOVED lines=55> */
[----:B------:R-:W-:Y:S01]  /*38730*/  FMUL R243, R4, R243 ;  /* 0x000000f304f37220 */ /* 0x000fe20000400000 */
[----:B------:R-:W-:-:S02]  /*38740*/  F2FP.F16.F32.PACK_AB R4, R246, R2 ;  /* 0x00000002f604723e */ /* 0x000fc400000000ff */
[----:B------:R-:W-:Y:S02]  /*38750*/  IADD3 R2, R236, -R242, RZ ;  /* 0x800000f2ec027210 */ /* 0x000fe40007ffe0ff */
[----:B------:R-:W-:-:S03]  /*38760*/  MOV R21, 0x3dc6b27f ;  /* 0x3dc6b27f00157802 */ /* 0x000fc60000000f00 */
[----:B------:R-:W-:-:S04]  /*38770*/  FADD R2, R2, -1 ;  /* 0xbf80000002027421 */ /* 0x000fc80000000000 */
[----:B0-----:R-:W-:-:S04]  /*38780*/  FFMA.FTZ R3, R2, R21, -0.16845393180847167969 ;  /* 0xbe2c7f3002037423 */ /* 0x001fc80000010015 */
[----:B------:R-:W-:-:S04]  /*38790*/  FFMA.FTZ R3, R2, R3, 0.1716887056827545166 ;  /* 0x3e2fcf2a02037423 */ /* 0x000fc80000010003 */
[C---:B------:R-:W-:Y:S01]  /*387a0*/  FFMA.FTZ R11, R2.reuse, R3, -0.17900948226451873779 ;  /* 0xbe374e43020b7423 */ /* 0x040fe20000010003 */
[----:B------:R-:W0:Y:S03]  /*387b0*/  S2R R37, SR_TID.X ;  /* 0x0000000000257919 */ /* 0x000e260000002100 */
[----:B------:R-:W-:Y:S01]  /*387c0*/  FFMA.FTZ R11, R2, R11, 0.20512372255325317383 ;  /* 0x3e520bf4020b7423 */ /* 0x000fe2000001000b */
[----:B------:R-:W-:Y:S01]  /*387d0*/  F2FP.F16.F32.PACK_AB R5, R245, R5 ;  /* 0x00000005f505723e */ /* 0x000fe200000000ff */
[----:B------:R-:W1:Y:S01]  /*387e0*/  S2R R22, SR_CTAID.X ;  /* 0x0000000000167919 */ /* 0x000e620000002500 */
[----:B------:R-:W-:Y:S01]  /*387f0*/  F2FP.F16.F32.PACK_AB R6, R250, R251 ;  /* 0x000000fbfa06723e */ /* 0x000fe200000000ff */
[----:B------:R-:W-:-:S04]  /*38800*/  FFMA.FTZ R11, R2, R11, -0.24046532809734344482 ;  /* 0xbe763c8b020b7423 */ /* 0x000fc8000001000b */
[C---:B------:R-:W-:Y:S01]  /*38810*/  FFMA.FTZ R11, R2.reuse, R11, 0.28857114911079406738 ;  /* 0x3e93bf99020b7423 */ /* 0x040fe2000001000b */
[----:B--2---:R2:W-:Y:S03]  /*38820*/  STSM.16.M88.4 [R252], R4 ;  /* 0x00000004fc007844 */ /* 0x0045e60000000200 */
[----:B------:R-:W-:Y:S01]  /*38830*/  FFMA.FTZ R11, R2, R11, -0.36067417263984680176 ;  /* 0xbeb8aa49020b7423 */ /* 0x000fe2000001000b */
[----:B------:R-:W-:-:S03]  /*38840*/  IADD3 R10, R237, -R238, RZ ;  /* 0x800000eeed0a7210 */ /* 0x000fc60007ffe0ff */
[----:B------:R-:W-:Y:S01]  /*38850*/  FFMA.FTZ R11, R2, R11, 0.48089820146560668945 ;  /* 0x3ef6384a020b7423 */ /* 0x000fe2000001000b */
[----:B--2---:R-:W-:-:S03]  /*38860*/  IADD3 R6, R233, -R240, RZ ;  /* 0x800000f0e9067210 */ /* 0x004fc60007ffe0ff */
[----:B------:R-:W-:Y:S01]  /*38870*/  FFMA.FTZ R11, R2, R11, -0.72134751081466674805 ;  /* 0xbf38aa3b020b7423 */ /* 0x000fe2000001000b */
[----:B------:R-:W-:Y:S01]  /*38880*/  ISETP.GE.U32.AND P2, PT, R236, 0x7f800000, PT ;  /* 0x7f800000ec00780c */ /* 0x000fe20003f46070 */
[----:B------:R-:W2:Y:S01]  /*38890*/  LDC.64 R4, c[0x0][0x270] ;  /* 0x00009c00ff047b82 */ /* 0x000ea20000000a00 */
[----:B------:R-:W-:-:S04]  /*388a0*/  FADD R6, R6, -1 ;  /* 0xbf80000006067421 */ /* 0x000fc80000000000 */
[----:B------:R-:W-:Y:S01]  /*388b0*/  FFMA.FTZ R14, R6, R21, -0.16845393180847167969 ;  /* 0xbe2c7f30060e7423 */ /* 0x000fe20000010015 */
[----:B------:R-:W-:Y:S01]  /*388c0*/  FADD R10, R10, -1 ;  /* 0xbf8000000a0a7421 */ /* 0x000fe20000000000 */
[----:B------:R-:W-:Y:S02]  /*388d0*/  FMUL R11, R2, R11 ;  /* 0x0000000b020b7220 */ /* 0x000fe40000400000 */
[----:B------:R-:W-:Y:S01]  /*388e0*/  FFMA.FTZ R14, R6, R14, 0.1716887056827545166 ;  /* 0x3e2fcf2a060e7423 */ /* 0x000fe2000001000e */
[----:B------:R-:W-:Y:S01]  /*388f0*/  FFMA.FTZ R18, R10, R21, -0.16845393180847167969 ;  /* 0xbe2c7f300a127423 */ /* 0x000fe20000010015 */
[----:B------:R-:W-:Y:S02]  /*38900*/  FMUL R11, R2, R11 ;  /* 0x0000000b020b7220 */ /* 0x000fe40000400000 */
[----:B------:R-:W-:Y:S01]  /*38910*/  FFMA.FTZ R14, R6, R14, -0.17900948226451873779 ;  /* 0xbe374e43060e7423 */ /* 0x000fe2000001000e */
[----:B------:R-:W-:Y:S01]  /*38920*/  FFMA.FTZ R18, R10, R18, 0.1716887056827545166 ;  /* 0x3e2fcf2a0a127423 */ /* 0x000fe20000010012 */
[----:B------:R-:W-:Y:S01]  /*38930*/  FFMA.FTZ R11, R2, 1.4426950216293334961, R11 ;  /* 0x3fb8aa3b020b7823 */ /* 0x000fe2000001000b */
[----:B0-----:R-:W-:Y:S01]  /*38940*/  LOP3.LUT R37, R37, 0x7f, RZ, 0xc0, !PT ;  /* 0x0000007f25257812 */ /* 0x001fe200078ec0ff */
[----:B------:R-:W-:Y:S01]  /*38950*/  FFMA.FTZ R14, R6, R14, 0.20512372255325317383 ;  /* 0x3e520bf4060e7423 */ /* 0x000fe2000001000e */
[----:B------:R-:W-:Y:S01]  /*38960*/  FFMA.FTZ R18, R10, R18, -0.17900948226451873779 ;  /* 0xbe374e430a127423 */ /* 0x000fe20000010012 */
[----:B------:R-:W-:Y:S01]  /*38970*/  ISETP.GE.U32.AND P3, PT, R237, 0x7f800000, PT ;  /* 0x7f800000ed00780c */ /* 0x000fe20003f66070 */
[----:B------:R-:W0:Y:S01]  /*38980*/  LDC.64 R2, c[0x0][0x228] ;  /* 0x00008a00ff027b82 */ /* 0x000e220000000a00 */
[----:B------:R-:W-:Y:S01]  /*38990*/  FFMA.FTZ R14, R6, R14, -0.24046532809734344482 ;  /* 0xbe763c8b060e7423 */ /* 0x000fe2000001000e */
[----:B-1----:R-:W-:Y:S01]  /*389a0*/  LEA R22, R22, R37, 0x7 ;  /* 0x0000002516167211 */ /* 0x002fe200078e38ff */
[----:B------:R-:W-:-:S02]  /*389b0*/  FFMA.FTZ R18, R10, R18, 0.20512372255325317383 ;  /* 0x3e520bf40a127423 */ /* 0x000fc40000010012 */
[----:B------:R-:W-:Y:S02]  /*389c0*/  FFMA.FTZ R14, R6, R14, 0.28857114911079406738 ;  /* 0x3e93bf99060e7423 */ /* 0x000fe4000001000e */
[----:B------:R-:W-:Y:S02]  /*389d0*/  FFMA.FTZ R18, R10, R18, -0.24046532809734344482 ;  /* 0xbe763c8b0a127423 */ /* 0x000fe40000010012 */
[----:B------:R-:W-:Y:S02]  /*389e0*/  FFMA.FTZ R14, R6, R14, -0.36067417263984680176 ;  /* 0xbeb8aa49060e7423 */ /* 0x000fe4000001000e */
[----:B------:R-:W-:Y:S02]  /*389f0*/  FFMA.FTZ R18, R10, R18, 0.28857114911079406738 ;  /* 0x3e93bf990a127423 */ /* 0x000fe40000010012 */
[----:B------:R-:W-:Y:S02]  /*38a00*/  FFMA.FTZ R14, R6, R14, 0.48089820146560668945 ;  /* 0x3ef6384a060e7423 */ /* 0x000fe4000001000e */
[----:B------:R-:W-:-:S02]  /*38a10*/  FFMA.FTZ R18, R10, R18, -0.36067417263984680176 ;  /* 0xbeb8aa490a127423 */ /* 0x000fc40000010012 */
[----:B------:R-:W-:Y:S02]  /*38a20*/  FFMA.FTZ R14, R6, R14, -0.72134751081466674805 ;  /* 0xbf38aa3b060e7423 */ /* 0x000fe4000001000e */
[----:B------:R-:W-:Y:S02]  /*38a30*/  FFMA.FTZ R18, R10, R18, 0.48089820146560668945 ;  /* 0x3ef6384a0a127423 */ /* 0x000fe40000010012 */
[----:B------:R-:W-:Y:S02]  /*38a40*/  FMUL R14, R6, R14 ;  /* 0x0000000e060e7220 */ /* 0x000fe40000400000 */
[----:B------:R-:W-:Y:S02]  /*38a50*/  FFMA.FTZ R18, R10, R18, -0.72134751081466674805 ;  /* 0xbf38aa3b0a127423 */ /* 0x000fe40000010012 */
[----:B------:R-:W-:Y:S02]  /*38a60*/  FMUL R14, R6, R14 ;  /* 0x0000000e060e7220 */ /* 0x000fe40000400000 */
[----:B------:R-:W-:-:S02]  /*38a70*/  FMUL R18, R10, R18 ;  /* 0x000000120a127220 */ /* 0x000fc40000400000 */
[----:B------:R-:W-:Y:S02]  /*38a80*/  FFMA.FTZ R6, R6, 1.4426950216293334961, R14 ;  /* 0x3fb8aa3b06067823 */ /* 0x000fe4000001000e */
[----:B------:R-:W-:-:S04]  /*38a90*/  FMUL R18, R10, R18 ;  /* 0x000000120a127220 */ /* 0x000fc80000400000 */
[----:B------:R-:W-:Y:S01]  /*38aa0*/  FFMA.FTZ R10, R10, 1.4426950216293334961, R18 ;  /* 0x3fb8aa3b0a0a7823 */ /* 0x000fe20000010012 */
[----:B----4-:R-:W-:Y:S02]  /*38ab0*/  FADD R19, R41, R11 ;  /* 0x0000000b29137221 */ /* 0x010fe40000000000 */
[----:B------:R-:W4:Y:S04]  /*38ac0*/  LDL.LU R41, [R1+0x2c] ;  /* 0x00002c0001297983 */ /* 0x000f280000300800 */
[----:B------:R-:W4:Y:S01]  /*38ad0*/  LDL.LU R37, [R1+0x28] ;  /* 0x0000280001257983 */ /* 0x000f220000300800 */
[----:B---3--:R-:W-:Y:S01]  /*38ae0*/  FADD R14, R25, R6 ;  /* 0x00000006190e7221 */ /* 0x008fe20000000000 */
[----:B------:R-:W-:Y:S01]  /*38af0*/  @P2 MOV R6, 0x7f800000 ;  /* 0x7f80000000062802 */ /* 0x000fe20000000f00 */
[----:B------:R-:W-:Y:S01]  /*38b00*/  FADD R18, R29, R10 ;  /* 0x0000000a1d127221 */ /* 0x000fe20000000000 */
[----:B------:R-:W-:Y:S01]  /*38b10*/  @P3 MOV R10, 0x7f800000 ;  /* 0x7f800000000a3802 */ /* 0x000fe20000000f00 */
[----:B------:R-:W3:Y:S02]  /*38b20*/  LDL.LU R61, [R1+0x34] ;  /* 0x00003400013d7983 */ /* 0x000ee40000300800 */
[----:B------:R-:W-:-:S02]  /*38b30*/  @P2 FFMA.FTZ R19, R236, R6, +INF ;  /* 0x7f800000ec132423 */ /* 0x000fc40000010006 */
[----:B------:R-:W-:-:S03]  /*38b40*/  @P3 FFMA.FTZ R18, R237, R10, +INF ;  /* 0x7f800000ed123423 */ /* 0x000fc6000001000a */
[----:B------:R-:W-:Y:S04]  /*38b50*/  STL [R1+0x5c], R19 ;  /* 0x00005c1301007387 */ /* 0x000fe80000100800 */
[----:B------:R-:W3:Y:S04]  /*38b60*/  LDL.LU R57, [R1+0x30] ;  /* 0x0000300001397983 */ /* 0x000ee80000300800 */
[----:B------:R-:W3:Y:S04]  /*38b70*/  LDL.LU R49, [R1+0x44] ;  /* 0x0000440001317983 */ /* 0x000ee80000300800 */
[----:B------:R-:W-:Y:S04]  /*38b80*/  STL [R1+0x58], R18 ;  /* 0x0000581201007387 */ /* 0x000fe80000100800 */
[----:B------:R-:W3:Y:S01]  /*38b90*/  LDL.LU R45, [R1+0x40] ;  /* 0x00004000012d7983 */ /* 0x000ee20000300800 */
[----:B------:R-:W-:-:S05]  /*38ba0*/  IADD3 R7, R232, -R239, RZ ;  /* 0x800000efe8077210 */ /* 0x000fca0007ffe0ff */
[----:B------:R-:W-:-:S04]  /*38bb0*/  FADD R7, R7, -1 ;  /* 0xbf80000007077421 */ /* 0x000fc80000000000 */
[----:B------:R-:W-:-:S04]  /*38bc0*/  FFMA.FTZ R15, R7, R21, -0.16845393180847167969 ;  /* 0xbe2c7f30070f7423 */ /* 0x000fc80000010015 */
[----:B------:R-:W-:-:S04]  /*38bd0*/  FFMA.FTZ R15, R7, R15, 0.1716887056827545166 ;  /* 0x3e2fcf2a070f7423 */ /* 0x000fc8000001000f */
[----:B------:R-:W-:-:S04]  /*38be0*/  FFMA.FTZ R15, R7, R15, -0.17900948226451873779 ;  /* 0xbe374e43070f7423 */ /* 0x000fc8000001000f */
[C---:B------:R-:W-:Y:S01]  /*38bf0*/  FFMA.FTZ R15, R7.reuse, R15, 0.20512372255325317383 ;  /* 0x3e520bf4070f7423 */ /* 0x040fe2000001000f */
[----:B------:R-:W2:Y:S03]  /*38c00*/  S2R R29, SR_CTAID.Y ;  /* 0x00000000001d7919 */ /* 0x000ea60000002600 */
[----:B------:R-:W-:-:S04]  /*38c10*/  FFMA.FTZ R15, R7, R15, -0.24046532809734344482 ;  /* 0xbe763c8b070f7423 */ /* 0x000fc8000001000f */
[----:B------:R-:W-:-:S04]  /*38c20*/  FFMA.FTZ R15, R7, R15, 0.28857114911079406738 ;  /* 0x3e93bf99070f7423 */ /* 0x000fc8000001000f */
[----:B------:R-:W-:-:S04]  /*38c30*/  FFMA.FTZ R15, R7, R15, -0.36067417263984680176 ;  /* 0xbeb8aa49070f7423 */ /* 0x000fc8000001000f */
[----:B------:R-:W-:-:S04]  /*38c40*/  FFMA.FTZ R15, R7, R15, 0.48089820146560668945 ;  /* 0x3ef6384a070f7423 */ /* 0x000fc8000001000f */
[----:B------:R-:W-:-:S04]  /*38c50*/  FFMA.FTZ R15, R7, R15, -0.72134751081466674805 ;  /* 0xbf38aa3b070f7423 */ /* 0x000fc8000001000f */
[----:B------:R-:W-:Y:S01]  /*38c60*/  FMUL R15, R7, R15 ;  /* 0x0000000f070f7220 */ /* 0x000fe20000400000 */
[----:B------:R-:W-:-:S03]  /*38c70*/  ISETP.GE.U32.AND P6, PT, R232, 0x7f800000, PT ;  /* 0x7f800000e800780c */ /* 0x000fc60003fc6070 */
[----:B------:R-:W-:-:S04]  /*38c80*/  FMUL R15, R7, R15 ;  /* 0x0000000f070f7220 */ /* 0x000fc80000400000 */
[----:B------:R-:W-:Y:S01]  /*38c90*/  FFMA.FTZ R7, R7, 1.4426950216293334961, R15 ;  /* 0x3fb8aa3b07077823 */ /* 0x000fe2000001000f */
[----:B--2---:R-:W-:-:S03]  /*38ca0*/  IMAD R4, R29, R4, RZ ;  /* 0x000000041d047224 */ /* 0x004fc600078e02ff */
[----:B------:R-:W-:Y:S02]  /*38cb0*/  FADD R15, R33, R7 ;  /* 0x00000007210f7221 */ /* 0x000fe40000000000 */
[----:B------:R-:W2:Y:S01]  /*38cc0*/  LDL.LU R33, [R1+0x3c] ;  /* 0x00003c0001217983 */ /* 0x000ea20000300800 */
[----:B------:R-:W-:-:S03]  /*38cd0*/  @P6 MOV R6, 0x7f800000 ;  /* 0x7f80000000066802 */ /* 0x000fc60000000f00 */
[----:B------:R-:W2:Y:S02]  /*38ce0*/  LDL.LU R29, [R1+0x38] ;  /* 0x00003800011d7983 */ /* 0x000ea40000300800 */
[----:B------:R-:W-:Y:S02]  /*38cf0*/  @P6 FFMA.FTZ R15, R232, R6, +INF ;  /* 0x7f800000e80f6423 */ /* 0x000fe40000010006 */
[----:B------:R-:W2:Y:S04]  /*38d00*/  LDL.LU R53, [R1+0x4c] ;  /* 0x00004c0001357983 */ /* 0x000ea80000300800 */
[----:B------:R-:W-:Y:S04]  /*38d10*/  STL [R1+0x54], R15 ;  /* 0x0000540f01007387 */ /* 0x000fe80000100800 */
[----:B------:R-:W2:Y:S01]  /*38d20*/  LDL.LU R25, [R1+0x48] ;  /* 0x0000480001197983 */ /* 0x000ea20000300800 */
[----:B------:R-:W-:-:S02]  /*38d30*/  IMAD R5, R22, R5, RZ ;  /* 0x0000000516057224 */ /* 0x000fc400078e02ff */
[----:B------:R-:W-:Y:S01]  /*38d40*/  @!P5 FMUL R70, R70, 16777216 ;  /* 0x4b8000004646d820 */ /* 0x000fe20000400000 */
[----:B------:R-:W-:Y:S01]  /*38d50*/  @!P5 FMUL R71, R71, 16777216 ;  /* 0x4b8000004747d820 */ /* 0x000fe20000400000 */
[----:B------:R-:W-:Y:S02]  /*38d60*/  SHF.L.U32 R7, R4, 0x1, RZ ;  /* 0x0000000104077819 */ /* 0x000fe400000006ff */
[----:B------:R-:W-:Y:S01]  /*38d70*/  SHF.L.U32 R11, R5, 0x1, RZ ;  /* 0x00000001050b7819 */ /* 0x000fe200000006ff */
[C---:B------:R-:W-:Y:S01]  /*38d80*/  FMUL R250, R247.reuse, R70 ;  /* 0x00000046f7fa7220 */ /* 0x040fe20000400000 */
[----:B------:R-:W-:Y:S01]  /*38d90*/  FMUL R249, R247, R71 ;  /* 0x00000047f7f97220 */ /* 0x000fe20000400000 */
[----:B------:R-:W-:Y:S02]  /*38da0*/  F2FP.F16.F32.PACK_AB R6, R68, R65 ;  /* 0x000000414406723e */ /* 0x000fe400000000ff */
[----:B0-----:R-:W-:Y:S02]  /*38db0*/  IADD3 R2, P3, P4, R11, R2, R7 ;  /* 0x000000020b027210 */ /* 0x001fe40007c7e007 */
[----:B------:R-:W-:Y:S01]  /*38dc0*/  F2FP.F16.F32.PACK_AB R11, R72, R69 ;  /* 0x00000045480b723e */ /* 0x000fe200000000ff */
[----:B------:R-:W-:Y:S01]  /*38dd0*/  BAR.SYNC.DEFER_BLOCKING 0x0 ;  /* 0x0000000000007b1d */ /* 0x000fe20000010000 */
[----:B------:R-:W-:Y:S01]  /*38de0*/  @!P5 FMUL R234, R234, 16777216 ;  /* 0x4b800000eaead820 */ /* 0x000fe20000400000 */
[----:B------:R-:W-:-:S03]  /*38df0*/  @!P5 FMUL R235, R235, 16777216 ;  /* 0x4b800000ebebd820 */ /* 0x000fc60000400000 */
[C---:B------:R-:W-:Y:S01]  /*38e00*/  FMUL R8, R247.reuse, R234 ;  /* 0x000000eaf7087220 */ /* 0x040fe20000400000 */
[----:B------:R-:W-:Y:S01]  /*38e10*/  FMUL R235, R247, R235 ;  /* 0x000000ebf7eb7220 */ /* 0x000fe20000400000 */
[----:B------:R-:W0:Y:S04]  /*38e20*/  LDS.128 R68, [R0] ;  /* 0x0000000000447984 */ /* 0x000e280000000c00 */
[----:B------:R-:W-:Y:S02]  /*38e30*/  F2FP.F16.F32.PACK_AB R8, R8, R235 ;  /* 0x000000eb0808723e */ /* 0x000fe400000000ff */
[----:B------:R-:W-:Y:S02]  /*38e40*/  F2FP.F16.F32.PACK_AB R9, R9, R243 ;  /* 0x000000f30909723e */ /* 0x000fe400000000ff */
[----:B------:R-:W-:Y:S01]  /*38e50*/  F2FP.F16.F32.PACK_AB R10, R76, R73 ;  /* 0x000000494c0a723e */ /* 0x000fe200000000ff */
[----:B------:R-:W-:Y:S06]  /*38e60*/  BAR.SYNC.DEFER_BLOCKING 0x0 ;  /* 0x0000000000007b1d */ /* 0x000fec0000010000 */
[----:B------:R-:W-:Y:S02]  /*38e70*/  STSM.16.M88.4 [R252], R8 ;  /* 0x00000008fc007844 */ /* 0x000fe40000000200 */
[----:B------:R-:W-:Y:S01]  /*38e80*/  BAR.SYNC.DEFER_BLOCKING 0x0 ;  /* 0x0000000000007b1d */ /* 0x000fe20000010000 */
[----:B------:R-:W-:Y:S01]  /*38e90*/  ISETP.GE.U32.AND P0, PT, R233, 0x7f800000, PT ;  /* 0x7f800000e900780c */ /* 0x000fe20003f06070 */
[----:B------:R-:W-:Y:S01]  /*38ea0*/  @!P5 FMUL R228, R228, 16777216 ;  /* 0x4b800000e4e4d820 */ /* 0x000fe20000400000 */
[----:B------:R-:W-:Y:S01]  /*38eb0*/  @!P5 FMUL R229, R229, 16777216 ;  /* 0x4b800000e5e5d820 */ /* 0x000fe20000400000 */
[----:B------:R-:W-:-:S04]  /*38ec0*/  IMAD.HI R4, R4, 0x2, RZ ;  /* 0x0000000204047827 */ /* 0x000fc800078e02ff */
[C---:B------:R-:W-:Y:S01]  /*38ed0*/  FMUL R228, R247.reuse, R228 ;  /* 0x000000e4f7e47220 */ /* 0x040fe20000400000 */
[----:B------:R-:W-:Y:S01]  /*38ee0*/  FMUL R229, R247, R229 ;  /* 0x000000e5f7e57220 */ /* 0x000fe20000400000 */
[----:B------:R-:W-:Y:S01]  /*38ef0*/  IMAD.HI R5, R5, 0x2, RZ ;  /* 0x0000000205057827 */ /* 0x000fe200078e02ff */
[----:B------:R-:W1:Y:S03]  /*38f00*/  LDS.128 R8, [R0] ;  /* 0x0000000000087984 */ /* 0x000e660000000c00 */
[----:B------:R-:W-:Y:S02]  /*38f10*/  @P0 MOV R7, 0x7f800000 ;  /* 0x7f80000000070802 */ /* 0x000fe40000000f00 */
[----:B------:R-:W-:Y:S02]  /*38f20*/  IADD3.X R3, R5, R3, R4, P3, P4 ;  /* 0x0000000305037210 */ /* 0x000fe40001fe8404 */
[----:B------:R-:W-:Y:S01]  /*38f30*/  F2FP.F16.F32.PACK_AB R4, R228, R229 ;  /* 0x000000e5e404723e */ /* 0x000fe200000000ff */
[----:B------:R-:W-:Y:S01]  /*38f40*/  @P0 FFMA.FTZ R14, R233, R7, +INF ;  /* 0x7f800000e90e0423 */ /* 0x000fe20000010007 */
[----:B------:R-:W-:-:S04]  /*38f50*/  F2FP.F16.F32.PACK_AB R5, R230, R231 ;  /* 0x000000e7e605723e */ /* 0x000fc800000000ff */
[----:B------:R2:W-:Y:S04]  /*38f60*/  STL [R1+0x50], R14 ;  /* 0x0000500e01007387 */ /* 0x0005e80000100800 */
[----:B0-----:R-:W-:Y:S04]  /*38f70*/  STL.64 [R1+0x10], R68 ;  /* 0x0000104401007387 */ /* 0x001fe80000100a00 */
[----:B------:R-:W-:Y:S01]  /*38f80*/  STL.64 [R1+0x18], R70 ;  /* 0x0000184601007387 */ /* 0x000fe20000100a00 */
[----:B------:R-:W-:Y:S01]  /*38f90*/  @!P5 FMUL R224, R224, 16777216 ;  /* 0x4b800000e0e0d820 */ /* 0x000fe20000400000 */
[----:B------:R-:W-:-:S03]  /*38fa0*/  @!P5 FMUL R225, R225, 16777216 ;  /* 0x4b800000e1e1d820 */ /* 0x000fc60000400000 */
[C---:B------:R-:W-:Y:S01]  /*38fb0*/  FMUL R16, R247.reuse, R224 ;  /* 0x000000e0f7107220 */ /* 0x040fe20000400000 */
[----:B------:R-:W-:Y:S01]  /*38fc0*/  FMUL R225, R247, R225 ;  /* 0x000000e1f7e17220 */ /* 0x000fe20000400000 */
[----:B------:R-:W-:-:S04]  /*38fd0*/  F2FP.F16.F32.PACK_AB R17, R17, R227 ;  /* 0x000000e31111723e */ /* 0x000fc800000000ff */
[----:B------:R-:W-:Y:S02]  /*38fe0*/  F2FP.F16.F32.PACK_AB R16, R16, R225 ;  /* 0x000000e11010723e */ /* 0x000fe400000000ff */
[----:B----4-:R-:W-:Y:S01]  /*38ff0*/  F2FP.F16.F32.PACK_AB R7, R41, R37 ;  /* 0x000000252907723e */ /* 0x010fe200000000ff */
[----:B------:R-:W-:Y:S06]  /*39000*/  BAR.SYNC.DEFER_BLOCKING 0x0 ;  /* 0x0000000000007b1d */ /* 0x000fec0000010000 */
[----:B------:R-:W4:Y:S04]  /*39010*/  LDL.LU R41, [R1+0x84] ;  /* 0x0000840001297983 */ /* 0x000f280000300800 */
[----:B------:R-:W4:Y:S04]  /*39020*/  LDL.LU R37, [R1+0x7c] ;  /* 0x00007c0001257983 */ /* 0x000f280000300800 */
[----:B------:R-:W-:Y:S01]  /*39030*/  STSM.16.M88.4 [R252], R4 ;  /* 0x00000004fc007844 */ /* 0x000fe20000000200 */
[----:B------:R-:W-:Y:S01]  /*39040*/  BAR.SYNC.DEFER_BLOCKING 0x0 ;  /* 0x0000000000007b1d */ /* 0x000fe20000010000 */
[----:B---3--:R-:W-:-:S05]  /*39050*/  F2FP.F16.F32.PACK_AB R18, R61, R57 ;  /* 0x000000393d12723e */ /* 0x008fca00000000ff */
[----:B-1----:R-:W-:Y:S04]  /*39060*/  STL.64 [R1], R8 ;  /* 0x0000000801007387 */ /* 0x002fe80000100a00 */
[----:B------:R-:W-:Y:S04]  /*39070*/  STL.64 [R1+0x8], R10 ;  /* 0x0000080a01007387 */ /* 0x000fe80000100a00 */
[----:B------:R-:W3:Y:S04]  /*39080*/  LDL.LU R65, [R1+0xf4] ;  /* 0x0000f40001417983 */ /* 0x000ee80000300800 */
[----:B------:R-:W3:Y:S04]  /*39090*/  LDL.LU R61, [R1+0xec] ;  /* 0x0000ec00013d7983 */ /* 0x000ee80000300800 */
[----:B------:R-:W0:Y:S01]  /*390a0*/  LDS.128 R4, [R0] ;  /* 0x0000000000047984 */ /* 0x000e220000000c00 */
[----:B------:R-:W-:Y:S01]  /*390b0*/  F2FP.F16.F32.PACK_AB R19, R49, R45 ;  /* 0x0000002d3113723e */ /* 0x000fe200000000ff */
[----:B------:R-:W-:Y:S06]  /*390c0*/  BAR.SYNC.DEFER_BLOCKING 0x0 ;  /* 0x0000000000007b1d */ /* 0x000fec0000010000 */
[----:B------:R-:W3:Y:S04]  /*390d0*/  LDL.LU R49, [R1+0xb4] ;  /* 0x0000b40001317983 */ /* 0x000ee80000300800 */
[----:B------:R-:W3:Y:S04]  /*390e0*/  LDL.LU R45, [R1+0xac] ;  /* 0x0000ac00012d7983 */ /* 0x000ee80000300800 */
[----:B------:R-:W-:Y:S01]  /*390f0*/  STSM.16.M88.4 [R252], R16 ;  /* 0x00000010fc007844 */ /* 0x000fe20000000200 */
[----:B------:R-:W-:Y:S06]  /*39100*/  BAR.SYNC.DEFER_BLOCKING 0x0 ;  /* 0x0000000000007b1d */ /* 0x000fec0000010000 */
[----:B------:R-:W1:Y:S01]  /*39110*/  LDS.128 R8, [R0] ;  /* 0x0000000000087984 */ /* 0x000e620000000c00 */
[----:B--2---:R-:W-:-:S03]  /*39120*/  F2FP.F16.F32.PACK_AB R14, R33, R29 ;  /* 0x0000001d210e723e */ /* 0x004fc600000000ff */
[----:B------:R-:W2:Y:S04]  /*39130*/  LDL.LU R33, [R1+0x114] ;  /* 0x0001140001217983 */ /* 0x000ea80000300800 */
[----:B------:R-:W2:Y:S04]  /*39140*/  LDL.LU R29, [R1+0x104] ;  /* 0x00010400011d7983 */ /* 0x000ea80000300800 */
[----:B0-----:R-:W-:Y:S04]  /*39150*/  STL [R1+0x1994], R4 ;  /* 0x0019940401007387 */ /* 0x001fe80000100800 */
[----:B------:R-:W-:Y:S04]  /*39160*/  STL [R1+0x19b0], R4 ;  /* 0x0019b00401007387 */ /* 0x000fe80000100800 */
[----:B------:R-:W-:Y:S04]  /*39170*/  STL [R1+0x1990], R5 ;  /* 0x0019900501007387 */ /* 0x000fe80000100800 */
[----:B------:R-:W-:Y:S01]  /*39180*/  STL.64 [R1+0x1980], R6 ;  /* 0x0019800601007387 */ /* 0x000fe20000100a00 */
[----:B------:R-:W-:-:S03]  /*39190*/  F2FP.F16.F32.PACK_AB R15, R53, R25 ;  /* 0x00000019350f723e */ /* 0x000fc600000000ff */
[----:B-1----:R-:W-:Y:S04]  /*391a0*/  STL.64 [R1+0x1998], R8 ;  /* 0x0019980801007387 */ /* 0x002fe80000100a00 */
[----:B------:R-:W-:Y:S04]  /*391b0*/  STL.64 [R1+0x1988], R10 ;  /* 0x0019880a01007387 */ /* 0x000fe80000100a00 */
[----:B------:R-:W2:Y:S04]  /*391c0*/  LDL.LU R73, [R1+0xcc] ;  /* 0x0000cc0001497983 */ /* 0x000ea80000300800 */
[----:B------:R-:W2:Y:S04]  /*391d0*/  LDL.LU R72, [R1+0xc4] ;  /* 0x0000c40001487983 */ /* 0x000ea80000300800 */
[----:B------:R-:W2:Y:S04]  /*391e0*/  LDL.LU R69, [R1+0x154] ;  /* 0x0001540001457983 */ /* 0x000ea80000300800 */
[----:B------:R-:W2:Y:S04]  /*391f0*/  LDL.LU R68, [R1+0x144] ;  /* 0x0001440001447983 */ /* 0x000ea80000300800 */
[----:B------:R-:W2:Y:S04]  /*39200*/  LDL.LU R57, [R1+0xe4] ;  /* 0x0000e40001397983 */ /* 0x000ea80000300800 */
[----:B------:R-:W2:Y:S01]  /*39210*/  LDL.LU R53, [R1+0xdc] ;  /* 0x0000dc0001357983 */ /* 0x000ea20000300800 */
[----:B------:R-:W-:Y:S01]  /*39220*/  @!P5 FMUL R220, R220, 16777216 ;  /* 0x4b800000dcdcd820 */ /* 0x000fe20000400000 */
[----:B------:R-:W-:-:S03]  /*39230*/  @!P5 FMUL R221, R221, 16777216 ;  /* 0x4b800000ddddd820 */ /* 0x000fc60000400000 */
[C---:B------:R-:W-:Y:S01]  /*39240*/  FMUL R12, R247.reuse, R220 ;  /* 0x000000dcf70c7220 */ /* 0x040fe20000400000 */
[----:B------:R-:W-:Y:S01]  /*39250*/  FMUL R221, R247, R221 ;  /* 0x000000ddf7dd7220 */ /* 0x000fe20000400000 */
[----:B------:R-:W-:-:S04]  /*39260*/  F2FP.F16.F32.PACK_AB R13, R13, R223 ;  /* 0x000000df0d0d723e */ /* 0x000fc800000000ff */
[----:B------:R-:W-:Y:S01]  /*39270*/  F2FP.F16.F32.PACK_AB R12, R12, R221 ;  /* 0x000000dd0c0c723e */ /* 0x000fe200000000ff */
[----:B------:R-:W-:Y:S06]  /*39280*/  BAR.SYNC.DEFER_BLOCKING 0x0 ;  /* 0x0000000000007b1d */ /* 0x000fec0000010000 */
[----:B------:R-:W-:Y:S02]  /*39290*/  STSM.16.M88.4 [R252], R12 ;  /* 0x0000000cfc007844 */ /* 0x000fe40000000200 */
        /* <DEDUP_REMOVED lines=8> */
[----:B----4-:R-:W-:-:S02]  /*39320*/  F2FP.F16.F32.PACK_AB R22, R41, R37 ;  /* 0x000000252916723e */ /* 0x010fc400000000ff */
[----:B------:R-:W4:Y:S04]  /*39330*/  LDL.LU R41, [R1+0x164] ;  /* 0x0001640001297983 */ /* 0x000f280000300800 */
[----:B------:R-:W4:Y:S04]  /*39340*/  LDL.LU R37, [R1+0x15c] ;  /* 0x00015c0001257983 */ /* 0x000f280000300800 */
[----:B------:R-:W4:Y:S04]  /*39350*/  LDL.LU R81, [R1+0xfc] ;  /* 0x0000fc0001517983 */ /* 0x000f280000300800 */
[----:B------:R-:W4:Y:S04]  /*39360*/  LDL.LU R80, [R1+0xf8] ;  /* 0x0000f80001507983 */ /* 0x000f280000300800 */
[----:B------:R-:W4:Y:S04]  /*39370*/  LDL.LU R77, [R1+0x1d8] ;  /* 0x0001d800014d7983 */ /* 0x000f280000300800 */
[----:B------:R-:W4:Y:S01]  /*39380*/  LDL.LU R76, [R1+0x190] ;  /* 0x00019000014c7983 */ /* 0x000f220000300800 */
[----:B---3--:R-:W-:Y:S01]  /*39390*/  F2FP.F16.F32.PACK_AB R23, R65, R61 ;  /* 0x0000003d4117723e */ /* 0x008fe200000000ff */
[----:B------:R-:W-:Y:S06]  /*393a0*/  BAR.SYNC.DEFER_BLOCKING 0x0 ;  /* 0x0000000000007b1d */ /* 0x000fec0000010000 */
[----:B------:R-:W3:Y:S04]  /*393b0*/  LDL.LU R65, [R1+0x10c] ;  /* 0x00010c0001417983 */ /* 0x000ee80000300800 */
[----:B------:R-:W3:Y:S04]  /*393c0*/  LDL.LU R61, [R1+0x108] ;  /* 0x00010800013d7983 */ /* 0x000ee80000300800 */
[----:B------:R-:W-:Y:S01]  /*393d0*/  STSM.16.M88.4 [R252], R20 ;  /* 0x00000014fc007844 */ /* 0x000fe20000000200 */
[----:B------:R-:W-:Y:S06]  /*393e0*/  BAR.SYNC.DEFER_BLOCKING 0x0 ;  /* 0x0000000000007b1d */ /* 0x000fec0000010000 */
[----:B------:R-:W1:Y:S01]  /*393f0*/  LDS.128 R16, [R0] ;  /* 0x0000000000107984 */ /* 0x000e620000000c00 */
[----:B------:R-:W-:-:S03]  /*39400*/  F2FP.F16.F32.PACK_AB R26, R49, R45 ;  /* 0x0000002d311a723e */ /* 0x000fc600000000ff */
[----:B------:R-:W3:Y:S04]  /*39410*/  LDL.LU R49, [R1+0x1e8] ;  /* 0x0001e80001317983 */ /* 0x000ee80000300800 */
[----:B------:R-:W3:Y:S04]  /*39420*/  LDL.LU R45, [R1+0x1dc] ;  /* 0x0001dc00012d7983 */ /* 0x000ee80000300800 */
[----:B0-----:R-:W-:Y:S04]  /*39430*/  STL.64 [R1+0x19a8], R12 ;  /* 0x0019a80c01007387 */ /* 0x001fe80000100a00 */
[----:B------:R-:W-:Y:S04]  /*39440*/  STL [R1+0x19a0], R15 ;  /* 0x0019a00f01007387 */ /* 0x000fe80000100800 */
[----:B------:R-:W-:Y:S04]  /*39450*/  STL [R1+0x19c0], R14 ;  /* 0x0019c00e01007387 */ /* 0x000fe80000100800 */
[----:B-1----:R-:W-:Y:S04]  /*39460*/  STL.64 [R1+0x19b8], R18 ;  /* 0x0019b81201007387 */ /* 0x002fe80000100a00 */
[----:B------:R-:W3:Y:S04]  /*39470*/  LDL.LU R88, [R1+0x11c] ;  /* 0x00011c0001587983 */ /* 0x000ee80000300800 */
[----:B------:R-:W3:Y:S01]  /*39480*/  LDL.LU R85, [R1+0x118] ;  /* 0x0001180001557983 */ /* 0x000ee20000300800 */
[----:B--2---:R-:W-:-:S03]  /*39490*/  F2FP.F16.F32.PACK_AB R30, R73, R72 ;  /* 0x00000048491e723e */ /* 0x004fc600000000ff */
[----:B------:R-:W2:Y:S04]  /*394a0*/  LDL.LU R73, [R1+0x1fc] ;  /* 0x0001fc0001497983 */ /* 0x000ea80000300800 */
[----:B------:R-:W2:Y:S01]  /*394b0*/  LDL.LU R72, [R1+0x1f8] ;  /* 0x0001f80001487983 */ /* 0x000ea20000300800 */
[----:B------:R-:W-:-:S03]  /*394c0*/  F2FP.F16.F32.PACK_AB R31, R69, R68 ;  /* 0x00000044451f723e */ /* 0x000fc600000000ff */
[----:B------:R-:W2:Y:S04]  /*394d0*/  LDL.LU R69, [R1+0x12c] ;  /* 0x00012c0001457983 */ /* 0x000ea80000300800 */
[----:B------:R-:W2:Y:S01]  /*394e0*/  LDL.LU R68, [R1+0x124] ;  /* 0x0001240001447983 */ /* 0x000ea20000300800 */
[----:B------:R-:W-:-:S03]  /*394f0*/  F2FP.F16.F32.PACK_AB R34, R57, R53 ;  /* 0x000000353922723e */ /* 0x000fc600000000ff */
[----:B------:R-:W2:Y:S04]  /*39500*/  LDL.LU R57, [R1+0x204] ;  /* 0x0002040001397983 */ /* 0x000ea80000300800 */
[----:B------:R-:W2:Y:S04]  /*39510*/  LDL.LU R53, [R1+0x200] ;  /* 0x0002000001357983 */ /* 0x000ea80000300800 */
[----:B------:R-:W2:Y:S04]  /*39520*/  LDL.LU R104, [R1+0x13c] ;  /* 0x00013c0001687983 */ /* 0x000ea80000300800 */
[----:B------:R-:W2:Y:S01]  /*39530*/  LDL.LU R96, [R1+0x134] ;  /* 0x0001340001607983 */ /* 0x000ea20000300800 */
[----:B----4-:R-:W-:-:S03]  /*39540*/  F2FP.F16.F32.PACK_AB R38, R81, R80 ;  /* 0x000000505126723e */ /* 0x010fc600000000ff */
[----:B------:R-:W4:Y:S04]  /*39550*/  LDL.LU R81, [R1+0x22c] ;  /* 0x00022c0001517983 */ /* 0x000f280000300800 */
[----:B------:R-:W4:Y:S01]  /*39560*/  LDL.LU R80, [R1+0x228] ;  /* 0x0002280001507983 */ /* 0x000f220000300800 */
[----:B------:R-:W-:-:S03]  /*39570*/  F2FP.F16.F32.PACK_AB R39, R77, R76 ;  /* 0x0000004c4d27723e */ /* 0x000fc600000000ff */
[----:B------:R-:W4:Y:S04]  /*39580*/  LDL.LU R77, [R1+0x14c] ;  /* 0x00014c00014d7983 */ /* 0x000f280000300800 */
[----:B------:R-:W4:Y:S01]  /*39590*/  LDL.LU R76, [R1+0x148] ;  /* 0x00014800014c7983 */ /* 0x000f220000300800 */
[----:B---3--:R-:W-:-:S03]  /*395a0*/  F2FP.F16.F32.PACK_AB R42, R65, R61 ;  /* 0x0000003d412a723e */ /* 0x008fc600000000ff */
[----:B------:R-:W3:Y:S04]  /*395b0*/  LDL.LU R65, [R1+0x234] ;  /* 0x0002340001417983 */ /* 0x000ee80000300800 */
[----:B------:R-:W3:Y:S04]  /*395c0*/  LDL.LU R61, [R1+0x230] ;  /* 0x00023000013d7983 */ /* 0x000ee80000300800 */
[----:B------:R-:W3:Y:S04]  /*395d0*/  LDL.LU R100, [R1+0x160] ;  /* 0x0001600001647983 */ /* 0x000ee80000300800 */
[----:B------:R-:W3:Y:S01]  /*395e0*/  LDL.LU R89, [R1+0x158] ;  /* 0x0001580001597983 */ /* 0x000ee20000300800 */
[----:B------:R-:W-:-:S03]  /*395f0*/  F2FP.F16.F32.PACK_AB R46, R88, R85 ;  /* 0x00000055582e723e */ /* 0x000fc600000000ff */
[----:B------:R-:W3:Y:S04]  /*39600*/  LDL.LU R88, [R1+0x264] ;  /* 0x0002640001587983 */ /* 0x000ee80000300800 */
[----:B------:R-:W3:Y:S01]  /*39610*/  LDL.LU R85, [R1+0x260] ;  /* 0x0002600001557983 */ /* 0x000ee20000300800 */
[----:B--2---:R-:W-:-:S03]  /*39620*/  F2FP.F16.F32.PACK_AB R47, R73, R72 ;  /* 0x00000048492f723e */ /* 0x004fc600000000ff */
[----:B------:R-:W2:Y:S04]  /*39630*/  LDL.LU R73, [R1+0x16c] ;  /* 0x00016c0001497983 */ /* 0x000ea80000300800 */
[----:B------:R-:W2:Y:S01]  /*39640*/  LDL.LU R72, [R1+0x168] ;  /* 0x0001680001487983 */ /* 0x000ea20000300800 */
[----:B------:R-:W-:-:S03]  /*39650*/  F2FP.F16.F32.PACK_AB R50, R69, R68 ;  /* 0x000000444532723e */ /* 0x000fc600000000ff */
[----:B------:R-:W2:Y:S04]  /*39660*/  LDL.LU R69, [R1+0x26c] ;  /* 0x00026c0001457983 */ /* 0x000ea80000300800 */
[----:B------:R-:W2:Y:S04]  /*39670*/  LDL.LU R68, [R1+0x268] ;  /* 0x0002680001447983 */ /* 0x000ea80000300800 */
[----:B------:R-:W2:Y:S04]  /*39680*/  LDL.LU R70, [R1+0x178] ;  /* 0x0001780001467983 */ /* 0x000ea80000300800 */
[----:B------:R-:W2:Y:S01]  /*39690*/  LDL.LU R108, [R1+0x174] ;  /* 0x00017400016c7983 */ /* 0x000ea20000300800 */
[----:B------:R-:W-:-:S03]  /*396a0*/  F2FP.F16.F32.PACK_AB R54, R104, R96 ;  /* 0x000000606836723e */ /* 0x000fc600000000ff */
[----:B------:R-:W2:Y:S04]  /*396b0*/  LDL.LU R104, [R1+0x2a4] ;  /* 0x0002a40001687983 */ /* 0x000ea80000300800 */
[----:B------:R-:W2:Y:S01]  /*396c0*/  LDL.LU R96, [R1+0x2a0] ;  /* 0x0002a00001607983 */ /* 0x000ea20000300800 */
[----:B------:R-:W-:Y:S01]  /*396d0*/  @!P5 FMUL R168, R168, 16777216 ;  /* 0x4b800000a8a8d820 */ /* 0x000fe20000400000 */
[----:B------:R-:W-:Y:S01]  /*396e0*/  @!P5 FMUL R169, R169, 16777216 ;  /* 0x4b800000a9a9d820 */ /* 0x000fe20000400000 */
[----:B------:R-:W-:Y:S01]  /*396f0*/  @!P5 FMUL R67, R67, 16777216 ;  /* 0x4b8000004343d820 */ /* 0x000fe20000400000 */
[----:B------:R-:W-:Y:S01]  /*39700*/  @!P5 FMUL R79, R79, 16777216 ;  /* 0x4b8000004f4fd820 */ /* 0x000fe20000400000 */
[C---:B------:R-:W-:Y:S01]  /*39710*/  FMUL R168, R247.reuse, R168 ;  /* 0x000000a8f7a87220 */ /* 0x040fe20000400000 */
[C---:B------:R-:W-:Y:S01]  /*39720*/  FMUL R169, R247.reuse, R169 ;  /* 0x000000a9f7a97220 */ /* 0x040fe20000400000 */
[----:B------:R-:W-:Y:S01]  /*39730*/  @!P5 FMUL R78, R78, 16777216 ;  /* 0x4b8000004e4ed820 */ /* 0x000fe20000400000 */
[C---:B------:R-:W-:Y:S01]  /*39740*/  FMUL R251, R247.reuse, R67 ;  /* 0x00000043f7fb7220 */ /* 0x040fe20000400000 */
[----:B------:R-:W-:-:S02]  /*39750*/  FMUL R244, R247, R79 ;  /* 0x0000004ff7f47220 */ /* 0x000fc40000400000 */
[----:B------:R-:W-:Y:S01]  /*39760*/  F2FP.F16.F32.PACK_AB R168, R168, R169 ;  /* 0x000000a9a8a8723e */ /* 0x000fe200000000ff */
[----:B------:R-:W-:Y:S01]  /*39770*/  FMUL R245, R247, R78 ;  /* 0x0000004ef7f57220 */ /* 0x000fe20000400000 */
[----:B------:R-:W-:Y:S01]  /*39780*/  F2FP.F16.F32.PACK_AB R169, R170, R171 ;  /* 0x000000abaaa9723e */ /* 0x000fe200000000ff */
[----:B------:R-:W-:Y:S01]  /*39790*/  @!P5 FMUL R212, R212, 16777216 ;  /* 0x4b800000d4d4d820 */ /* 0x000fe20000400000 */
[----:B------:R-:W-:-:S03]  /*397a0*/  @!P5 FMUL R213, R213, 16777216 ;  /* 0x4b800000d5d5d820 */ /* 0x000fc60000400000 */
[C---:B------:R-:W-:Y:S01]  /*397b0*/  FMUL R24, R247.reuse, R212 ;  /* 0x000000d4f7187220 */ /* 0x040fe20000400000 */
[----:B------:R-:W-:Y:S01]  /*397c0*/  FMUL R213, R247, R213 ;  /* 0x000000d5f7d57220 */ /* 0x000fe20000400000 */
[----:B------:R-:W-:Y:S02]  /*397d0*/  F2FP.F16.F32.PACK_AB R25, R214, R215 ;  /* 0x000000d7d619723e */ /* 0x000fe400000000ff */
[----:B------:R-:W-:Y:S02]  /*397e0*/  F2FP.F16.F32.PACK_AB R27, R33, R29 ;  /* 0x0000001d211b723e */ /* 0x000fe400000000ff */
[----:B------:R-:W-:Y:S01]  /*397f0*/  F2FP.F16.F32.PACK_AB R24, R24, R213 ;  /* 0x000000d51818723e */ /* 0x000fe200000000ff */
[----:B------:R-:W-:Y:S06]  /*39800*/  BAR.SYNC.DEFER_BLOCKING 0x0 ;  /* 0x0000000000007b1d */ /* 0x000fec0000010000 */
[----:B------:R-:W-:Y:S02]  /*39810*/  STSM.16.M88.4 [R252], R24 ;  /* 0x00000018fc007844 */ /* 0x000fe40000000200 */
[----:B------:R-:W-:Y:S01]  /*39820*/  BAR.SYNC.DEFER_BLOCKING 0x0 ;  /* 0x0000000000007b1d */ /* 0x000fe20000010000 */
[----:B----4-:R-:W-:-:S05]  /*39830*/  F2FP.F16.F32.PACK_AB R55, R81, R80 ;  /* 0x000000505137723e */ /* 0x010fca00000000ff */
[----:B------:R-:W0:Y:S04]  /*39840*/  LDS.128 R20, [R0] ;  /* 0x0000000000147984 */ /* 0x000e280000000c00 */
[----:B------:R-:W4:Y:S01]  /*39850*/  LDL.LU R81, [R1+0x188] ;  /* 0x0001880001517983 */ /* 0x000f220000300800 */
[----:B------:R-:W-:-:S03]  /*39860*/  F2FP.F16.F32.PACK_AB R58, R77, R76 ;  /* 0x0000004c4d3a723e */ /* 0x000fc600000000ff */
[----:B------:R-:W4:Y:S04]  /*39870*/  LDL.LU R80, [R1+0x180] ;  /* 0x0001800001507983 */ /* 0x000f280000300800 */
[----:B------:R-:W4:Y:S04]  /*39880*/  LDL.LU R77, [R1+0x2ac] ;  /* 0x0002ac00014d7983 */ /* 0x000f280000300800 */
[----:B------:R-:W4:Y:S01]  /*39890*/  LDL.LU R76, [R1+0x2a8] ;  /* 0x0002a800014c7983 */ /* 0x000f220000300800 */
[----:B---3--:R-:W-:-:S03]  /*398a0*/  F2FP.F16.F32.PACK_AB R62, R100, R89 ;  /* 0x00000059643e723e */ /* 0x008fc600000000ff */
        /* <DEDUP_REMOVED lines=17> */
[----:B------:R-:W-:Y:S01]  /*399c0*/  BAR.SYNC.DEFER_BLOCKING 0x0 ;  /* 0x0000000000007b1d */ /* 0x000fe20000010000 */
[----:B------:R-:W-:Y:S01]  /*399d0*/  @!P5 FMUL R208, R208, 16777216 ;  /* 0x4b800000d0d0d820 */ /* 0x000fe20000400000 */
[----:B------:R-:W-:-:S03]  /*399e0*/  @!P5 FMUL R209, R209, 16777216 ;  /* 0x4b800000d1d1d820 */ /* 0x000fc60000400000 */
[C---:B------:R-:W-:Y:S01]  /*399f0*/  FMUL R28, R247.reuse, R208 ;  /* 0x000000d0f71c7220 */ /* 0x040fe20000400000 */
[----:B------:R-:W-:Y:S01]  /*39a00*/  FMUL R209, R247, R209 ;  /* 0x000000d1f7d17220 */ /* 0x000fe20000400000 */
[----:B------:R-:W-:-:S04]  /*39a10*/  F2FP.F16.F32.PACK_AB R29, R210, R211 ;  /* 0x000000d3d21d723e */ /* 0x000fc800000000ff */
[----:B------:R-:W-:-:S05]  /*39a20*/  F2FP.F16.F32.PACK_AB R28, R28, R209 ;  /* 0x000000d11c1c723e */ /* 0x000fca00000000ff */
[----:B------:R-:W-:Y:S01]  /*39a30*/  STSM.16.M88.4 [R252], R28 ;  /* 0x0000001cfc007844 */ /* 0x000fe20000000200 */
[----:B------:R-:W-:Y:S01]  /*39a40*/  BAR.SYNC.DEFER_BLOCKING 0x0 ;  /* 0x0000000000007b1d */ /* 0x000fe20000010000 */
[----:B------:R-:W-:Y:S01]  /*39a50*/  @!P5 FMUL R204, R204, 16777216 ;  /* 0x4b800000ccccd820 */ /* 0x000fe20000400000 */
[----:B------:R-:W-:-:S03]  /*39a60*/  @!P5 FMUL R205, R205, 16777216 ;  /* 0x4b800000cdcdd820 */ /* 0x000fc60000400000 */
[C---:B------:R-:W-:Y:S01]  /*39a70*/  FMUL R32, R247.reuse, R204 ;  /* 0x000000ccf7207220 */ /* 0x040fe20000400000 */
[----:B------:R-:W-:Y:S01]  /*39a80*/  FMUL R205, R247, R205 ;  /* 0x000000cdf7cd7220 */ /* 0x000fe20000400000 */
[----:B------:R-:W1:Y:S04]  /*39a90*/  LDS.128 R24, [R0] ;  /* 0x0000000000187984 */ /* 0x000e680000000c00 */
[----:B------:R-:W-:Y:S02]  /*39aa0*/  F2FP.F16.F32.PACK_AB R32, R32, R205 ;  /* 0x000000cd2020723e */ /* 0x000fe400000000ff */
[----:B------:R-:W-:Y:S02]  /*39ab0*/  F2FP.F16.F32.PACK_AB R33, R206, R207 ;  /* 0x000000cfce21723e */ /* 0x000fe400000000ff */
        /* <DEDUP_REMOVED lines=8> */
[----:B------:R-:W1:Y:S04]  /*39b40*/  LDS.128 R28, [R0] ;  /* 0x00000000001c7984 */ /* 0x000e680000000c00 */
        /* <DEDUP_REMOVED lines=13> */
[----:B------:R-:W-:Y:S01]  /*39c20*/  BAR.SYNC.DEFER_BLOCKING 0x0 ;  /* 0x0000000000007b1d */ /* 0x000fe20000010000 */
[----:B------:R-:W-:Y:S01]  /*39c30*/  @!P5 FMUL R164, R164, 16777216 ;  /* 0x4b800000a4a4d820 */ /* 0x000fe20000400000 */
[----:B------:R-:W-:-:S04]  /*39c40*/  @!P5 FMUL R165, R165, 16777216 ;  /* 0x4b800000a5a5d820 */ /* 0x000fc80000400000 */
[----:B------:R-:W-:Y:S02]  /*39c50*/  STSM.16.M88.4 [R252], R40 ;  /* 0x00000028fc007844 */ /* 0x000fe40000000200 */
[----:B------:R-:W-:Y:S01]  /*39c60*/  BAR.SYNC.DEFER_BLOCKING 0x0 ;  /* 0x0000000000007b1d */ /* 0x000fe20000010000 */
[C---:B------:R-:W-:Y:S01]  /*39c70*/  FMUL R164, R247.reuse, R164 ;  /* 0x000000a4f7a47220 */ /* 0x040fe20000400000 */
[----:B------:R-:W-:Y:S01]  /*39c80*/  FMUL R165, R247, R165 ;  /* 0x000000a5f7a57220 */ /* 0x000fe20000400000 */
[----:B------:R-:W-:Y:S01]  /*39c90*/  @!P5 FMUL R160, R160, 16777216 ;  /* 0x4b800000a0a0d820 */ /* 0x000fe20000400000 */
[----:B------:R-:W-:Y:S01]  /*39ca0*/  @!P5 FMUL R161, R161, 16777216 ;  /* 0x4b800000a1a1d820 */ /* 0x000fe20000400000 */
[----:B------:R-:W-:Y:S02]  /*39cb0*/  @!P5 FMUL R90, R90, 16777216 ;  /* 0x4b8000005a5ad820 */ /* 0x000fe40000400000 */
[----:B------:R-:W-:Y:S01]  /*39cc0*/  F2FP.F16.F32.PACK_AB R164, R164, R165 ;  /* 0x000000a5a4a4723e */ /* 0x000fe200000000ff */
[----:B------:R-:W-:Y:S01]  /*39cd0*/  @!P5 FMUL R87, R87, 16777216 ;  /* 0x4b8000005757d820 */ /* 0x000fe20000400000 */
[----:B------:R-:W-:Y:S01]  /*39ce0*/  F2FP.F16.F32.PACK_AB R165, R166, R167 ;  /* 0x000000a7a6a5723e */ /* 0x000fe200000000ff */
[----:B------:R-:W-:Y:S01]  /*39cf0*/  @!P5 FMUL R86, R86, 16777216 ;  /* 0x4b8000005656d820 */ /* 0x000fe20000400000 */
[----:B----4-:R-:W-:Y:S01]  /*39d00*/  F2FP.F16.F32.PACK_AB R166, R81, R80 ;  /* 0x0000005051a6723e */ /* 0x010fe200000000ff */
[C---:B------:R-:W-:Y:S01]  /*39d10*/  FMUL R160, R247.reuse, R160 ;  /* 0x000000a0f7a07220 */ /* 0x040fe20000400000 */
[----:B------:R-:W-:Y:S01]  /*39d20*/  FMUL R161, R247, R161 ;  /* 0x000000a1f7a17220 */ /* 0x000fe20000400000 */
[----:B------:R-:W4:Y:S01]  /*39d30*/  LDL.LU R81, [R1+0x1cc] ;  /* 0x0001cc0001517983 */ /* 0x000f220000300800 */
[----:B------:R-:W-:Y:S01]  /*39d40*/  F2FP.F16.F32.PACK_AB R167, R77, R76 ;  /* 0x0000004c4da7723e */ /* 0x000fe200000000ff */
[----:B------:R-:W-:-:S02]  /*39d50*/  FMUL R143, R247, R90 ;  /* 0x0000005af78f7220 */ /* 0x000fc40000400000 */
[----:B------:R-:W4:Y:S04]  /*39d60*/  LDL.LU R80, [R1+0x1c8] ;  /* 0x0001c80001507983 */ /* 0x000f280000300800 */
[----:B------:R-:W1:Y:S01]  /*39d70*/  LDS.128 R36, [R0] ;  /* 0x0000000000247984 */ /* 0x000e620000000c00 */
[----:B------:R-:W-:-:S03]  /*39d80*/  FMUL R222, R247, R87 ;  /* 0x00000057f7de7220 */ /* 0x000fc60000400000 */
[----:B------:R-:W4:Y:S01]  /*39d90*/  LDL.LU R77, [R1+0x32c] ;  /* 0x00032c00014d7983 */ /* 0x000f220000300800 */
[----:B------:R-:W-:Y:S01]  /*39da0*/  FMUL R226, R247, R86 ;  /* 0x00000056f7e27220 */ /* 0x000fe20000400000 */
[----:B------:R-:W-:Y:S02]  /*39db0*/  F2FP.F16.F32.PACK_AB R160, R160, R161 ;  /* 0x000000a1a0a0723e */ /* 0x000fe400000000ff */
[----:B------:R-:W4:Y:S01]  /*39dc0*/  LDL.LU R76, [R1+0x328] ;  /* 0x00032800014c7983 */ /* 0x000f220000300800 */
[----:B------:R-:W-:Y:S01]  /*39dd0*/  @!P5 FMUL R111, R111, 16777216 ;  /* 0x4b8000006f6fd820 */ /* 0x000fe20000400000 */
[----:B------:R-:W-:Y:S02]  /*39de0*/  F2FP.F16.F32.PACK_AB R161, R162, R163 ;  /* 0x000000a3a2a1723e */ /* 0x000fe400000000ff */
[----:B------:R-:W4:Y:S01]  /*39df0*/  LDL.LU R90, [R1+0x1e4] ;  /* 0x0001e400015a7983 */ /* 0x000f220000300800 */
[----:B------:R-:W-:Y:S01]  /*39e00*/  @!P5 FMUL R102, R102, 16777216 ;  /* 0x4b8000006666d820 */ /* 0x000fe20000400000 */
[----:B------:R-:W-:-:S02]  /*39e10*/  @!P5 FMUL R192, R192, 16777216 ;  /* 0x4b800000c0c0d820 */ /* 0x000fc40000400000 */
[----:B------:R-:W4:Y:S01]  /*39e20*/  LDL.LU R87, [R1+0x1e0] ;  /* 0x0001e00001577983 */ /* 0x000f220000300800 */
[----:B------:R-:W-:Y:S01]  /*39e30*/  @!P5 FMUL R193, R193, 16777216 ;  /* 0x4b800000c1c1d820 */ /* 0x000fe20000400000 */
[----:B---3--:R-:W-:Y:S02]  /*39e40*/  F2FP.F16.F32.PACK_AB R162, R100, R89 ;  /* 0x0000005964a2723e */ /* 0x008fe400000000ff */
[----:B------:R-:W3:Y:S04]  /*39e50*/  LDL.LU R86, [R1+0x35c] ;  /* 0x00035c0001567983 */ /* 0x000ee80000300800 */
[----:B------:R-:W3:Y:S01]  /*39e60*/  LDL.LU R104, [R1+0x358] ;  /* 0x0003580001687983 */ /* 0x000ee20000300800 */
[----:B------:R-:W-:-:S03]  /*39e70*/  FMUL R119, R247, R111 ;  /* 0x0000006ff7777220 */ /* 0x000fc60000400000 */
[----:B------:R-:W3:Y:S01]  /*39e80*/  LDL.LU R100, [R1+0x1f4] ;  /* 0x0001f40001647983 */ /* 0x000ee20000300800 */
[C---:B------:R-:W-:Y:S01]  /*39e90*/  FMUL R44, R247.reuse, R192 ;  /* 0x000000c0f72c7220 */ /* 0x040fe20000400000 */
[----:B------:R-:W-:Y:S01]  /*39ea0*/  F2FP.F16.F32.PACK_AB R163, R88, R85 ;  /* 0x0000005558a3723e */ /* 0x000fe200000000ff */
[----:B------:R-:W-:Y:S01]  /*39eb0*/  BAR.SYNC.DEFER_BLOCKING 0x0 ;  /* 0x0000000000007b1d */ /* 0x000fe20000010000 */
[C---:B------:R-:W-:Y:S01]  /*39ec0*/  FMUL R193, R247.reuse, R193 ;  /* 0x000000c1f7c17220 */ /* 0x040fe20000400000 */
[----:B------:R-:W-:Y:S01]  /*39ed0*/  FMUL R126, R247, R102 ;  /* 0x00000066f77e7220 */ /* 0x000fe20000400000 */
[----:B------:R-:W-:-:S03]  /*39ee0*/  @!P5 FMUL R152, R152, 16777216 ;  /* 0x4b8000009898d820 */ /* 0x000fc60000400000 */
[----:B------:R-:W3:Y:S04]  /*39ef0*/  LDL.LU R89, [R1+0x1ec] ;  /* 0x0001ec0001597983 */ /* 0x000ee80000300800 */
[----:B------:R-:W3:Y:S01]  /*39f00*/  LDL.LU R88, [R1+0x364] ;  /* 0x0003640001587983 */ /* 0x000ee20000300800 */
[----:B------:R-:W-:-:S03]  /*39f10*/  @!P5 FMUL R153, R153, 16777216 ;  /* 0x4b8000009999d820 */ /* 0x000fc60000400000 */
[----:B------:R-:W3:Y:S01]  /*39f20*/  LDL.LU R85, [R1+0x360] ;  /* 0x0003600001557983 */ /* 0x000ee20000300800 */
[----:B------:R-:W-:-:S03]  /*39f30*/  @!P5 FMUL R107, R107, 16777216 ;  /* 0x4b8000006b6bd820 */ /* 0x000fc60000400000 */
[----:B------:R-:W4:Y:S01]  /*39f40*/  LDL.LU R111, [R1+0x20c] ;  /* 0x00020c00016f7983 */ /* 0x000f220000300800 */
[----:B------:R-:W-:-:S03]  /*39f50*/  @!P5 FMUL R103, R103, 16777216 ;  /* 0x4b8000006767d820 */ /* 0x000fc60000400000 */
[----:B------:R-:W4:Y:S01]  /*39f60*/  LDL.LU R102, [R1+0x208] ;  /* 0x0002080001667983 */ /* 0x000f220000300800 */
[----:B------:R-:W-:Y:S01]  /*39f70*/  F2FP.F16.F32.PACK_AB R44, R44, R193 ;  /* 0x000000c12c2c723e */ /* 0x000fe200000000ff */
[----:B------:R-:W-:Y:S01]  /*39f80*/  @!P5 FMUL R106, R106, 16777216 ;  /* 0x4b8000006a6ad820 */ /* 0x000fe20000400000 */
[----:B------:R-:W-:Y:S01]  /*39f90*/  F2FP.F16.F32.PACK_AB R45, R194, R195 ;  /* 0x000000c3c22d723e */ /* 0x000fe200000000ff */
[----:B------:R-:W-:Y:S01]  /*39fa0*/  @!P5 FMUL R95, R95, 16777216 ;  /* 0x4b8000005f5fd820 */ /* 0x000fe20000400000 */
[C---:B------:R-:W-:Y:S01]  /*39fb0*/  FMUL R152, R247.reuse, R152 ;  /* 0x00000098f7987220 */ /* 0x040fe20000400000 */
[C---:B------:R-:W-:Y:S01]  /*39fc0*/  FMUL R153, R247.reuse, R153 ;  /* 0x00000099f7997220 */ /* 0x040fe20000400000 */
[----:B------:R-:W-:Y:S01]  /*39fd0*/  @!P5 FMUL R94, R94, 16777216 ;  /* 0x4b8000005e5ed820 */ /* 0x000fe20000400000 */
[C---:B------:R-:W-:Y:S01]  /*39fe0*/  FMUL R131, R247.reuse, R107 ;  /* 0x0000006bf7837220 */ /* 0x040fe20000400000 */
[----:B------:R-:W-:Y:S01]  /*39ff0*/  @!P5 FMUL R176, R176, 16777216 ;  /* 0x4b800000b0b0d820 */ /* 0x000fe20000400000 */
[C---:B------:R-:W-:Y:S01]  /*3a000*/  FMUL R127, R247.reuse, R103 ;  /* 0x00000067f77f7220 */ /* 0x040fe20000400000 */
[----:B------:R-:W-:Y:S01]  /*3a010*/  STSM.16.M88.4 [R252], R44 ;  /* 0x0000002cfc007844 */ /* 0x000fe20000000200 */
[----:B------:R-:W-:Y:S01]  /*3a020*/  @!P5 FMUL R172, R172, 16777216 ;  /* 0x4b800000acacd820 */ /* 0x000fe20000400000 */
[----:B------:R-:W-:-:S02]  /*3a030*/  FMUL R130, R247, R106 ;  /* 0x0000006af7827220 */ /* 0x000fc40000400000 */
[----:B------:R-:W3:Y:S01]  /*3a040*/  LDL.LU R107, [R1+0x38c] ;  /* 0x00038c00016b7983 */ /* 0x000ee20000300800 */
[----:B------:R-:W-:Y:S01]  /*3a050*/  @!P5 FMUL R110, R110, 16777216 ;  /* 0x4b8000006e6ed820 */ /* 0x000fe20000400000 */
[C---:B------:R-:W-:Y:S01]  /*3a060*/  FMUL R138, R247.reuse, R95 ;  /* 0x0000005ff78a7220 */ /* 0x040fe20000400000 */
[----:B------:R-:W-:Y:S01]  /*3a070*/  F2FP.F16.F32.PACK_AB R152, R152, R153 ;  /* 0x000000999898723e */ /* 0x000fe200000000ff */
[----:B------:R-:W-:Y:S01]  /*3a080*/  BAR.SYNC.DEFER_BLOCKING 0x0 ;  /* 0x0000000000007b1d */ /* 0x000fe20000010000 */
[C---:B------:R-:W-:Y:S01]  /*3a090*/  FMUL R139, R247.reuse, R94 ;  /* 0x0000005ef78b7220 */ /* 0x040fe20000400000 */
[----:B------:R-:W-:Y:S01]  /*3a0a0*/  F2FP.F16.F32.PACK_AB R153, R154, R155 ;  /* 0x0000009b9a99723e */ /* 0x000fe200000000ff */
[C---:B------:R-:W-:Y:S01]  /*3a0b0*/  FMUL R60, R247.reuse, R176 ;  /* 0x000000b0f73c7220 */ /* 0x040fe20000400000 */
[----:B--2---:R-:W-:Y:S02]  /*3a0c0*/  F2FP.F16.F32.PACK_AB R155, R108, R96 ;  /* 0x000000606c9b723e */ /* 0x004fe400000000ff */
[----:B------:R-:W2:Y:S04]  /*3a0d0*/  LDL.LU R103, [R1+0x388] ;  /* 0x0003880001677983 */ /* 0x000ea80000300800 */
[----:B------:R-:W2:Y:S01]  /*3a0e0*/  LDL.LU R106, [R1+0x224] ;  /* 0x00022400016a7983 */ /* 0x000ea20000300800 */
[----:B------:R-:W-:-:S03]  /*3a0f0*/  FMUL R64, R247, R172 ;  /* 0x000000acf7407220 */ /* 0x000fc60000400000 */
[----:B------:R-:W2:Y:S01]  /*3a100*/  LDL.LU R95, [R1+0x21c] ;  /* 0x00021c00015f7983 */ /* 0x000ea20000300800 */
[----:B------:R-:W-:-:S03]  /*3a110*/  FMUL R118, R247, R110 ;  /* 0x0000006ef7767220 */ /* 0x000fc60000400000 */
[----:B------:R-:W2:Y:S04]  /*3a120*/  LDL.LU R94, [R1+0x394] ;  /* 0x00039400015e7983 */ /* 0x000ea80000300800 */
[----:B------:R-:W2:Y:S04]  /*3a130*/  LDL.LU R108, [R1+0x390] ;  /* 0x00039000016c7983 */ /* 0x000ea80000300800 */
[----:B------:R-:W3:Y:S04]  /*3a140*/  LDL.LU R176, [R1+0x68] ;  /* 0x0000680001b07983 */ /* 0x000ee80000300800 */
[----:B------:R-:W2:Y:S04]  /*3a150*/  LDL.LU R172, [R1+0x23c] ;  /* 0x00023c0001ac7983 */ /* 0x000ea80000300800 */
[----:B------:R-:W2:Y:S04]  /*3a160*/  LDL.LU R110, [R1+0x238] ;  /* 0x00023800016e7983 */ /* 0x000ea80000300800 */
[----:B------:R-:W1:Y:S01]  /*3a170*/  LDS.128 R40, [R0] ;  /* 0x0000000000287984 */ /* 0x000e620000000c00 */
[----:B------:R-:W-:Y:S01]  /*3a180*/  @!P5 FMUL R188, R188, 16777216 ;  /* 0x4b800000bcbcd820 */ /* 0x000fe20000400000 */
[----:B------:R-:W-:Y:S01]  /*3a190*/  @!P5 FMUL R189, R189, 16777216 ;  /* 0x4b800000bdbdd820 */ /* 0x000fe20000400000 */
[----:B------:R-:W-:Y:S01]  /*3a1a0*/  F2FP.F16.F32.PACK_AB R49, R190, R191 ;  /* 0x000000bfbe31723e */ /* 0x000fe200000000ff */
[----:B------:R-:W-:Y:S01]  /*3a1b0*/  @!P5 FMUL R184, R184, 16777216 ;  /* 0x4b800000b8b8d820 */ /* 0x000fe20000400000 */
[C---:B------:R-:W-:Y:S01]  /*3a1c0*/  FMUL R48, R247.reuse, R188 ;  /* 0x000000bcf7307220 */ /* 0x040fe20000400000 */
[----:B------:R-:W-:Y:S01]  /*3a1d0*/  FMUL R189, R247, R189 ;  /* 0x000000bdf7bd7220 */ /* 0x000fe20000400000 */
[----:B------:R-:W-:Y:S01]  /*3a1e0*/  F2FP.F16.F32.PACK_AB R51, R57, R53 ;  /* 0x000000353933723e */ /* 0x000fe200000000ff */
[----:B------:R-:W-:Y:S01]  /*3a1f0*/  @!P5 FMUL R185, R185, 16777216 ;  /* 0x4b800000b9b9d820 */ /* 0x000fe20000400000 */
[----:B------:R-:W-:Y:S01]  /*3a200*/  @!P5 FMUL R180, R180, 16777216 ;  /* 0x4b800000b4b4d820 */ /* 0x000fe20000400000 */
[----:B------:R-:W-:Y:S01]  /*3a210*/  @!P5 FMUL R181, R181, 16777216 ;  /* 0x4b800000b5b5d820 */ /* 0x000fe20000400000 */
[----:B------:R-:W-:Y:S01]  /*3a220*/  F2FP.F16.F32.PACK_AB R48, R48, R189 ;  /* 0x000000bd3030723e */ /* 0x000fe200000000ff */
[----:B------:R-:W-:Y:S01]  /*3a230*/  BAR.SYNC.DEFER_BLOCKING 0x0 ;  /* 0x0000000000007b1d */ /* 0x000fe20000010000 */
[----:B------:R-:W-:Y:S01]  /*3a240*/  F2FP.F16.F32.PACK_AB R59, R65, R61 ;  /* 0x0000003d413b723e */ /* 0x000fe200000000ff */
[----:B------:R-:W-:Y:S01]  /*3a250*/  @!P5 FMUL R177, R177, 16777216 ;  /* 0x4b800000b1b1d820 */ /* 0x000fe20000400000 */
[----:B------:R-:W-:Y:S01]  /*3a260*/  @!P5 FMUL R173, R173, 16777216 ;  /* 0x4b800000adadd820 */ /* 0x000fe20000400000 */
[----:B------:R-:W-:Y:S01]  /*3a270*/  @!P5 FMUL R114, R114, 16777216 ;  /* 0x4b8000007272d820 */ /* 0x000fe20000400000 */
[----:B------:R-:W-:Y:S01]  /*3a280*/  @!P5 FMUL R115, R115, 16777216 ;  /* 0x4b8000007373d820 */ /* 0x000fe20000400000 */
[----:B------:R-:W2:Y:S04]  /*3a290*/  LDL.LU R212, [R1+0x3bc] ;  /* 0x0003bc0001d47983 */ /* 0x000ea80000300800 */
[----:B------:R-:W-:Y:S01]  /*3a2a0*/  STSM.16.M88.4 [R252], R48 ;  /* 0x00000030fc007844 */ /* 0x000fe20000000200 */
[----:B------:R-:W-:Y:S01]  /*3a2b0*/  BAR.SYNC.DEFER_BLOCKING 0x0 ;  /* 0x0000000000007b1d */ /* 0x000fe20000010000 */
[C---:B------:R-:W-:Y:S01]  /*3a2c0*/  FMUL R52, R247.reuse, R184 ;  /* 0x000000b8f7347220 */ /* 0x040fe20000400000 */
[----:B------:R-:W-:Y:S01]  /*3a2d0*/  FMUL R185, R247, R185 ;  /* 0x000000b9f7b97220 */ /* 0x000fe20000400000 */
[----:B------:R-:W-:-:S03]  /*3a2e0*/  F2FP.F16.F32.PACK_AB R53, R186, R187 ;  /* 0x000000bbba35723e */ /* 0x000fc600000000ff */
[----:B------:R-:W1:Y:S01]  /*3a2f0*/  LDS.128 R44, [R0] ;  /* 0x00000000002c7984 */ /* 0x000e620000000c00 */
[----:B------:R-:W-:Y:S01]  /*3a300*/  F2FP.F16.F32.PACK_AB R52, R52, R185 ;  /* 0x000000b93434723e */ /* 0x000fe200000000ff */
[----:B------:R-:W-:Y:S06]  /*3a310*/  BAR.SYNC.DEFER_BLOCKING 0x0 ;  /* 0x0000000000007b1d */ /* 0x000fec0000010000 */
[----:B------:R-:W-:Y:S02]  /*3a320*/  STSM.16.M88.4 [R252], R52 ;  /* 0x00000034fc007844 */ /* 0x000fe40000000200 */
        /* <DEDUP_REMOVED lines=9> */
[----:B------:R-:W-:Y:S01]  /*3a3c0*/  FMUL R177, R247, R177 ;  /* 0x000000b1f7b17220 */ /* 0x000fe20000400000 */
[----:B------:R-:W-:-:S04]  /*3a3d0*/  F2FP.F16.F32.PACK_AB R61, R178, R179 ;  /* 0x000000b3b23d723e */ /* 0x000fc800000000ff */
        /* <DEDUP_REMOVED lines=12> */
[----:B----4-:R-:W-:Y:S01]  /*3a4a0*/  F2FP.F16.F32.PACK_AB R102, R111, R102 ;  /* 0x000000666f66723e */ /* 0x010fe200000000ff */
[C---:B------:R-:W-:Y:S01]  /*3a4b0*/  FMUL R122, R247.reuse, R114 ;  /* 0x00000072f77a7220 */ /* 0x040fe20000400000 */
[----:B------:R-:W-:-:S03]  /*3a4c0*/  FMUL R123, R247, R115 ;  /* 0x00000073f77b7220 */ /* 0x000fc60000400000 */
[----:B------:R-:W4:Y:S04]  /*3a4d0*/  LDL.LU R111, [R1+0x3b8] ;  /* 0x0003b800016f7983 */ /* 0x000f280000300800 */
[----:B------:R-:W4:Y:S04]  /*3a4e0*/  LDL.LU R208, [R1+0x244] ;  /* 0x0002440001d07983 */ /* 0x000f280000300800 */
[----:B------:R-:W4:Y:S01]  /*3a4f0*/  LDL.LU R114, [R1+0x240] ;  /* 0x0002400001727983 */ /* 0x000f220000300800 */
[----:B------:R-:W-:-:S03]  /*3a500*/  @!P5 FMUL R74, R74, 16777216 ;  /* 0x4b8000004a4ad820 */ /* 0x000fc60000400000 */
[----:B------:R-:W4:Y:S04]  /*3a510*/  LDL.LU R204, [R1+0x3c4] ;  /* 0x0003c40001cc7983 */ /* 0x000f280000300800 */
[----:B------:R-:W1:Y:S01]  /*3a520*/  LDS.128 R60, [R0] ;  /* 0x00000000003c7984 */ /* 0x000e620000000c00 */
[----:B------:R-:W-:Y:S01]  /*3a530*/  BAR.SYNC.DEFER_BLOCKING 0x0 ;  /* 0x0000000000007b1d */ /* 0x000fe20000010000 */
[----:B------:R-:W-:Y:S01]  /*3a540*/  @!P5 FMUL R75, R75, 16777216 ;  /* 0x4b8000004b4bd820 */ /* 0x000fe20000400000 */
[----:B------:R-:W-:Y:S01]  /*3a550*/  @!P5 FMUL R82, R82, 16777216 ;  /* 0x4b8000005252d820 */ /* 0x000fe20000400000 */
[----:B------:R-:W-:Y:S01]  /*3a560*/  @!P5 FMUL R83, R83, 16777216 ;  /* 0x4b8000005353d820 */ /* 0x000fe20000400000 */
[----:B------:R-:W-:Y:S01]  /*3a570*/  @!P5 FMUL R91, R91, 16777216 ;  /* 0x4b8000005b5bd820 */ /* 0x000fe20000400000 */
[----:B------:R-:W-:Y:S01]  /*3a580*/  @!P5 FMUL R98, R98, 16777216 ;  /* 0x4b8000006262d820 */ /* 0x000fe20000400000 */
[----:B------:R-:W-:Y:S01]  /*3a590*/  @!P5 FMUL R99, R99, 16777216 ;  /* 0x4b8000006363d820 */ /* 0x000fe20000400000 */
[----:B------:R-:W4:Y:S01]  /*3a5a0*/  LDL.LU R115, [R1+0x3c0] ;  /* 0x0003c00001737983 */ /* 0x000f220000300800 */
[----:B------:R-:W-:Y:S01]  /*3a5b0*/  @!P5 FMUL R116, R116, 16777216 ;  /* 0x4b8000007474d820 */ /* 0x000fe20000400000 */
[----:B------:R-:W-:Y:S01]  /*3a5c0*/  @!P5 FMUL R117, R117, 16777216 ;  /* 0x4b8000007575d820 */ /* 0x000fe20000400000 */
[----:B------:R-:W-:Y:S01]  /*3a5d0*/  @!P5 FMUL R120, R120, 16777216 ;  /* 0x4b8000007878d820 */ /* 0x000fe20000400000 */
[----:B------:R-:W4:Y:S01]  /*3a5e0*/  LDL.LU R200, [R1+0x78] ;  /* 0x0000780001c87983 */ /* 0x000f220000300800 */
        /* <DEDUP_REMOVED lines=17> */
[----:B------:R-:W4:Y:S01]  /*3a700*/  LDL.LU R196, [R1+0x74] ;  /* 0x0000740001c47983 */ /* 0x000f220000300800 */
[----:B------:R-:W-:-:S03]  /*3a710*/  FMUL R248, R247, R74 ;  /* 0x0000004af7f87220 */ /* 0x000fc60000400000 */
[----:B------:R-:W-:Y:S01]  /*3a720*/  STSM.16.M88.4 [R252], R168 ;  /* 0x000000a8fc007844 */ /* 0x000fe20000000200 */
[----:B------:R-:W-:-:S03]  /*3a730*/  FMUL R246, R247, R75 ;  /* 0x0000004bf7f67220 */ /* 0x000fc60000400000 */
[----:B------:R-:W4:Y:S01]  /*3a740*/  LDL.LU R192, [R1+0x88] ;  /* 0x0000880001c07983 */ /* 0x000f220000300800 */
[C---:B------:R-:W-:Y:S01]  /*3a750*/  FMUL R242, R247.reuse, R82 ;  /* 0x00000052f7f27220 */ /* 0x040fe20000400000 */
[C---:B------:R-:W-:Y:S01]  /*3a760*/  FMUL R241, R247.reuse, R83 ;  /* 0x00000053f7f17220 */ /* 0x040fe20000400000 */
[----:B------:R-:W-:Y:S01]  /*3a770*/  BAR.SYNC.DEFER_BLOCKING 0x0 ;  /* 0x0000000000007b1d */ /* 0x000fe20000010000 */
[C---:B------:R-:W-:Y:S01]  /*3a780*/  FMUL R142, R247.reuse, R91 ;  /* 0x0000005bf78e7220 */ /* 0x040fe20000400000 */
[C---:B------:R-:W-:Y:S01]  /*3a790*/  FMUL R134, R247.reuse, R98 ;  /* 0x00000062f7867220 */ /* 0x040fe20000400000 */
[C---:B------:R-:W-:Y:S01]  /*3a7a0*/  FMUL R135, R247.reuse, R99 ;  /* 0x00000063f7877220 */ /* 0x040fe20000400000 */
[C---:B------:R-:W-:Y:S01]  /*3a7b0*/  FMUL R116, R247.reuse, R116 ;  /* 0x00000074f7747220 */ /* 0x040fe20000400000 */
[C---:B------:R-:W-:Y:S01]  /*3a7c0*/  FMUL R117, R247.reuse, R117 ;  /* 0x00000075f7757220 */ /* 0x040fe20000400000 */
[C---:B------:R-:W-:Y:S01]  /*3a7d0*/  FMUL R120, R247.reuse, R120 ;  /* 0x00000078f7787220 */ /* 0x040fe20000400000 */
[----:B------:R-:W4:Y:S01]  /*3a7e0*/  LDL.LU R188, [R1+0x80] ;  /* 0x0000800001bc7983 */ /* 0x000f220000300800 */
[C---:B------:R-:W-:Y:S01]  /*3a7f0*/  FMUL R121, R247.reuse, R121 ;  /* 0x00000079f7797220 */ /* 0x040fe20000400000 */
[C---:B------:R-:W-:Y:S01]  /*3a800*/  FMUL R124, R247.reuse, R124 ;  /* 0x0000007cf77c7220 */ /* 0x040fe20000400000 */
[C---:B------:R-:W-:Y:S01]  /*3a810*/  FMUL R125, R247.reuse, R125 ;  /* 0x0000007df77d7220 */ /* 0x040fe20000400000 */
[----:B------:R-:W4:Y:S01]  /*3a820*/  LDL.LU R184, [R1+0x274] ;  /* 0x0002740001b87983 */ /* 0x000f220000300800 */
        /* <DEDUP_REMOVED lines=14> */
[----:B------:R-:W4:Y:S01]  /*3a910*/  LDL.LU R180, [R1+0x270] ;  /* 0x0002700001b47983 */ /* 0x000f220000300800 */
[----:B---3--:R-:W-:-:S03]  /*3a920*/  F2FP.F16.F32.PACK_AB R113, R176, R113 ;  /* 0x00000071b071723e */ /* 0x008fc600000000ff */
[----:B------:R-:W3:Y:S01]  /*3a930*/  LDL.LU R247, [R1+0x3ec] ;  /* 0x0003ec0001f77983 */ /* 0x000ee20000300800 */
[----:B--2---:R-:W-:-:S03]  /*3a940*/  F2FP.F16.F32.PACK_AB R110, R172, R110 ;  /* 0x0000006eac6e723e */ /* 0x004fc600000000ff */
[----:B------:R-:W3:Y:S04]  /*3a950*/  LDL.LU R234, [R1+0x3e8] ;  /* 0x0003e80001ea7983 */ /* 0x000ee80000300800 */
[----:B------:R-:W2:Y:S04]  /*3a960*/  LDL.LU R224, [R1+0x284] ;  /* 0x0002840001e07983 */ /* 0x000ea80000300800 */
[----:B------:R-:W2:Y:S04]  /*3a970*/  LDL.LU R220, [R1+0x278] ;  /* 0x0002780001dc7983 */ /* 0x000ea80000300800 */
[----:B------:R-:W3:Y:S04]  /*3a980*/  LDL.LU R176, [R1+0x3f4] ;  /* 0x0003f40001b07983 */ /* 0x000ee80000300800 */
[----:B------:R-:W3:Y:S04]  /*3a990*/  LDL.LU R172, [R1+0x3f0] ;  /* 0x0003f00001ac7983 */ /* 0x000ee80000300800 */
[----:B------:R-:W1:Y:S01]  /*3a9a0*/  LDS.128 R64, [R0] ;  /* 0x0000000000407984 */ /* 0x000e620000000c00 */
[----:B------:R-:W-:Y:S01]  /*3a9b0*/  BAR.SYNC.DEFER_BLOCKING 0x0 ;  /* 0x0000000000007b1d */ /* 0x000fe20000010000 */
[----:B------:R-:W-:-:S02]  /*3a9c0*/  F2FP.F16.F32.PACK_AB R156, R156, R157 ;  /* 0x0000009d9c9c723e */ /* 0x000fc400000000ff */
[----:B------:R-:W-:Y:S02]  /*3a9d0*/  F2FP.F16.F32.PACK_AB R148, R148, R149 ;  /* 0x000000959494723e */ /* 0x000fe400000000ff */
[----:B------:R-:W-:Y:S02]  /*3a9e0*/  F2FP.F16.F32.PACK_AB R154, R79, R78 ;  /* 0x0000004e4f9a723e */ /* 0x000fe400000000ff */
[----:B------:R-:W-:Y:S01]  /*3a9f0*/  F2FP.F16.F32.PACK_AB R144, R144, R145 ;  /* 0x000000919090723e */ /* 0x000fe200000000ff */
[----:B------:R-:W2:Y:S04]  /*3aa00*/  LDL.LU R216, [R1+0xa4] ;  /* 0x0000a40001d87983 */ /* 0x000ea80000300800 */
[----:B------:R-:W-:Y:S01]  /*3aa10*/  STSM.16.M88.4 [R252], R164 ;  /* 0x000000a4fc007844 */ /* 0x000fe20000000200 */
[----:B------:R-:W-:-:S02]  /*3aa20*/  F2FP.F16.F32.PACK_AB R157, R158, R159 ;  /* 0x0000009f9e9d723e */ /* 0x000fc400000000ff */
[----:B------:R-:W-:Y:S01]  /*3aa30*/  F2FP.F16.F32.PACK_AB R159, R69, R68 ;  /* 0x00000044459f723e */ /* 0x000fe200000000ff */
[----:B------:R-:W-:Y:S06]  /*3aa40*/  BAR.SYNC.DEFER_BLOCKING 0x0 ;  /* 0x0000000000007b1d */ /* 0x000fec0000010000 */
[----:B------:R-:W1:Y:S02]  /*3aa50*/  LDS.128 R68, [R0] ;  /* 0x0000000000447984 */ /* 0x000e640000000c00 */
[----:B------:R-:W-:Y:S06]  /*3aa60*/  BAR.SYNC.DEFER_BLOCKING 0x0 ;  /* 0x0000000000007b1d */ /* 0x000fec0000010000 */
[----:B------:R-:W-:Y:S01]  /*3aa70*/  STSM.16.M88.4 [R252], R160 ;  /* 0x000000a0fc007844 */ /* 0x000fe20000000200 */
[----:B------:R-:W-:Y:S01]  /*3aa80*/  F2FP.F16.F32.PACK_AB R158, R73, R72 ;  /* 0x00000048499e723e */ /* 0x000fe200000000ff */
[----:B------:R-:W-:Y:S06]  /*3aa90*/  BAR.SYNC.DEFER_BLOCKING 0x0 ;  /* 0x0000000000007b1d */ /* 0x000fec0000010000 */
[----:B------:R-:W1:Y:S02]  /*3aaa0*/  LDS.128 R72, [R0] ;  /* 0x0000000000487984 */ /* 0x000e640000000c00 */
[----:B------:R-:W-:Y:S01]  /*3aab0*/  BAR.SYNC.DEFER_BLOCKING 0x0 ;  /* 0x0000000000007b1d */ /* 0x000fe20000010000 */
[----:B------:R-:W-:-:S05]  /*3aac0*/  F2FP.F16.F32.PACK_AB R149, R150, R151 ;  /* 0x000000979695723e */ /* 0x000fca00000000ff */
[----:B------:R-:W-:Y:S01]  /*3aad0*/  STSM.16.M88.4 [R252], R156 ;  /* 0x0000009cfc007844 */ /* 0x000fe20000000200 */
        /* <DEDUP_REMOVED lines=10> */
[----:B------:R0:W-:Y:S01]  /*3ab80*/  STSM.16.M88.4 [R252], R148 ;  /* 0x00000094fc007844 */ /* 0x0001e20000000200 */
[----:B------:R-:W-:Y:S02]  /*3ab90*/  F2FP.F16.F32.PACK_AB R97, R84, R97 ;  /* 0x000000615461723e */ /* 0x000fe400000000ff */
[----:B------:R-:W-:Y:S02]  /*3aba0*/  F2FP.F16.F32.PACK_AB R146, R90, R87 ;  /* 0x000000575a92723e */ /* 0x000fe400000000ff */
[----:B------:R-:W-:Y:S01]  /*3abb0*/  F2FP.F16.F32.PACK_AB R147, R86, R104 ;  /* 0x000000685693723e */ /* 0x000fe200000000ff */
[----:B------:R-:W-:Y:S01]  /*3abc0*/  BAR.SYNC.DEFER_BLOCKING 0x0 ;  /* 0x0000000000007b1d */ /* 0x000fe20000010000 */
[----:B------:R-:W-:-:S05]  /*3abd0*/  F2FP.F16.F32.PACK_AB R99, R88, R85 ;  /* 0x000000555863723e */ /* 0x000fca00000000ff */
[----:B------:R-:W1:Y:S02]  /*3abe0*/  LDS.128 R84, [R0] ;  /* 0x0000000000547984 */ /* 0x000e640000000c00 */
[----:B------:R-:W-:Y:S01]  /*3abf0*/  BAR.SYNC.DEFER_BLOCKING 0x0 ;  /* 0x0000000000007b1d */ /* 0x000fe20000010000 */
[----:B----4-:R-:W-:Y:S02]  /*3ac00*/  F2FP.F16.F32.PACK_AB R111, R212, R111 ;  /* 0x0000006fd46f723e */ /* 0x010fe400000000ff */
[----:B------:R-:W-:Y:S02]  /*3ac10*/  F2FP.F16.F32.PACK_AB R114, R208, R114 ;  /* 0x00000072d072723e */ /* 0x000fe400000000ff */
[----:B------:R-:W-:Y:S01]  /*3ac20*/  F2FP.F16.F32.PACK_AB R115, R204, R115 ;  /* 0x00000073cc73723e */ /* 0x000fe200000000ff */
[----:B------:R-:W4:Y:S04]  /*3ac30*/  LDL.LU R212, [R1+0x9c] ;  /* 0x00009c0001d47983 */ /* 0x000f280000300800 */
[----:B------:R-:W4:Y:S04]  /*3ac40*/  LDL.LU R208, [R1+0xb0] ;  /* 0x0000b00001d07983 */ /* 0x000f280000300800 */
[----:B------:R-:W4:Y:S01]  /*3ac50*/  LDL.LU R204, [R1+0xa8] ;  /* 0x0000a80001cc7983 */ /* 0x000f220000300800 */
[----:B0-----:R-:W-:-:S03]  /*3ac60*/  F2FP.F16.F32.PACK_AB R149, R192, R188 ;  /* 0x000000bcc095723e */ /* 0x001fc600000000ff */
[----:B------:R0:W-:Y:S01]  /*3ac70*/  STSM.16.M88.4 [R252], R144 ;  /* 0x00000090fc007844 */ /* 0x0001e20000000200 */
[----:B---3--:R-:W-:Y:S02]  /*3ac80*/  F2FP.F16.F32.PACK_AB R151, R176, R172 ;  /* 0x000000acb097723e */ /* 0x008fe400000000ff */
[----:B0-----:R-:W-:Y:S02]  /*3ac90*/  F2FP.F16.F32.PACK_AB R145, R200, R196 ;  /* 0x000000c4c891723e */ /* 0x001fe400000000ff */
[----:B------:R-:W3:Y:S04]  /*3aca0*/  LDL.LU R200, [R1+0x2b4] ;  /* 0x0002b40001c87983 */ /* 0x000ee80000300800 */
[----:B------:R-:W3:Y:S01]  /*3acb0*/  LDL.LU R196, [R1+0x2b0] ;  /* 0x0002b00001c47983 */ /* 0x000ee20000300800 */
[----:B------:R-:W-:-:S03]  /*3acc0*/  F2FP.F16.F32.PACK_AB R146, R184, R180 ;  /* 0x000000b4b892723e */ /* 0x000fc600000000ff */
[----:B------:R-:W3:Y:S04]  /*3acd0*/  LDL.LU R239, [R1+0x41c] ;  /* 0x00041c0001ef7983 */ /* 0x000ee80000300800 */
[----:B------:R-:W3:Y:S04]  /*3ace0*/  LDL.LU R238, [R1+0x418] ;  /* 0x0004180001ee7983 */ /* 0x000ee80000300800 */
[----:B------:R-:W3:Y:S04]  /*3acf0*/  LDL.LU R192, [R1+0x2c4] ;  /* 0x0002c40001c07983 */ /* 0x000ee80000300800 */
[----:B------:R-:W3:Y:S04]  /*3ad00*/  LDL.LU R188, [R1+0x2b8] ;  /* 0x0002b80001bc7983 */ /* 0x000ee80000300800 */
[----:B------:R-:W3:Y:S04]  /*3ad10*/  LDL.LU R184, [R1+0x424] ;  /* 0x0004240001b87983 */ /* 0x000ee80000300800 */
[----:B------:R-:W3:Y:S04]  /*3ad20*/  LDL.LU R180, [R1+0x420] ;  /* 0x0004200001b47983 */ /* 0x000ee80000300800 */
[----:B------:R-:W3:Y:S04]  /*3ad30*/  LDL.LU R176, [R1+0xc8] ;  /* 0x0000c80001b07983 */ /* 0x000ee80000300800 */
[----:B------:R-:W3:Y:S01]  /*3ad40*/  LDL.LU R172, [R1+0xc0] ;  /* 0x0000c00001ac7983 */ /* 0x000ee20000300800 */
[----:B------:R-:W-:Y:S01]  /*3ad50*/  F2FP.F16.F32.PACK_AB R98, R100, R89 ;  /* 0x000000596462723e */ /* 0x000fe200000000ff */
[----:B------:R-:W-:Y:S01]  /*3ad60*/  BAR.SYNC.DEFER_BLOCKING 0x0 ;  /* 0x0000000000007b1d */ /* 0x000fe20000010000 */
[----:B------:R-:W-:-:S05]  /*3ad70*/  F2FP.F16.F32.PACK_AB R96, R140, R141 ;  /* 0x0000008d8c60723e */ /* 0x000fca00000000ff */
[----:B------:R-:W0:Y:S02]  /*3ad80*/  LDS.128 R88, [R0] ;  /* 0x0000000000587984 */ /* 0x000e240000000c00 */
[----:B------:R-:W-:Y:S01]  /*3ad90*/  BAR.SYNC.DEFER_BLOCKING 0x0 ;  /* 0x0000000000007b1d */ /* 0x000fe20000010000 */
[----:B------:R-:W-:-:S05]  /*3ada0*/  F2FP.F16.F32.PACK_AB R103, R107, R103 ;  /* 0x000000676b67723e */ /* 0x000fca00000000ff */
[----:B------:R-:W-:Y:S02]  /*3adb0*/  STSM.16.M88.4 [R252], R96 ;  /* 0x00000060fc007844 */ /* 0x000fe40000000200 */
[----:B------:R-:W-:Y:S01]  /*3adc0*/  BAR.SYNC.DEFER_BLOCKING 0x0 ;  /* 0x0000000000007b1d */ /* 0x000fe20000010000 */
[----:B------:R-:W-:Y:S02]  /*3add0*/  F2FP.F16.F32.PACK_AB R101, R92, R101 ;  /* 0x000000655c65723e */ /* 0x000fe400000000ff */
[----:B------:R-:W-:Y:S02]  /*3ade0*/  F2FP.F16.F32.PACK_AB R105, R93, R105 ;  /* 0x000000695d69723e */ /* 0x000fe400000000ff */
[----:B------:R-:W-:Y:S02]  /*3adf0*/  F2FP.F16.F32.PACK_AB R106, R106, R95 ;  /* 0x0000005f6a6a723e */ /* 0x000fe400000000ff */
[----:B------:R-:W-:Y:S02]  /*3ae00*/  F2FP.F16.F32.PACK_AB R107, R94, R108 ;  /* 0x0000006c5e6b723e */ /* 0x000fe400000000ff */
[----:B------:R-:W0:Y:S01]  /*3ae10*/  LDS.128 R92, [R0] ;  /* 0x00000000005c7984 */ /* 0x000e220000000c00 */
[----:B------:R-:W-:Y:S01]  /*3ae20*/  F2FP.F16.F32.PACK_AB R100, R136, R137 ;  /* 0x000000898864723e */ /* 0x000fe200000000ff */
[----:B------:R-:W-:Y:S06]  /*3ae30*/  BAR.SYNC.DEFER_BLOCKING 0x0 ;  /* 0x0000000000007b1d */ /* 0x000fec0000010000 */
[----:B------:R-:W-:Y:S02]  /*3ae40*/  STSM.16.M88.4 [R252], R100 ;  /* 0x00000064fc007844 */ /* 0x000fe40000000200 */
[----:B------:R-:W-:Y:S01]  /*3ae50*/  BAR.SYNC.DEFER_BLOCKING 0x0 ;  /* 0x0000000000007b1d */ /* 0x000fe20000010000 */
[----:B------:R-:W-:-:S05]  /*3ae60*/  F2FP.F16.F32.PACK_AB R104, R132, R133 ;  /* 0x000000858468723e */ /* 0x000fca00000000ff */
[----:B------:R-:W0:Y:S02]  /*3ae70*/  LDS.128 R96, [R0] ;  /* 0x0000000000607984 */ /* 0x000e240000000c00 */
[----:B------:R-:W-:Y:S06]  /*3ae80*/  BAR.SYNC.DEFER_BLOCKING 0x0 ;  /* 0x0000000000007b1d */ /* 0x000fec0000010000 */
[----:B------:R-:W-:Y:S02]  /*3ae90*/  STSM.16.M88.4 [R252], R104 ;  /* 0x00000068fc007844 */ /* 0x000fe40000000200 */
[----:B------:R-:W-:Y:S01]  /*3aea0*/  BAR.SYNC.DEFER_BLOCKING 0x0 ;  /* 0x0000000000007b1d */ /* 0x000fe20000010000 */
[----:B------:R-:W-:-:S02]  /*3aeb0*/  F2FP.F16.F32.PACK_AB R108, R128, R129 ;  /* 0x00000081806c723e */ /* 0x000fc400000000ff */
[----:B------:R-:W-:-:S03]  /*3aec0*/  F2FP.F16.F32.PACK_AB R109, R112, R109 ;  /* 0x0000006d706d723e */ /* 0x000fc600000000ff */
[----:B------:R-:W0:Y:S02]  /*3aed0*/  LDS.128 R100, [R0] ;  /* 0x0000000000647984 */ /* 0x000e240000000c00 */
        /* <DEDUP_REMOVED lines=9> */
[----:B--2---:R-:W-:Y:S02]  /*3af70*/  F2FP.F16.F32.PACK_AB R150, R224, R220 ;  /* 0x000000dce096723e */ /* 0x004fe400000000ff */
[----:B----4-:R-:W-:Y:S01]  /*3af80*/  F2FP.F16.F32.PACK_AB R153, R216, R212 ;  /* 0x000000d4d899723e */ /* 0x010fe200000000ff */
[----:B------:R-:W2:Y:S04]  /*3af90*/  LDL.LU R247, [R1+0xe0] ;  /* 0x0000e00001f77983 */ /* 0x000ea80000300800 */
[----:B------:R-:W2:Y:S01]  /*3afa0*/  LDL.LU R234, [R1+0xd8] ;  /* 0x0000d80001ea7983 */ /* 0x000ea20000300800 */
[----:B------:R-:W-:-:S03]  /*3afb0*/  F2FP.F16.F32.PACK_AB R157, R208, R204 ;  /* 0x000000ccd09d723e */ /* 0x000fc600000000ff */
[----:B------:R-:W4:Y:S04]  /*3afc0*/  LDL.LU R224, [R1+0x2f4] ;  /* 0x0002f40001e07983 */ /* 0x000f280000300800 */
[----:B------:R-:W4:Y:S04]  /*3afd0*/  LDL.LU R220, [R1+0x2f0] ;  /* 0x0002f00001dc7983 */ /* 0x000f280000300800 */
[----:B------:R-:W0:Y:S01]  /*3afe0*/  LDS.128 R108, [R0] ;  /* 0x00000000006c7984 */ /* 0x000e220000000c00 */
[----:B------:R-:W-:Y:S01]  /*3aff0*/  F2FP.F16.F32.PACK_AB R144, R120, R121 ;  /* 0x000000797890723e */ /* 0x000fe200000000ff */
[----:B------:R-:W-:Y:S01]  /*3b000*/  BAR.SYNC.DEFER_BLOCKING 0x0 ;  /* 0x0000000000007b1d */ /* 0x000fe20000010000 */
[----:B---3--:R-:W-:-:S02]  /*3b010*/  F2FP.F16.F32.PACK_AB R154, R200, R196 ;  /* 0x000000c4c89a723e */ /* 0x008fc400000000ff */
[----:B------:R-:W-:-:S03]  /*3b020*/  F2FP.F16.F32.PACK_AB R158, R192, R188 ;  /* 0x000000bcc09e723e */ /* 0x000fc600000000ff */
[----:B------:R-:W3:Y:S04]  /*3b030*/  LDL.LU R216, [R1+0x44c] ;  /* 0x00044c0001d87983 */ /* 0x000ee80000300800 */
[----:B------:R-:W3:Y:S04]  /*3b040*/  LDL.LU R212, [R1+0x448] ;  /* 0x0004480001d47983 */ /* 0x000ee80000300800 */
[----:B------:R-:W3:Y:S04]  /*3b050*/  LDL.LU R208, [R1+0x304] ;  /* 0x0003040001d07983 */ /* 0x000ee80000300800 */
[----:B------:R-:W3:Y:S01]  /*3b060*/  LDL.LU R204, [R1+0x2f8] ;  /* 0x0002f80001cc7983 */ /* 0x000ee20000300800 */
[----:B------:R-:W-:-:S03]  /*3b070*/  F2FP.F16.F32.PACK_AB R159, R184, R180 ;  /* 0x000000b4b89f723e */ /* 0x000fc600000000ff */
[----:B------:R-:W3:Y:S04]  /*3b080*/  LDL.LU R200, [R1+0x454] ;  /* 0x0004540001c87983 */ /* 0x000ee80000300800 */
[----:B------:R-:W3:Y:S04]  /*3b090*/  LDL.LU R196, [R1+0x450] ;  /* 0x0004500001c47983 */ /* 0x000ee80000300800 */
[----:B------:R-:W3:Y:S04]  /*3b0a0*/  LDL.LU R192, [R1+0xf0] ;  /* 0x0000f00001c07983 */ /* 0x000ee80000300800 */
[----:B------:R-:W3:Y:S04]  /*3b0b0*/  LDL.LU R188, [R1+0xe8] ;  /* 0x0000e80001bc7983 */ /* 0x000ee80000300800 */
[----:B------:R1:W-:Y:S04]  /*3b0c0*/  STSM.16.M88.4 [R252], R144 ;  /* 0x00000090fc007844 */ /* 0x0003e80000000200 */
[----:B------:R-:W3:Y:S04]  /*3b0d0*/  LDL.LU R184, [R1+0x120] ;  /* 0x0001200001b87983 */ /* 0x000ee80000300800 */
[----:B------:R-:W3:Y:S01]  /*3b0e0*/  LDL.LU R180, [R1+0x100] ;  /* 0x0001000001b47983 */ /* 0x000ee20000300800 */
[----:B------:R-:W-:Y:S01]  /*3b0f0*/  BAR.SYNC.DEFER_BLOCKING 0x0 ;  /* 0x0000000000007b1d */ /* 0x000fe20000010000 */
[----:B-1----:R-:W-:-:S05]  /*3b100*/  F2FP.F16.F32.PACK_AB R145, R176, R172 ;  /* 0x000000acb091723e */ /* 0x002fca00000000ff */
[----:B------:R-:W3:Y:S04]  /*3b110*/  LDL.LU R176, [R1+0x334] ;  /* 0x0003340001b07983 */ /* 0x000ee80000300800 */
[----:B------:R-:W3:Y:S04]  /*3b120*/  LDL.LU R172, [R1+0x330] ;  /* 0x0003300001ac7983 */ /* 0x000ee80000300800 */
[----:B------:R-:W1:Y:S01]  /*3b130*/  LDS.128 R112, [R0] ;  /* 0x0000000000707984 */ /* 0x000e620000000c00 */
[----:B------:R-:W-:Y:S01]  /*3b140*/  F2FP.F16.F32.PACK_AB R148, R116, R117 ;  /* 0x000000757494723e */ /* 0x000fe200000000ff */
[----:B------:R-:W-:Y:S06]  /*3b150*/  BAR.SYNC.DEFER_BLOCKING 0x0 ;  /* 0x0000000000007b1d */ /* 0x000fec0000010000 */
[----:B------:R2:W-:Y:S01]  /*3b160*/  STSM.16.M88.4 [R252], R148 ;  /* 0x00000094fc007844 */ /* 0x0005e20000000200 */
[----:B------:R-:W-:Y:S01]  /*3b170*/  F2FP.F16.F32.PACK_AB R156, R118, R119 ;  /* 0x00000077769c723e */ /* 0x000fe200000000ff */
[----:B------:R-:W-:Y:S01]  /*3b180*/  BAR.SYNC.DEFER_BLOCKING 0x0 ;  /* 0x0000000000007b1d */ /* 0x000fe20000010000 */
[----:B------:R-:W-:-:S02]  /*3b190*/  F2FP.F16.F32.PACK_AB R152, R122, R123 ;  /* 0x0000007b7a98723e */ /* 0x000fc400000000ff */
[----:B------:R-:W-:-:S03]  /*3b1a0*/  F2FP.F16.F32.PACK_AB R155, R239, R238 ;  /* 0x000000eeef9b723e */ /* 0x000fc600000000ff */
[----:B------:R-:W3:Y:S04]  /*3b1b0*/  LDL.LU R239, [R1+0x47c] ;  /* 0x00047c0001ef7983 */ /* 0x000ee80000300800 */
[----:B------:R-:W3:Y:S04]  /*3b1c0*/  LDL.LU R238, [R1+0x478] ;  /* 0x0004780001ee7983 */ /* 0x000ee80000300800 */
[----:B------:R-:W1:Y:S01]  /*3b1d0*/  LDS.128 R116, [R0] ;  /* 0x0000000000747984 */ /* 0x000e620000000c00 */
[----:B------:R-:W-:Y:S06]  /*3b1e0*/  BAR.SYNC.DEFER_BLOCKING 0x0 ;  /* 0x0000000000007b1d */ /* 0x000fec0000010000 */
[----:B------:R0:W-:Y:S02]  /*3b1f0*/  STSM.16.M88.4 [R252], R152 ;  /* 0x00000098fc007844 */ /* 0x0001e40000000200 */
[----:B------:R-:W-:Y:S06]  /*3b200*/  BAR.SYNC.DEFER_BLOCKING 0x0 ;  /* 0x0000000000007b1d */ /* 0x000fec0000010000 */
[----:B------:R-:W-:Y:S02]  /*3b210*/  LDS.128 R120, [R0] ;  /* 0x0000000000787984 */ /* 0x000fe40000000c00 */
[----:B------:R-:W-:Y:S06]  /*3b220*/  BAR.SYNC.DEFER_BLOCKING 0x0 ;  /* 0x0000000000007b1d */ /* 0x000fec0000010000 */
[----:B------:R0:W-:Y:S01]  /*3b230*/  STSM.16.M88.4 [R252], R156 ;  /* 0x0000009cfc007844 */ /* 0x0001e20000000200 */
[----:B--2---:R-:W-:-:S03]  /*3b240*/  F2FP.F16.F32.PACK_AB R149, R247, R234 ;  /* 0x000000eaf795723e */ /* 0x004fc600000000ff */
[----:B------:R-:W2:Y:S04]  /*3b250*/  LDL.LU R247, [R1+0x344] ;  /* 0x0003440001f77983 */ /* 0x000ea80000300800 */
[----:B------:R-:W2:Y:S01]  /*3b260*/  LDL.LU R234, [R1+0x338] ;  /* 0x0003380001ea7983 */ /* 0x000ea20000300800 */
[----:B----4-:R-:W-:-:S03]  /*3b270*/  F2FP.F16.F32.PACK_AB R146, R224, R220 ;  /* 0x000000dce092723e */ /* 0x010fc600000000ff */
        /* <DEDUP_REMOVED lines=8> */
[----:B------:R-:W-:-:S03]  /*3b300*/  F2FP.F16.F32.PACK_AB R151, R200, R196 ;  /* 0x000000c4c897723e */ /* 0x000fc600000000ff */
[----:B------:R-:W3:Y:S04]  /*3b310*/  LDL.LU R200, [R1+0x36c] ;  /* 0x00036c0001c87983 */ /* 0x000ee80000300800 */
[----:B------:R-:W3:Y:S01]  /*3b320*/  LDL.LU R196, [R1+0x368] ;  /* 0x0003680001c47983 */ /* 0x000ee20000300800 */
[----:B0-----:R-:W-:-:S03]  /*3b330*/  F2FP.F16.F32.PACK_AB R153, R192, R188 ;  /* 0x000000bcc099723e */ /* 0x001fc600000000ff */
        /* <DEDUP_REMOVED lines=8> */
[----:B------:R-:W-:Y:S01]  /*3b3c0*/  F2FP.F16.F32.PACK_AB R148, R126, R127 ;  /* 0x0000007f7e94723e */ /* 0x000fe200000000ff */
[----:B------:R-:W-:Y:S01]  /*3b3d0*/  BAR.SYNC.DEFER_BLOCKING 0x0 ;  /* 0x0000000000007b1d */ /* 0x000fe20000010000 */
[----:B------:R-:W-:Y:S02]  /*3b3e0*/  F2FP.F16.F32.PACK_AB R144, R130, R131 ;  /* 0x000000838290723e */ /* 0x000fe400000000ff */
[----:B------:R-:W-:Y:S02]  /*3b3f0*/  FSETP.NEU.AND P6, PT, R233, RZ, PT ;  /* 0x000000ffe900720b */ /* 0x000fe40003fcd000 */
[----:B------:R-:W-:Y:S01]  /*3b400*/  FSETP.NEU.AND P5, PT, R232, RZ, PT ;  /* 0x000000ffe800720b */ /* 0x000fe20003fad000 */
[----:B------:R-:W3:Y:S01]  /*3b410*/  LDL.LU R235, [R1+0x1a4] ;  /* 0x0001a40001eb7983 */ /* 0x000ee20000300800 */
[----:B------:R-:W-:-:S03]  /*3b420*/  FSETP.NEU.AND P2, PT, R237, RZ, PT ;  /* 0x000000ffed00720b */ /* 0x000fc60003f4d000 */
[----:B------:R-:W3:Y:S01]  /*3b430*/  LDL.LU R233, [R1+0x194] ;  /* 0x0001940001e97983 */ /* 0x000ee20000300800 */
[----:B------:R-:W-:-:S03]  /*3b440*/  FSETP.NEU.AND P1, PT, R236, RZ, PT ;  /* 0x000000ffec00720b */ /* 0x000fc60003f2d000 */
[----:B------:R-:W3:Y:S04]  /*3b450*/  LDL.LU R232, [R1+0x1c4] ;  /* 0x0001c40001e87983 */ /* 0x000ee80000300800 */
[----:B------:R-:W3:Y:S04]  /*3b460*/  LDL.LU R237, [R1+0x1b4] ;  /* 0x0001b40001ed7983 */ /* 0x000ee80000300800 */
[----:B------:R-:W-:Y:S01]  /*3b470*/  LDS.128 R124, [R0] ;  /* 0x00000000007c7984 */ /* 0x000fe20000000c00 */
[----:B------:R-:W-:Y:S06]  /*3b480*/  BAR.SYNC.DEFER_BLOCKING 0x0 ;  /* 0x0000000000007b1d */ /* 0x000fec0000010000 */
[----:B------:R-:W3:Y:S04]  /*3b490*/  LDL.LU R236, [R1+0x39c] ;  /* 0x00039c0001ec7983 */ /* 0x000ee80000300800 */
[----:B------:R-:W3:Y:S04]  /*3b4a0*/  LDL.LU R240, [R1+0x398] ;  /* 0x0003980001f07983 */ /* 0x000ee80000300800 */
[----:B------:R-:W-:Y:S01]  /*3b4b0*/  STSM.16.M88.4 [R252], R144 ;  /* 0x00000090fc007844 */ /* 0x000fe20000000200 */
[----:B------:R-:W-:Y:S01]  /*3b4c0*/  BAR.SYNC.DEFER_BLOCKING 0x0 ;  /* 0x0000000000007b1d */ /* 0x000fe20000010000 */
[----:B------:R-:W-:-:S05]  /*3b4d0*/  F2FP.F16.F32.PACK_AB R155, R239, R238 ;  /* 0x000000eeef9b723e */ /* 0x000fca00000000ff */
[----:B------:R-:W3:Y:S04]  /*3b4e0*/  LDL.LU R239, [R1+0x4c4] ;  /* 0x0004c40001ef7983 */ /* 0x000ee80000300800 */
[----:B------:R-:W3:Y:S04]  /*3b4f0*/  LDL.LU R238, [R1+0x4c0] ;  /* 0x0004c00001ee7983 */ /* 0x000ee80000300800 */
[----:B------:R-:W-:Y:S01]  /*3b500*/  LDS.128 R128, [R0] ;  /* 0x0000000000807984 */ /* 0x000fe20000000c00 */
        /* <DEDUP_REMOVED lines=9> */
[----:B------:R-:W3:Y:S01]  /*3b5a0*/  LDL.LU R216, [R1+0x248] ;  /* 0x0002480001d87983 */ /* 0x000ee20000300800 */
[----:B------:R-:W-:Y:S02]  /*3b5b0*/  F2FP.F16.F32.PACK_AB R161, R208, R204 ;  /* 0x000000ccd0a1723e */ /* 0x000fe400000000ff */
[----:B------:R-:W-:Y:S02]  /*3b5c0*/  F2FP.F16.F32.PACK_AB R150, R200, R196 ;  /* 0x000000c4c896723e */ /* 0x000fe400000000ff */
[----:B------:R-:W-:Y:S02]  /*3b5d0*/  F2FP.F16.F32.PACK_AB R151, R192, R188 ;  /* 0x000000bcc097723e */ /* 0x000fe400000000ff */
[----:B------:R-:W-:Y:S02]  /*3b5e0*/  F2FP.F16.F32.PACK_AB R162, R184, R180 ;  /* 0x000000b4b8a2723e */ /* 0x000fe400000000ff */
[----:B------:R-:W-:Y:S02]  /*3b5f0*/  F2FP.F16.F32.PACK_AB R163, R176, R172 ;  /* 0x000000acb0a3723e */ /* 0x000fe400000000ff */
        /* <DEDUP_REMOVED lines=12> */
[----:B------:R-:W-:Y:S06]  /*3b6c0*/  BAR.SYNC.DEFER_BLOCKING 0x0 ;  /* 0x0000000000007b1d */ /* 0x000fec0000010000 */
[----:B------:R-:W-:Y:S02]  /*3b6d0*/  LDS.128 R132, [R0] ;  /* 0x0000000000847984 */ /* 0x000fe40000000c00 */
[----:B------:R-:W-:Y:S06]  /*3b6e0*/  BAR.SYNC.DEFER_BLOCKING 0x0 ;  /* 0x0000000000007b1d */ /* 0x000fec0000010000 */
[----:B------:R-:W-:Y:S02]  /*3b6f0*/  STSM.16.M88.4 [R252], R152 ;  /* 0x00000098fc007844 */ /* 0x000fe40000000200 */
[----:B------:R-:W-:Y:S01]  /*3b700*/  BAR.SYNC.DEFER_BLOCKING 0x0 ;  /* 0x0000000000007b1d */ /* 0x000fe20000010000 */
[----:B------:R-:W-:-:S05]  /*3b710*/  F2FP.F16.F32.PACK_AB R156, R139, R138 ;  /* 0x0000008a8b9c723e */ /* 0x000fca00000000ff */
[----:B------:R-:W-:Y:S02]  /*3b720*/  LDS.128 R136, [R0] ;  /* 0x0000000000887984 */ /* 0x000fe40000000c00 */
[----:B------:R-:W-:Y:S01]  /*3b730*/  BAR.SYNC.DEFER_BLOCKING 0x0 ;  /* 0x0000000000007b1d */ /* 0x000fe20000010000 */
[----:B------:R-:W-:-:S05]  /*3b740*/  F2FP.F16.F32.PACK_AB R165, R232, R237 ;  /* 0x000000ede8a5723e */ /* 0x000fca00000000ff */
[----:B------:R0:W-:Y:S02]  /*3b750*/  STSM.16.M88.4 [R252], R156 ;  /* 0x0000009cfc007844 */ /* 0x0001e40000000200 */
[----:B0-----:R-:W-:Y:S02]  /*3b760*/  F2FP.F16.F32.PACK_AB R157, R235, R233 ;  /* 0x000000e9eb9d723e */ /* 0x001fe400000000ff */
[----:B------:R-:W-:Y:S02]  /*3b770*/  F2FP.F16.F32.PACK_AB R158, R236, R240 ;  /* 0x000000f0ec9e723e */ /* 0x000fe400000000ff */
[----:B------:R-:W-:Y:S02]  /*3b780*/  F2FP.F16.F32.PACK_AB R159, R239, R238 ;  /* 0x000000eeef9f723e */ /* 0x000fe400000000ff */
[----:B--2---:R-:W-:Y:S02]  /*3b790*/  F2FP.F16.F32.PACK_AB R166, R247, R234 ;  /* 0x000000eaf7a6723e */ /* 0x004fe400000000ff */
[----:B----4-:R-:W-:-:S02]  /*3b7a0*/  F2FP.F16.F32.PACK_AB R167, R224, R220 ;  /* 0x000000dce0a7723e */ /* 0x010fc400000000ff */
[----:B---3--:R-:W-:Y:S02]  /*3b7b0*/  F2FP.F16.F32.PACK_AB R169, R216, R172 ;  /* 0x000000acd8a9723e */ /* 0x008fe400000000ff */
[----:B------:R-:W-:Y:S02]  /*3b7c0*/  F2FP.F16.F32.PACK_AB R173, R212, R208 ;  /* 0x000000d0d4ad723e */ /* 0x000fe400000000ff */
[----:B------:R-:W-:Y:S02]  /*3b7d0*/  F2FP.F16.F32.PACK_AB R175, R180, R176 ;  /* 0x000000b0b4af723e */ /* 0x000fe400000000ff */
[----:B------:R-:W2:Y:S04]  /*3b7e0*/  LDL.LU R176, [R1+0x60] ;  /* 0x0000600001b07983 */ /* 0x000ea80000300800 */
[----:B------:R-:W3:Y:S04]  /*3b7f0*/  LDL.LU R221, [R1+0x288] ;  /* 0x0002880001dd7983 */ /* 0x000ee80000300800 */
[----:B------:R-:W3:Y:S04]  /*3b800*/  LDL.LU R227, [R1+0x27c] ;  /* 0x00027c0001e37983 */ /* 0x000ee80000300800 */
[----:B------:R-:W4:Y:S04]  /*3b810*/  LDL.LU R225, [R1+0x6c] ;  /* 0x00006c0001e17983 */ /* 0x000f280000300800 */
[----:B------:R-:W4:Y:S04]  /*3b820*/  LDL.LU R180, [R1+0x64] ;  /* 0x0000640001b47983 */ /* 0x000f280000300800 */
[----:B------:R-:W2:Y:S04]  /*3b830*/  LDL.LU R231, [R1+0x298] ;  /* 0x0002980001e77983 */ /* 0x000ea80000300800 */
[----:B------:R-:W2:Y:S04]  /*3b840*/  LDL.LU R230, [R1+0x290] ;  /* 0x0002900001e67983 */ /* 0x000ea80000300800 */
[----:B------:R-:W2:Y:S04]  /*3b850*/  LDL.LU R229, [R1+0x3fc] ;  /* 0x0003fc0001e57983 */ /* 0x000ea80000300800 */
[----:B------:R-:W2:Y:S04]  /*3b860*/  LDL.LU R228, [R1+0x3f8] ;  /* 0x0003f80001e47983 */ /* 0x000ea80000300800 */
[----:B------:R-:W2:Y:S04]  /*3b870*/  LDL.LU R243, [R1+0x504] ;  /* 0x0005040001f37983 */ /* 0x000ea80000300800 */
[----:B------:R-:W2:Y:S04]  /*3b880*/  LDL.LU R235, [R1+0x500] ;  /* 0x0005000001eb7983 */ /* 0x000ea80000300800 */
[----:B------:R-:W2:Y:S01]  /*3b890*/  LDL.LU R233, [R1+0x40c] ;  /* 0x00040c0001e97983 */ /* 0x000ea20000300800 */
[----:B------:R-:W-:-:S03]  /*3b8a0*/  F2FP.F16.F32.PACK_AB R174, R188, R184 ;  /* 0x000000b8bcae723e */ /* 0x000fc600000000ff */
        /* <DEDUP_REMOVED lines=21> */
[----:B------:R-:W2:Y:S01]  /*3ba00*/  LDL.LU R9, [R1+0xa0] ;  /* 0x0000a00001097983 */ /* 0x000ea20000300800 */
        /* <DEDUP_REMOVED lines=9> */
[----:B---3--:R-:W-:Y:S02]  /*3baa0*/  F2FP.F16.F32.PACK_AB R177, R221, R227 ;  /* 0x000000e3ddb1723e */ /* 0x008fe400000000ff */
[----:B----4-:R-:W-:Y:S02]  /*3bab0*/  F2FP.F16.F32.PACK_AB R180, R225, R180 ;  /* 0x000000b4e1b4723e */ /* 0x010fe400000000ff */
[----:B--2---:R-:W-:Y:S02]  /*3bac0*/  F2FP.F16.F32.PACK_AB R181, R231, R230 ;  /* 0x000000e6e7b5723e */ /* 0x004fe400000000ff */
[----:B------:R-:W-:Y:S02]  /*3bad0*/  F2FP.F16.F32.PACK_AB R178, R229, R228 ;  /* 0x000000e4e5b2723e */ /* 0x000fe400000000ff */
[----:B------:R-:W-:-:S02]  /*3bae0*/  F2FP.F16.F32.PACK_AB R179, R243, R235 ;  /* 0x000000ebf3b3723e */ /* 0x000fc400000000ff */
[----:B------:R-:W-:Y:S02]  /*3baf0*/  F2FP.F16.F32.PACK_AB R182, R233, R232 ;  /* 0x000000e8e9b6723e */ /* 0x000fe400000000ff */
[----:B------:R-:W-:Y:S02]  /*3bb00*/  F2FP.F16.F32.PACK_AB R183, R237, R236 ;  /* 0x000000ecedb7723e */ /* 0x000fe400000000ff */
[----:B------:R-:W-:Y:S02]  /*3bb10*/  F2FP.F16.F32.PACK_AB R184, R240, R184 ;  /* 0x000000b8f0b8723e */ /* 0x000fe400000000ff */
[----:B------:R-:W-:Y:S02]  /*3bb20*/  F2FP.F16.F32.PACK_AB R185, R239, R238 ;  /* 0x000000eeefb9723e */ /* 0x000fe400000000ff */
[----:B------:R-:W-:Y:S02]  /*3bb30*/  F2FP.F16.F32.PACK_AB R188, R247, R188 ;  /* 0x000000bcf7bc723e */ /* 0x000fe400000000ff */
[----:B------:R-:W-:-:S02]  /*3bb40*/  F2FP.F16.F32.PACK_AB R189, R234, R224 ;  /* 0x000000e0eabd723e */ /* 0x000fc400000000ff */
[----:B------:R-:W-:Y:S02]  /*3bb50*/  F2FP.F16.F32.PACK_AB R187, R212, R208 ;  /* 0x000000d0d4bb723e */ /* 0x000fe400000000ff */
[----:B------:R-:W-:Y:S02]  /*3bb60*/  F2FP.F16.F32.PACK_AB R191, R196, R192 ;  /* 0x000000c0c4bf723e */ /* 0x000fe400000000ff */
[----:B------:R-:W2:Y:S04]  /*3bb70*/  LDL.LU R192, [R1+0x98] ;  /* 0x0000980001c07983 */ /* 0x000ea80000300800 */
[----:B------:R-:W3:Y:S04]  /*3bb80*/  LDL.LU R7, [R1+0x308] ;  /* 0x0003080001077983 */ /* 0x000ee80000300800 */
        /* <DEDUP_REMOVED lines=14> */
[----:B------:R-:W-:-:S03]  /*3bc70*/  F2FP.F16.F32.PACK_AB R190, R204, R200 ;  /* 0x000000c8ccbe723e */ /* 0x000fc600000000ff */
        /* <DEDUP_REMOVED lines=16> */
[----:B------:R-:W-:Y:S01]  /*3bd80*/  STSM.16.M88.4 [R252], R160 ;  /* 0x000000a0fc007844 */ /* 0x000fe20000000200 */
[----:B------:R-:W-:Y:S01]  /*3bd90*/  BAR.SYNC.DEFER_BLOCKING 0x0 ;  /* 0x0000000000007b1d */ /* 0x000fe20000010000 */
[----:B------:R-:W-:-:S02]  /*3bda0*/  F2FP.F16.F32.PACK_AB R156, R242, R241 ;  /* 0x000000f1f29c723e */ /* 0x000fc400000000ff */
[----:B------:R-:W-:Y:S02]  /*3bdb0*/  F2FP.F16.F32.PACK_AB R164, R245, R244 ;  /* 0x000000f4f5a4723e */ /* 0x000fe400000000ff */
[----:B------:R-:W-:Y:S02]  /*3bdc0*/  F2FP.F16.F32.PACK_AB R168, R248, R246 ;  /* 0x000000f6f8a8723e */ /* 0x000fe400000000ff */
[----:B------:R-:W-:Y:S01]  /*3bdd0*/  F2FP.F16.F32.PACK_AB R172, R250, R249 ;  /* 0x000000f9faac723e */ /* 0x000fe200000000ff */
[----:B------:R-:W4:Y:S04]  /*3bde0*/  LDL.LU R217, [R1+0x150] ;  /* 0x0001500001d97983 */ /* 0x000f280000300800 */
[----:B------:R-:W-:Y:S01]  /*3bdf0*/  LDS.128 R148, [R0] ;  /* 0x0000000000947984 */ /* 0x000fe20000000c00 */
[----:B------:R-:W-:Y:S06]  /*3be00*/  BAR.SYNC.DEFER_BLOCKING 0x0 ;  /* 0x0000000000007b1d */ /* 0x000fec0000010000 */
[----:B------:R-:W-:Y:S02]  /*3be10*/  STSM.16.M88.4 [R252], R156 ;  /* 0x0000009cfc007844 */ /* 0x000fe40000000200 */
[----:B------:R-:W-:Y:S06]  /*3be20*/  BAR.SYNC.DEFER_BLOCKING 0x0 ;  /* 0x0000000000007b1d */ /* 0x000fec0000010000 */
[----:B------:R-:W0:Y:S02]  /*3be30*/  LDS.128 R152, [R0] ;  /* 0x0000000000987984 */ /* 0x000e240000000c00 */
        /* <DEDUP_REMOVED lines=8> */
[----:B------:R-:W-:Y:S01]  /*3bec0*/  BAR.SYNC.DEFER_BLOCKING 0x0 ;  /* 0x0000000000007b1d */ /* 0x000fe20000010000 */
[----:B--2---:R-:W-:-:S02]  /*3bed0*/  F2FP.F16.F32.PACK_AB R192, R9, R192 ;  /* 0x000000c009c0723e */ /* 0x004fc400000000ff */
[----:B---3--:R-:W-:Y:S02]  /*3bee0*/  F2FP.F16.F32.PACK_AB R193, R7, R5 ;  /* 0x0000000507c1723e */ /* 0x008fe400000000ff */
[----:B----4-:R-:W-:Y:S02]  /*3bef0*/  F2FP.F16.F32.PACK_AB R196, R4, R196 ;  /* 0x000000c404c4723e */ /* 0x010fe400000000ff */
[----:B------:R-:W-:Y:S01]  /*3bf00*/  F2FP.F16.F32.PACK_AB R197, R223, R221 ;  /* 0x000000dddfc5723e */ /* 0x000fe200000000ff */
[----:B------:R-:W-:Y:S01]  /*3bf10*/  STSM.16.M88.4 [R252], R172 ;  /* 0x000000acfc007844 */ /* 0x000fe20000000200 */
[----:B------:R-:W-:Y:S01]  /*3bf20*/  BAR.SYNC.DEFER_BLOCKING 0x0 ;  /* 0x0000000000007b1d */ /* 0x000fe20000010000 */
[----:B------:R-:W-:Y:S02]  /*3bf30*/  F2FP.F16.F32.PACK_AB R194, R227, R225 ;  /* 0x000000e1e3c2723e */ /* 0x000fe400000000ff */
[----:B------:R-:W-:Y:S02]  /*3bf40*/  F2FP.F16.F32.PACK_AB R195, R231, R230 ;  /* 0x000000e6e7c3723e */ /* 0x000fe400000000ff */
[----:B------:R-:W-:-:S02]  /*3bf50*/  F2FP.F16.F32.PACK_AB R198, R229, R228 ;  /* 0x000000e4e5c6723e */ /* 0x000fc400000000ff */
[----:B------:R-:W-:Y:S02]  /*3bf60*/  F2FP.F16.F32.PACK_AB R199, R243, R235 ;  /* 0x000000ebf3c7723e */ /* 0x000fe400000000ff */
[----:B------:R-:W-:Y:S02]  /*3bf70*/  F2FP.F16.F32.PACK_AB R212, R233, R212 ;  /* 0x000000d4e9d4723e */ /* 0x000fe400000000ff */
[----:B------:R-:W-:Y:S01]  /*3bf80*/  F2FP.F16.F32.PACK_AB R213, R232, R237 ;  /* 0x000000ede8d5723e */ /* 0x000fe200000000ff */
[----:B------:R-:W2:Y:S01]  /*3bf90*/  LDS.128 R164, [R0] ;  /* 0x0000000000a47984 */ /* 0x000ea20000000c00 */
[----:B------:R-:W-:Y:S02]  /*3bfa0*/  F2FP.F16.F32.PACK_AB R200, R236, R200 ;  /* 0x000000c8ecc8723e */ /* 0x000fe400000000ff */
[----:B------:R-:W-:Y:S02]  /*3bfb0*/  F2FP.F16.F32.PACK_AB R201, R240, R239 ;  /* 0x000000eff0c9723e */ /* 0x000fe400000000ff */
[----:B------:R-:W-:-:S02]  /*3bfc0*/  F2FP.F16.F32.PACK_AB R203, R208, R204 ;  /* 0x000000ccd0cb723e */ /* 0x000fc400000000ff */
[----:B------:R-:W3:Y:S04]  /*3bfd0*/  LDL.LU R204, [R1+0x138] ;  /* 0x0001380001cc7983 */ /* 0x000ee80000300800 */
[----:B------:R-:W4:Y:S04]  /*3bfe0*/  LDL.LU R10, [R1+0x37c] ;  /* 0x00037c00010a7983 */ /* 0x000f280000300800 */
[----:B------:R-:W4:Y:S04]  /*3bff0*/  LDL.LU R11, [R1+0x374] ;  /* 0x00037400010b7983 */ /* 0x000f280000300800 */
[----:B------:R-:W2:Y:S04]  /*3c000*/  LDL.LU R8, [R1+0x18c] ;  /* 0x00018c0001087983 */ /* 0x000ea80000300800 */
[----:B------:R-:W2:Y:S04]  /*3c010*/  LDL.LU R208, [R1+0x17c] ;  /* 0x00017c0001d07983 */ /* 0x000ea80000300800 */
[----:B------:R-:W2:Y:S04]  /*3c020*/  LDL.LU R9, [R1+0x384] ;  /* 0x0003840001097983 */ /* 0x000ea80000300800 */
[----:B------:R-:W2:Y:S04]  /*3c030*/  LDL.LU R7, [R1+0x380] ;  /* 0x0003800001077983 */ /* 0x000ea80000300800 */
[----:B------:R-:W3:Y:S04]  /*3c040*/  LDL.LU R5, [R1+0x4b4] ;  /* 0x0004b40001057983 */ /* 0x000ee80000300800 */
[----:B------:R-:W3:Y:S04]  /*3c050*/  LDL.LU R4, [R1+0x4b0] ;  /* 0x0004b00001047983 */ /* 0x000ee80000300800 */
[----:B------:R-:W4:Y:S04]  /*3c060*/  LDL.LU R223, [R1+0x57c] ;  /* 0x00057c0001df7983 */ /* 0x000f280000300800 */
[----:B------:R-:W4:Y:S04]  /*3c070*/  LDL.LU R221, [R1+0x578] ;  /* 0x0005780001dd7983 */ /* 0x000f280000300800 */
[----:B------:R-:W2:Y:S04]  /*3c080*/  LDL.LU R227, [R1+0x4bc] ;  /* 0x0004bc0001e37983 */ /* 0x000ea80000300800 */
[----:B------:R-:W2:Y:S04]  /*3c090*/  LDL.LU R225, [R1+0x4b8] ;  /* 0x0004b80001e17983 */ /* 0x000ea80000300800 */
[----:B------:R-:W3:Y:S04]  /*3c0a0*/  LDL.LU R231, [R1+0x584] ;  /* 0x0005840001e77983 */ /* 0x000ee80000300800 */
[----:B------:R-:W3:Y:S04]  /*3c0b0*/  LDL.LU R230, [R1+0x580] ;  /* 0x0005800001e67983 */ /* 0x000ee80000300800 */
[----:B------:R-:W3:Y:S01]  /*3c0c0*/  LDL.LU R229, [R1+0x1ac] ;  /* 0x0001ac0001e57983 */ /* 0x000ee20000300800 */
[----:B------:R-:W-:-:S03]  /*3c0d0*/  F2FP.F16.F32.PACK_AB R202, R220, R216 ;  /* 0x000000d8dcca723e */ /* 0x000fc600000000ff */
[----:B------:R-:W3:Y:S04]  /*3c0e0*/  LDL.LU R228, [R1+0x19c] ;  /* 0x00019c0001e47983 */ /* 0x000ee80000300800 */
[----:B------:R-:W3:Y:S04]  /*3c0f0*/  LDL.LU R243, [R1+0x3ac] ;  /* 0x0003ac0001f37983 */ /* 0x000ee80000300800 */
[----:B------:R-:W3:Y:S01]  /*3c100*/  LDL.LU R235, [R1+0x3a4] ;  /* 0x0003a40001eb7983 */ /* 0x000ee20000300800 */
[----:B------:R-:W-:Y:S01]  /*3c110*/  BAR.SYNC.DEFER_BLOCKING 0x0 ;  /* 0x0000000000007b1d */ /* 0x000fe20000010000 */
[----:B------:R-:W-:-:S05]  /*3c120*/  F2FP.F16.F32.PACK_AB R214, R238, R247 ;  /* 0x000000f7eed6723e */ /* 0x000fca00000000ff */
[----:B------:R-:W3:Y:S04]  /*3c130*/  LDL.LU R233, [R1+0x1d0] ;  /* 0x0001d00001e97983 */ /* 0x000ee80000300800 */
        /* <DEDUP_REMOVED lines=10> */
[----:B------:R-:W2:Y:S04]  /*3c1e0*/  LDL.LU R224, [R1+0x594] ;  /* 0x0005940001e07983 */ /* 0x000ea80000300800 */
[----:B------:R-:W2:Y:S01]  /*3c1f0*/  LDL.LU R220, [R1+0x590] ;  /* 0x0005900001dc7983 */ /* 0x000ea20000300800 */
[----:B------:R-:W-:-:S03]  /*3c200*/  F2FP.F16.F32.PACK_AB R176, R176, R251 ;  /* 0x000000fbb0b0723e */ /* 0x000fc600000000ff */
[----:B------:R-:W3:Y:S04]  /*3c210*/  LDL.LU R14, [R1+0x24c] ;  /* 0x00024c00010e7983 */ /* 0x000ee80000300800 */
[----:B------:R-:W-:Y:S01]  /*3c220*/  STSM.16.M88.4 [R252], R176 ;  /* 0x000000b0fc007844 */ /* 0x000fe20000000200 */
        /* <DEDUP_REMOVED lines=20> */
[----:B------:R-:W-:Y:S01]  /*3c370*/  BAR.SYNC.DEFER_BLOCKING 0x0 ;  /* 0x0000000000007b1d */ /* 0x000fe20000010000 */
[----:B----4-:R-:W-:-:S02]  /*3c380*/  F2FP.F16.F32.PACK_AB R207, R223, R221 ;  /* 0x000000dddfcf723e */ /* 0x010fc400000000ff */
[----:B--2---:R-:W-:-:S03]  /*3c390*/  F2FP.F16.F32.PACK_AB R219, R224, R220 ;  /* 0x000000dce0db723e */ /* 0x004fc600000000ff */
[----:B------:R-:W2:Y:S04]  /*3c3a0*/  LDL.LU R220, [R1+0x1f0] ;  /* 0x0001f00001dc7983 */ /* 0x000ea80000300800 */
[----:B------:R-:W4:Y:S01]  /*3c3b0*/  LDL.LU R15, [R1+0x3dc] ;  /* 0x0003dc00010f7983 */ /* 0x000f220000300800 */
[----:B------:R-:W-:-:S03]  /*3c3c0*/  F2FP.F16.F32.PACK_AB R210, R227, R225 ;  /* 0x000000e1e3d2723e */ /* 0x000fc600000000ff */
[----:B------:R-:W4:Y:S01]  /*3c3d0*/  LDL.LU R221, [R1+0x3d4] ;  /* 0x0003d40001dd7983 */ /* 0x000f220000300800 */
[----:B------:R-:W-:-:S03]  /*3c3e0*/  F2FP.F16.F32.PACK_AB R205, R10, R11 ;  /* 0x0000000b0acd723e */ /* 0x000fc600000000ff */
[----:B------:R-:W4:Y:S04]  /*3c3f0*/  LDL.LU R12, [R1+0x25c] ;  /* 0x00025c00010c7983 */ /* 0x000f280000300800 */
[----:B------:R-:W0:Y:S01]  /*3c400*/  LDS.128 R188, [R0] ;  /* 0x0000000000bc7984 */ /* 0x000e220000000c00 */
[----:B------:R-:W-:Y:S01]  /*3c410*/  BAR.SYNC.DEFER_BLOCKING 0x0 ;  /* 0x0000000000007b1d */ /* 0x000fe20000010000 */
[----:B---3--:R-:W-:-:S05]  /*3c420*/  F2FP.F16.F32.PACK_AB R206, R5, R4 ;  /* 0x0000000405ce723e */ /* 0x008fca00000000ff */
[----:B------:R-:W3:Y:S04]  /*3c430*/  LDL.LU R224, [R1+0x254] ;  /* 0x0002540001e07983 */ /* 0x000ee80000300800 */
[----:B------:R-:W3:Y:S04]  /*3c440*/  LDL.LU R13, [R1+0x3e4] ;  /* 0x0003e400010d7983 */ /* 0x000ee80000300800 */
[----:B------:R-:W3:Y:S04]  /*3c450*/  LDL.LU R225, [R1+0x3e0] ;  /* 0x0003e00001e17983 */ /* 0x000ee80000300800 */
[----:B------:R-:W2:Y:S01]  /*3c460*/  LDL.LU R10, [R1+0x4f4] ;  /* 0x0004f400010a7983 */ /* 0x000ea20000300800 */
[----:B------:R-:W-:-:S03]  /*3c470*/  F2FP.F16.F32.PACK_AB R204, R217, R204 ;  /* 0x000000ccd9cc723e */ /* 0x000fc600000000ff */
[----:B------:R-:W2:Y:S01]  /*3c480*/  LDL.LU R11, [R1+0x4f0] ;  /* 0x0004f000010b7983 */ /* 0x000ea20000300800 */
[----:B------:R-:W-:-:S03]  /*3c490*/  F2FP.F16.F32.PACK_AB R216, R233, R216 ;  /* 0x000000d8e9d8723e */ /* 0x000fc600000000ff */
[----:B------:R-:W4:Y:S01]  /*3c4a0*/  LDL.LU R5, [R1+0x59c] ;  /* 0x00059c0001057983 */ /* 0x000f220000300800 */
[----:B------:R-:W-:-:S03]  /*3c4b0*/  F2FP.F16.F32.PACK_AB R217, R232, R237 ;  /* 0x000000ede8d9723e */ /* 0x000fc600000000ff */
[----:B------:R-:W4:Y:S04]  /*3c4c0*/  LDL.LU R223, [R1+0x598] ;  /* 0x0005980001df7983 */ /* 0x000f280000300800 */
[----:B------:R-:W3:Y:S04]  /*3c4d0*/  LDL.LU R227, [R1+0x4fc] ;  /* 0x0004fc0001e37983 */ /* 0x000ee80000300800 */
[----:B------:R1:W-:Y:S04]  /*3c4e0*/  STSM.16.M88.4 [R252], R212 ;  /* 0x000000d4fc007844 */ /* 0x0003e80000000200 */
[----:B------:R-:W3:Y:S04]  /*3c4f0*/  LDL.LU R233, [R1+0x4f8] ;  /* 0x0004f80001e97983 */ /* 0x000ee80000300800 */
[----:B------:R-:W3:Y:S01]  /*3c500*/  LDL.LU R232, [R1+0x5a4] ;  /* 0x0005a40001e87983 */ /* 0x000ee20000300800 */
[----:B------:R-:W-:Y:S01]  /*3c510*/  BAR.SYNC.DEFER_BLOCKING 0x0 ;  /* 0x0000000000007b1d */ /* 0x000fe20000010000 */
[----:B-1----:R-:W-:-:S05]  /*3c520*/  F2FP.F16.F32.PACK_AB R214, R236, R240 ;  /* 0x000000f0ecd6723e */ /* 0x002fca00000000ff */
[----:B------:R-:W3:Y:S04]  /*3c530*/  LDL.LU R236, [R1+0x5a0] ;  /* 0x0005a00001ec7983 */ /* 0x000ee80000300800 */
[----:B------:R-:W1:Y:S01]  /*3c540*/  LDS.128 R192, [R0] ;  /* 0x0000000000c07984 */ /* 0x000e620000000c00 */
[----:B------:R-:W-:Y:S06]  /*3c550*/  BAR.SYNC.DEFER_BLOCKING 0x0 ;  /* 0x0000000000007b1d */ /* 0x000fec0000010000 */
[----:B------:R-:W-:Y:S02]  /*3c560*/  STSM.16.M88.4 [R252], R200 ;  /* 0x000000c8fc007844 */ /* 0x000fe40000000200 */
[----:B------:R-:W-:Y:S01]  /*3c570*/  BAR.SYNC.DEFER_BLOCKING 0x0 ;  /* 0x0000000000007b1d */ /* 0x000fe20000010000 */
[----:B------:R-:W-:-:S02]  /*3c580*/  F2FP.F16.F32.PACK_AB R208, R8, R208 ;  /* 0x000000d008d0723e */ /* 0x000fc400000000ff */
[----:B------:R-:W-:Y:S02]  /*3c590*/  F2FP.F16.F32.PACK_AB R212, R229, R228 ;  /* 0x000000e4e5d4723e */ /* 0x000fe400000000ff */
[----:B------:R-:W-:Y:S01]  /*3c5a0*/  F2FP.F16.F32.PACK_AB R209, R9, R7 ;  /* 0x0000000709d1723e */ /* 0x000fe200000000ff */
[----:B------:R-:W3:Y:S04]  /*3c5b0*/  LDL.LU R8, [R1+0x28c] ;  /* 0x00028c0001087983 */ /* 0x000ee80000300800 */
[----:B------:R-:W3:Y:S04]  /*3c5c0*/  LDL.LU R228, [R1+0x280] ;  /* 0x0002800001e47983 */ /* 0x000ee80000300800 */
[----:B------:R-:W3:Y:S01]  /*3c5d0*/  LDL.LU R9, [R1+0x408] ;  /* 0x0004080001097983 */ /* 0x000ee20000300800 */
[----:B------:R-:W-:-:S03]  /*3c5e0*/  F2FP.F16.F32.PACK_AB R211, R231, R230 ;  /* 0x000000e6e7d3723e */ /* 0x000fc600000000ff */
[----:B------:R-:W3:Y:S04]  /*3c5f0*/  LDL.LU R229, [R1+0x400] ;  /* 0x0004000001e57983 */ /* 0x000ee80000300800 */
[----:B------:R-:W1:Y:S01]  /*3c600*/  LDS.128 R196, [R0] ;  /* 0x0000000000c47984 */ /* 0x000e620000000c00 */
[----:B------:R-:W-:Y:S01]  /*3c610*/  BAR.SYNC.DEFER_BLOCKING 0x0 ;  /* 0x0000000000007b1d */ /* 0x000fe20000010000 */
[----:B------:R-:W-:-:S05]  /*3c620*/  F2FP.F16.F32.PACK_AB R213, R243, R235 ;  /* 0x000000ebf3d5723e */ /* 0x000fca00000000ff */
        /* <DEDUP_REMOVED lines=8> */
[----:B------:R-:W-:Y:S01]  /*3c6b0*/  STSM.16.M88.4 [R252], R204 ;  /* 0x000000ccfc007844 */ /* 0x000fe20000000200 */
[----:B------:R-:W-:Y:S01]  /*3c6c0*/  BAR.SYNC.DEFER_BLOCKING 0x0 ;  /* 0x0000000000007b1d */ /* 0x000fe20000010000 */
[----:B------:R-:W-:-:S02]  /*3c6d0*/  F2FP.F16.F32.PACK_AB R215, R239, R238 ;  /* 0x000000eeefd7723e */ /* 0x000fc400000000ff */
[----:B------:R-:W-:-:S03]  /*3c6e0*/  F2FP.F16.F32.PACK_AB R218, R247, R234 ;  /* 0x000000eaf7da723e */ /* 0x000fc600000000ff */
[----:B------:R-:W3:Y:S04]  /*3c6f0*/  LDL.LU R239, [R1+0x51c] ;  /* 0x00051c0001ef7983 */ /* 0x000ee80000300800 */
[----:B------:R-:W3:Y:S04]  /*3c700*/  LDL.LU R238, [R1+0x518] ;  /* 0x0005180001ee7983 */ /* 0x000ee80000300800 */
[----:B------:R-:W3:Y:S04]  /*3c710*/  LDL.LU R247, [R1+0x5b4] ;  /* 0x0005b40001f77983 */ /* 0x000ee80000300800 */
[----:B------:R-:W3:Y:S04]  /*3c720*/  LDL.LU R234, [R1+0x5b0] ;  /* 0x0005b00001ea7983 */ /* 0x000ee80000300800 */
[----:B------:R-:W1:Y:S01]  /*3c730*/  LDS.128 R200, [R0] ;  /* 0x0000000000c87984 */ /* 0x000e620000000c00 */
[----:B------:R-:W-:Y:S06]  /*3c740*/  BAR.SYNC.DEFER_BLOCKING 0x0 ;  /* 0x0000000000007b1d */ /* 0x000fec0000010000 */
[----:B------:R-:W-:Y:S02]  /*3c750*/  STSM.16.M88.4 [R252], R208 ;  /* 0x000000d0fc007844 */ /* 0x000fe40000000200 */
[----:B------:R-:W-:Y:S06]  /*3c760*/  BAR.SYNC.DEFER_BLOCKING 0x0 ;  /* 0x0000000000007b1d */ /* 0x000fec0000010000 */
[----:B------:R-:W1:Y:S02]  /*3c770*/  LDS.128 R204, [R0] ;  /* 0x0000000000cc7984 */ /* 0x000e640000000c00 */
[----:B------:R-:W-:Y:S01]  /*3c780*/  BAR.SYNC.DEFER_BLOCKING 0x0 ;  /* 0x0000000000007b1d */ /* 0x000fe20000010000 */
[----:B--2---:R-:W-:-:S05]  /*3c790*/  F2FP.F16.F32.PACK_AB R222, R10, R11 ;  /* 0x0000000b0ade723e */ /* 0x004fca00000000ff */
[----:B------:R-:W2:Y:S01]  /*3c7a0*/  LDL.LU R10, [R1+0x2cc] ;  /* 0x0002cc00010a7983 */ /* 0x000ea20000300800 */
[----:B----4-:R-:W-:Y:S02]  /*3c7b0*/  F2FP.F16.F32.PACK_AB R223, R5, R223 ;  /* 0x000000df05df723e */ /* 0x010fe400000000ff */
[----:B---3--:R-:W-:Y:S02]  /*3c7c0*/  F2FP.F16.F32.PACK_AB R226, R227, R233 ;  /* 0x000000e9e3e2723e */ /* 0x008fe400000000ff */
[----:B------:R-:W-:Y:S02]  /*3c7d0*/  F2FP.F16.F32.PACK_AB R227, R232, R236 ;  /* 0x000000ece8e3723e */ /* 0x000fe400000000ff */
[----:B------:R-:W2:Y:S04]  /*3c7e0*/  LDL.LU R232, [R1+0x2c0] ;  /* 0x0002c00001e87983 */ /* 0x000ea80000300800 */
[----:B------:R-:W3:Y:S04]  /*3c7f0*/  LDL.LU R11, [R1+0x43c] ;  /* 0x00043c00010b7983 */ /* 0x000ee80000300800 */
[----:B------:R-:W3:Y:S04]  /*3c800*/  LDL.LU R233, [R1+0x434] ;  /* 0x0004340001e97983 */ /* 0x000ee80000300800 */
[----:B------:R-:W4:Y:S04]  /*3c810*/  LDL.LU R5, [R1+0x2dc] ;  /* 0x0002dc0001057983 */ /* 0x000f280000300800 */
[----:B------:R-:W4:Y:S04]  /*3c820*/  LDL.LU R236, [R1+0x2d4] ;  /* 0x0002d40001ec7983 */ /* 0x000f280000300800 */
[----:B------:R-:W-:Y:S01]  /*3c830*/  STSM.16.M88.4 [R252], R212 ;  /* 0x000000d4fc007844 */ /* 0x000fe20000000200 */
[----:B------:R-:W-:Y:S06]  /*3c840*/  BAR.SYNC.DEFER_BLOCKING 0x0 ;  /* 0x0000000000007b1d */ /* 0x000fec0000010000 */
[----:B------:R-:W1:Y:S02]  /*3c850*/  LDS.128 R208, [R0] ;  /* 0x0000000000d07984 */ /* 0x000e640000000c00 */
[----:B------:R-:W-:Y:S06]  /*3c860*/  BAR.SYNC.DEFER_BLOCKING 0x0 ;  /* 0x0000000000007b1d */ /* 0x000fec0000010000 */
[----:B------:R-:W-:Y:S02]  /*3c870*/  STSM.16.M88.4 [R252], R216 ;  /* 0x000000d8fc007844 */ /* 0x000fe40000000200 */
[----:B------:R-:W-:Y:S01]  /*3c880*/  BAR.SYNC.DEFER_BLOCKING 0x0 ;  /* 0x0000000000007b1d */ /* 0x000fe20000010000 */
[----:B------:R-:W-:-:S02]  /*3c890*/  F2FP.F16.F32.PACK_AB R220, R14, R220 ;  /* 0x000000dc0edc723e */ /* 0x000fc400000000ff */
[----:B------:R-:W-:-:S03]  /*3c8a0*/  F2FP.F16.F32.PACK_AB R221, R15, R221 ;  /* 0x000000dd0fdd723e */ /* 0x000fc600000000ff */
        /* <DEDUP_REMOVED lines=12> */
[----:B------:R-:W1:Y:S01]  /*3c970*/  LDS.128 R220, [R0] ;  /* 0x0000000000dc7984 */ /* 0x000e620000000c00 */
[----:B------:R-:W-:Y:S02]  /*3c980*/  F2FP.F16.F32.PACK_AB R229, R9, R229 ;  /* 0x000000e509e5723e */ /* 0x000fe400000000ff */
[----:B------:R-:W-:Y:S01]  /*3c990*/  F2FP.F16.F32.PACK_AB R230, R230, R243 ;  /* 0x000000f3e6e6723e */ /* 0x000fe200000000ff */
[----:B------:R-:W4:Y:S01]  /*3c9a0*/  LDL.LU R8, [R1+0x444] ;  /* 0x0004440001087983 */ /* 0x000f220000300800 */
[----:B------:R-:W-:Y:S01]  /*3c9b0*/  F2FP.F16.F32.PACK_AB R231, R235, R237 ;  /* 0x000000edebe7723e */ /* 0x000fe200000000ff */
[----:B------:R-:W-:Y:S01]  /*3c9c0*/  BAR.SYNC.DEFER_BLOCKING 0x0 ;  /* 0x0000000000007b1d */ /* 0x000fe20000010000 */
[----:B------:R-:W-:Y:S02]  /*3c9d0*/  F2FP.F16.F32.PACK_AB R243, R247, R234 ;  /* 0x000000eaf7f3723e */ /* 0x000fe400000000ff */
[----:B------:R-:W-:-:S03]  /*3c9e0*/  F2FP.F16.F32.PACK_AB R240, R7, R240 ;  /* 0x000000f007f0723e */ /* 0x000fc600000000ff */
[----:B------:R-:W4:Y:S04]  /*3c9f0*/  LDL.LU R237, [R1+0x440] ;  /* 0x0004400001ed7983 */ /* 0x000f280000300800 */
[----:B------:R-:W4:Y:S01]  /*3ca00*/  LDL.LU R9, [R1+0x534] ;  /* 0x0005340001097983 */ /* 0x000f220000300800 */
[----:B------:R-:W-:-:S03]  /*3ca10*/  F2FP.F16.F32.PACK_AB R242, R239, R238 ;  /* 0x000000eeeff2723e */ /* 0x000fc600000000ff */
[----:B------:R-:W4:Y:S04]  /*3ca20*/  LDL.LU R234, [R1+0x530] ;  /* 0x0005300001ea7983 */ /* 0x000f280000300800 */
[----:B------:R-:W4:Y:S04]  /*3ca30*/  LDL.LU R7, [R1+0x5bc] ;  /* 0x0005bc0001077983 */ /* 0x000f280000300800 */
[----:B------:R-:W-:Y:S01]  /*3ca40*/  STSM.16.M88.4 [R252], R228 ;  /* 0x000000e4fc007844 */ /* 0x000fe20000000200 */
[----:B------:R-:W-:Y:S06]  /*3ca50*/  BAR.SYNC.DEFER_BLOCKING 0x0 ;  /* 0x0000000000007b1d */ /* 0x000fec0000010000 */
[----:B------:R-:W4:Y:S04]  /*3ca60*/  LDL.LU R235, [R1+0x5b8] ;  /* 0x0005b80001eb7983 */ /* 0x000f280000300800 */
[----:B------:R-:W4:Y:S04]  /*3ca70*/  LDL.LU R4, [R1+0x53c] ;  /* 0x00053c0001047983 */ /* 0x000f280000300800 */
[----:B------:R-:W4:Y:S04]  /*3ca80*/  LDL.LU R238, [R1+0x538] ;  /* 0x0005380001ee7983 */ /* 0x000f280000300800 */
[----:B------:R-:W4:Y:S04]  /*3ca90*/  LDL.LU R239, [R1+0x5c4] ;  /* 0x0005c40001ef7983 */ /* 0x000f280000300800 */
[----:B------:R-:W1:Y:S01]  /*3caa0*/  LDS.128 R224, [R0] ;  /* 0x0000000000e07984 */ /* 0x000e620000000c00 */
[----:B------:R-:W-:Y:S06]  /*3cab0*/  BAR.SYNC.DEFER_BLOCKING 0x0 ;  /* 0x0000000000007b1d */ /* 0x000fec0000010000 */
[----:B------:R-:W4:Y:S04]  /*3cac0*/  LDL.LU R247, [R1+0x5c0] ;  /* 0x0005c00001f77983 */ /* 0x000f280000300800 */
[----:B------:R0:W-:Y:S01]  /*3cad0*/  STSM.16.M88.4 [R252], R240 ;  /* 0x000000f0fc007844 */ /* 0x0001e20000000200 */
[----:B--2---:R-:W-:-:S02]  /*3cae0*/  F2FP.F16.F32.PACK_AB R232, R10, R232 ;  /* 0x000000e80ae8723e */ /* 0x004fc400000000ff */
[----:B---3--:R-:W-:Y:S01]  /*3caf0*/  F2FP.F16.F32.PACK_AB R233, R11, R233 ;  /* 0x000000e90be9723e */ /* 0x008fe200000000ff */
[----:B------:R-:W-:Y:S06]  /*3cb00*/  BAR.SYNC.DEFER_BLOCKING 0x0 ;  /* 0x0000000000007b1d */ /* 0x000fec0000010000 */
[----:B0-----:R-:W2:Y:S04]  /*3cb10*/  LDL.LU R240, [R1+0x30c] ;  /* 0x00030c0001f07983 */ /* 0x001ea80000300800 */
[----:B------:R-:W2:Y:S04]  /*3cb20*/  LDL.LU R241, [R1+0x300] ;  /* 0x0003000001f17983 */ /* 0x000ea80000300800 */
[----:B------:R-:W3:Y:S04]  /*3cb30*/  LDL.LU R242, [R1+0x46c] ;  /* 0x00046c0001f27983 */ /* 0x000ee80000300800 */
[----:B------:R-:W3:Y:S04]  /*3cb40*/  LDL.LU R243, [R1+0x464] ;  /* 0x0004640001f37983 */ /* 0x000ee80000300800 */
[----:B------:R-:W3:Y:S01]  /*3cb50*/  LDL.LU R251, [R1+0x31c] ;  /* 0x00031c0001fb7983 */ /* 0x000ee20000300800 */
[----:B----4-:R-:W-:-:S03]  /*3cb60*/  F2FP.F16.F32.PACK_AB R236, R5, R236 ;  /* 0x000000ec05ec723e */ /* 0x010fc600000000ff */
        /* <DEDUP_REMOVED lines=15> */
[----:B------:R-:W0:Y:S01]  /*3cc60*/  LDS.128 R228, [R0] ;  /* 0x0000000000e47984 */ /* 0x000e220000000c00 */
[----:B------:R-:W-:-:S02]  /*3cc70*/  F2FP.F16.F32.PACK_AB R237, R8, R237 ;  /* 0x000000ed08ed723e */ /* 0x000fc400000000ff */
[----:B------:R-:W-:Y:S02]  /*3cc80*/  F2FP.F16.F32.PACK_AB R234, R9, R234 ;  /* 0x000000ea09ea723e */ /* 0x000fe400000000ff */
[----:B------:R-:W-:Y:S01]  /*3cc90*/  F2FP.F16.F32.PACK_AB R235, R7, R235 ;  /* 0x000000eb07eb723e */ /* 0x000fe200000000ff */
[----:B------:R-:W-:Y:S01]  /*3cca0*/  BAR.SYNC.DEFER_BLOCKING 0x0 ;  /* 0x0000000000007b1d */ /* 0x000fe20000010000 */
[----:B------:R-:W-:-:S05]  /*3ccb0*/  F2FP.F16.F32.PACK_AB R238, R4, R238 ;  /* 0x000000ee04ee723e */ /* 0x000fca00000000ff */
[----:B------:R-:W4:Y:S04]  /*3ccc0*/  LDL.LU R7, [R1+0x574] ;  /* 0x0005740001077983 */ /* 0x000f280000300800 */
[----:B------:R-:W4:Y:S04]  /*3ccd0*/  LDL.LU R4, [R1+0x570] ;  /* 0x0005700001047983 */ /* 0x000f280000300800 */
[----:B------:R-:W4:Y:S04]  /*3cce0*/  LDL.LU R8, [R1+0x5dc] ;  /* 0x0005dc0001087983 */ /* 0x000f280000300800 */
[----:B------:R-:W4:Y:S01]  /*3ccf0*/  LDL.LU R9, [R1+0x5d8] ;  /* 0x0005d80001097983 */ /* 0x000f220000300800 */
[----:B--2---:R-:W-:-:S02]  /*3cd00*/  F2FP.F16.F32.PACK_AB R240, R240, R241 ;  /* 0x000000f1f0f0723e */ /* 0x004fc400000000ff */
[----:B---3--:R-:W-:Y:S02]  /*3cd10*/  F2FP.F16.F32.PACK_AB R241, R242, R243 ;  /* 0x000000f3f2f1723e */ /* 0x008fe400000000ff */
[----:B----4-:R-:W-:Y:S02]  /*3cd20*/  F2FP.F16.F32.PACK_AB R242, R246, R5 ;  /* 0x00000005f6f2723e */ /* 0x010fe400000000ff */
[----:B------:R-:W2:Y:S04]  /*3cd30*/  LDL.LU R5, [R1+0x10] ;  /* 0x0000100001057983 */ /* 0x000ea80000300800 */
[----:B------:R-:W-:Y:S01]  /*3cd40*/  STSM.16.M88.4 [R252], R232 ;  /* 0x000000e8fc007844 */ /* 0x000fe20000000200 */
[----:B------:R-:W-:Y:S01]  /*3cd50*/  BAR.SYNC.DEFER_BLOCKING 0x0 ;  /* 0x0000000000007b1d */ /* 0x000fe20000010000 */
[----:B------:R-:W-:-:S02]  /*3cd60*/  F2FP.F16.F32.PACK_AB R239, R239, R247 ;  /* 0x000000f7efef723e */ /* 0x000fc400000000ff */
[----:B------:R-:W-:Y:S02]  /*3cd70*/  F2FP.F16.F32.PACK_AB R243, R244, R245 ;  /* 0x000000f5f4f3723e */ /* 0x000fe400000000ff */
[----:B------:R-:W-:-:S03]  /*3cd80*/  F2FP.F16.F32.PACK_AB R248, R251, R248 ;  /* 0x000000f8fbf8723e */ /* 0x000fc600000000ff */
[----:B------:R-:W3:Y:S01]  /*3cd90*/  LDC R247, c[0x0][0x278] ;  /* 0x00009e00fff77b82 */ /* 0x000ee20000000800 */
[----:B------:R-:W4:Y:S07]  /*3cda0*/  LDS.128 R232, [R0] ;  /* 0x0000000000e87984 */ /* 0x000f2e0000000c00 */
[----:B------:R-:W-:Y:S06]  /*3cdb0*/  BAR.SYNC.DEFER_BLOCKING 0x0 ;  /* 0x0000000000007b1d */ /* 0x000fec0000010000 */
[----:B------:R-:W-:Y:S02]  /*3cdc0*/  STSM.16.M88.4 [R252], R236 ;  /* 0x000000ecfc007844 */ /* 0x000fe40000000200 */
[----:B------:R-:W-:Y:S06]  /*3cdd0*/  BAR.SYNC.DEFER_BLOCKING 0x0 ;  /* 0x0000000000007b1d */ /* 0x000fec0000010000 */
[----:B------:R-:W4:Y:S02]  /*3cde0*/  LDS.128 R236, [R0] ;  /* 0x0000000000ec7984 */ /* 0x000f240000000c00 */
[----:B------:R-:W-:Y:S06]  /*3cdf0*/  BAR.SYNC.DEFER_BLOCKING 0x0 ;  /* 0x0000000000007b1d */ /* 0x000fec0000010000 */
[----:B------:R-:W-:Y:S02]  /*3ce00*/  STSM.16.M88.4 [R252], R240 ;  /* 0x000000f0fc007844 */ /* 0x000fe40000000200 */
[----:B------:R-:W-:Y:S01]  /*3ce10*/  BAR.SYNC.DEFER_BLOCKING 0x0 ;  /* 0x0000000000007b1d */ /* 0x000fe20000010000 */
[----:B------:R-:W-:-:S02]  /*3ce20*/  F2FP.F16.F32.PACK_AB R249, R249, R250 ;  /* 0x000000faf9f9723e */ /* 0x000fc400000000ff */
[----:B------:R-:W-:Y:S02]  /*3ce30*/  F2FP.F16.F32.PACK_AB R250, R18, R19 ;  /* 0x0000001312fa723e */ /* 0x000fe400000000ff */
[----:B------:R-:W-:-:S03]  /*3ce40*/  F2FP.F16.F32.PACK_AB R251, R14, R10 ;  /* 0x0000000a0efb723e */ /* 0x000fc600000000ff */
[----:B------:R-:W1:Y:S01]  /*3ce50*/  LDC R19, c[0x0][0x278] ;  /* 0x00009e00ff137b82 */ /* 0x000e620000000800 */
[----:B------:R-:W-:Y:S02]  /*3ce60*/  F2FP.F16.F32.PACK_AB R245, R13, R11 ;  /* 0x0000000b0df5723e */ /* 0x000fe400000000ff */
[----:B------:R-:W4:Y:S01]  /*3ce70*/  LDL.LU R11, [R1+0x14] ;  /* 0x00001400010b7983 */ /* 0x000f220000300800 */
[----:B------:R-:W-:-:S04]  /*3ce80*/  F2FP.F16.F32.PACK_AB R244, R15, R12 ;  /* 0x0000000c0ff4723e */ /* 0x000fc800000000ff */
[----:B------:R-:W0:Y:S08]  /*3ce90*/  LDC R10, c[0x0][0x278] ;  /* 0x00009e00ff0a7b82 */ /* 0x000e300000000800 */
[----:B------:R-:W1:Y:S01]  /*3cea0*/  LDC R14, c[0x0][0x278] ;  /* 0x00009e00ff0e7b82 */ /* 0x000e620000000800 */
[----:B------:R-:W4:Y:S07]  /*3ceb0*/  LDS.128 R240, [R0] ;  /* 0x0000000000f07984 */ /* 0x000f2e0000000c00 */
[----:B------:R-:W-:Y:S08]  /*3cec0*/  BAR.SYNC.DEFER_BLOCKING 0x0 ;  /* 0x0000000000007b1d */ /* 0x000ff00000010000 */
[----:B------:R-:W1:Y:S01]  /*3ced0*/  LDC R15, c[0x0][0x278] ;  /* 0x00009e00ff0f7b82 */ /* 0x000e620000000800 */
[----:B------:R-:W-:Y:S07]  /*3cee0*/  STSM.16.M88.4 [R252], R248 ;  /* 0x000000f8fc007844 */ /* 0x000fee0000000200 */
[----:B------:R-:W-:Y:S06]  /*3cef0*/  BAR.SYNC.DEFER_BLOCKING 0x0 ;  /* 0x0000000000007b1d */ /* 0x000fec0000010000 */
[----:B------:R-:W4:Y:S01]  /*3cf00*/  LDS.128 R248, [R0] ;  /* 0x0000000000f87984 */ /* 0x000f220000000c00 */
[----:B------:R-:W-:-:S02]  /*3cf10*/  F2FP.F16.F32.PACK_AB R246, R7, R4 ;  /* 0x0000000407f6723e */ /* 0x000fc400000000ff */
[----:B---3--:R-:W-:Y:S01]  /*3cf20*/  SHF.L.U32 R4, R247, 0x1, RZ ;  /* 0x00000001f7047819 */ /* 0x008fe200000006ff */
[----:B------:R-:W3:Y:S01]  /*3cf30*/  LDC R7, c[0x0][0x278] ;  /* 0x00009e00ff077b82 */ /* 0x000ee20000000800 */
[----:B------:R-:W-:-:S07]  /*3cf40*/  F2FP.F16.F32.PACK_AB R247, R8, R9 ;  /* 0x0000000908f7723e */ /* 0x000fce00000000ff */
[----:B------:R-:W-:Y:S08]  /*3cf50*/  BAR.SYNC.DEFER_BLOCKING 0x0 ;  /* 0x0000000000007b1d */ /* 0x000ff00000010000 */
[----:B------:R-:W3:Y:S01]  /*3cf60*/  LDC R8, c[0x0][0x278] ;  /* 0x00009e00ff087b82 */ /* 0x000ee20000000800 */
[----:B------:R-:W4:Y:S04]  /*3cf70*/  LDL.LU R9, [R1+0x18] ;  /* 0x0000180001097983 */ /* 0x000f280000300800 */
[----:B------:R1:W-:Y:S03]  /*3cf80*/  STSM.16.M88.4 [R252], R244 ;  /* 0x000000f4fc007844 */ /* 0x0003e60000000200 */
[----:B------:R-:W-:Y:S01]  /*3cf90*/  BAR.SYNC.DEFER_BLOCKING 0x0 ;  /* 0x0000000000007b1d */ /* 0x000fe20000010000 */
[----:B------:R-:W-:-:S04]  /*3cfa0*/  IADD3 R12, P0, R4, R2, RZ ;  /* 0x00000002040c7210 */ /* 0x000fc80007f1e0ff */
[-C--:B0-----:R-:W-:Y:S02]  /*3cfb0*/  LEA.HI.X.SX32 R13, R10, R3.reuse, 0x1, P0 ;  /* 0x000000030a0d7211 */ /* 0x081fe400000f0eff */
[----:B-1----:R-:W-:Y:S01]  /*3cfc0*/  LEA R14, P0, R14, R2, 0x2 ;  /* 0x000000020e0e7211 */ /* 0x002fe200078010ff */
[----:B------:R-:W0:Y:S01]  /*3cfd0*/  LDC R10, c[0x0][0x278] ;  /* 0x00009e00ff0a7b82 */ /* 0x000e220000000800 */
[----:B------:R-:W-:Y:S02]  /*3cfe0*/  SHF.L.U32 R18, R15, 0x2, RZ ;  /* 0x000000020f127819 */ /* 0x000fe400000006ff */
[----:B------:R-:W-:-:S05]  /*3cff0*/  LEA.HI.X.SX32 R15, R4, R3, 0x1, P0 ;  /* 0x00000003040f7211 */ /* 0x000fca00000f0eff */
[----:B------:R-:W1:Y:S01]  /*3d000*/  LDC R247, c[0x0][0x278] ;  /* 0x00009e00fff77b82 */ /* 0x000e620000000800 */
[----:B--2---:R-:W-:Y:S01]  /*3d010*/  PRMT R244, R5, 0x7632, R244 ;  /* 0x0000763205f47816 */ /* 0x004fe200000000f4 */
[----:B------:R2:W-:Y:S04]  /*3d020*/  STG.E.U16 desc[UR60][R2.64], R5 ;  /* 0x0000000502007986 */ /* 0x0005e8000c10153c */
[----:B------:R3:W-:Y:S02]  /*3d030*/  STG.E.U16 desc[UR60][R12.64], R244 ;  /* 0x000000f40c007986 */ /* 0x0007e4000c10153c */
[----:B--2---:R-:W2:Y:S01]  /*3d040*/  LDC R5, c[0x0][0x278] ;  /* 0x00009e00ff057b82 */ /* 0x004ea20000000800 */
[----:B---3--:R-:W-:-:S07]  /*3d050*/  IMAD R244, R7, 0x6, RZ ;  /* 0x0000000607f47824 */ /* 0x008fce00078e02ff */
[----:B------:R-:W3:Y:S01]  /*3d060*/  LDC R13, c[0x0][0x278] ;  /* 0x00009e00ff0d7b82 */ /* 0x000ee20000000800 */
[-C--:B------:R-:W-:Y:S02]  /*3d070*/  IADD3 R246, P3, R244, R2.reuse, RZ ;  /* 0x00000002f4f67210 */ /* 0x080fe40007f7e0ff */
[----:B------:R-:W-:Y:S02]  /*3d080*/  LEA R244, P4, R8, R2, 0x3 ;  /* 0x0000000208f47211 */ /* 0x000fe400078818ff */
[----:B------:R-:W3:Y:S01]  /*3d090*/  LDL.LU R8, [R1+0x1c] ;  /* 0x00001c0001087983 */ /* 0x000ee20000300800 */
[----:B-1----:R-:W-:Y:S02]  /*3d0a0*/  LEA R245, R247, R247, 0x1 ;  /* 0x000000f7f7f57211 */ /* 0x002fe400078e08ff */
[----:B------:R-:W1:Y:S01]  /*3d0b0*/  LDC R12, c[0x0][0x278] ;  /* 0x00009e00ff0c7b82 */ /* 0x000e620000000800 */
[----:B------:R-:W3:Y:S01]  /*3d0c0*/  LDL.LU R4, [R1] ;  /* 0x0000000001047983 */ /* 0x000ee20000300800 */
[----:B------:R-:W-:-:S02]  /*3d0d0*/  LEA.HI.X.SX32 R247, R245, R3, 0x1, P3 ;  /* 0x00000003f5f77211 */ /* 0x000fc400018f0eff */
[----:B------:R-:W-:Y:S01]  /*3d0e0*/  LEA.HI.X.SX32 R245, R18, R3, 0x1, P4 ;  /* 0x0000000312f57211 */ /* 0x000fe200020f0eff */
[----:B--2---:R-:W-:-:S03]  /*3d0f0*/  IMAD R18, R5, 0xa, RZ ;  /* 0x0000000a05127824 */ /* 0x004fc600078e02ff */
[----:B------:R-:W2:Y:S02]  /*3d100*/  LDC R5, c[0x0][0x278] ;  /* 0x00009e00ff057b82 */ /* 0x000ea40000000800 */
[----:B------:R-:W-:Y:S02]  /*3d110*/  IADD3 R18, P3, R18, R2, RZ ;  /* 0x0000000212127210 */ /* 0x000fe40007f7e0ff */
[----:B0-----:R-:W-:Y:S01]  /*3d120*/  SHF.L.U32 R10, R10, 0x3, RZ ;  /* 0x000000030a0a7819 */ /* 0x001fe200000006ff */
[----:B-1----:R-:W-:-:S05]  /*3d130*/  IMAD R12, R12, 0xc, RZ ;  /* 0x0000000c0c0c7824 */ /* 0x002fca00078e02ff */
[----:B------:R-:W-:Y:S01]  /*3d140*/  IADD3 R12, P0, R12, R2, RZ ;  /* 0x000000020c0c7210 */ /* 0x000fe20007f1e0ff */
[----:B--2---:R-:W-:Y:S01]  /*3d150*/  IMAD R5, R5, 0x16, RZ ;  /* 0x0000001605057824 */ /* 0x004fe200078e02ff */
[----:B----4-:R-:W-:Y:S01]  /*3d160*/  PRMT R252, R11, 0x7632, R252 ;  /* 0x000076320bfc7816 */ /* 0x010fe200000000fc */
[----:B------:R0:W-:Y:S04]  /*3d170*/  STG.E.U16 desc[UR60][R14.64], R11 ;  /* 0x0000000b0e007986 */ /* 0x0001e8000c10153c */
[----:B------:R3:W-:Y:S04]  /*3d180*/  STG.E.U16 desc[UR60][R246.64], R252 ;  /* 0x000000fcf6007986 */ /* 0x0007e8000c10153c */
[----:B0-----:R-:W2:Y:S01]  /*3d190*/  LDL.LU R14, [R1+0x19c0] ;  /* 0x0019c000010e7983 */ /* 0x001ea20000300800 */
[----:B------:R-:W0:Y:S01]  /*3d1a0*/  LDC R15, c[0x0][0x278] ;  /* 0x00009e00ff0f7b82 */ /* 0x000e220000000800 */
[----:B---3--:R-:W-:-:S02]  /*3d1b0*/  IMAD R246, R13, 0xe, RZ ;  /* 0x0000000e0df67824 */ /* 0x008fc400078e02ff */
[----:B------:R-:W-:Y:S02]  /*3d1c0*/  IMAD R13, R7, 0x6, RZ ;  /* 0x00000006070d7824 */ /* 0x000fe400078e02ff */
[----:B------:R-:W3:Y:S03]  /*3d1d0*/  LDL.LU R7, [R1+0x4] ;  /* 0x0000040001077983 */ /* 0x000ee60000300800 */
[----:B------:R-:W1:Y:S01]  /*3d1e0*/  LDC R247, c[0x0][0x278] ;  /* 0x00009e00fff77b82 */ /* 0x000e620000000800 */
[----:B------:R-:W-:-:S07]  /*3d1f0*/  LEA.HI.X.SX32 R13, R13, R3, 0x1, P0 ;  /* 0x000000030d0d7211 */ /* 0x000fce00000f0eff */
[----:B------:R-:W4:Y:S01]  /*3d200*/  LDC R11, c[0x0][0x278] ;  /* 0x00009e00ff0b7b82 */ /* 0x000f220000000800 */
[----:B0-----:R-:W-:Y:S01]  /*3d210*/  IMAD R15, R15, 0x14, RZ ;  /* 0x000000140f0f7824 */ /* 0x001fe200078e02ff */
[----:B-1----:R-:W-:Y:S01]  /*3d220*/  LEA R247, R247, -R247, 0x3 ;  /* 0x800000f7f7f77211 */ /* 0x002fe200078e18ff */
[----:B------:R0:W-:Y:S02]  /*3d230*/  STG.E.U16 desc[UR60][R244.64], R9 ;  /* 0x00000009f4007986 */ /* 0x0001e4000c10153c */
[----:B0-----:R-:W-:-:S04]  /*3d240*/  LEA R244, R19, R19, 0x2 ;  /* 0x0000001313f47211 */ /* 0x001fc800078e10ff */
[----:B------:R-:W-:Y:S02]  /*3d250*/  LEA.HI.X.SX32 R19, R244, R3, 0x1, P3 ;  /* 0x00000003f4137211 */ /* 0x000fe400018f0eff */
[----:B------:R-:W0:Y:S01]  /*3d260*/  LDC R244, c[0x0][0x278] ;  /* 0x00009e00fff47b82 */ /* 0x000e220000000800 */
[----:B------:R-:W-:Y:S02]  /*3d270*/  PRMT R245, R9, 0x7632, R245 ;  /* 0x0000763209f57816 */ /* 0x000fe400000000f5 */
[----:B------:R-:W-:-:S03]  /*3d280*/  IADD3 R246, P3, R246, R2, RZ ;  /* 0x00000002f6f67210 */ /* 0x000fc60007f7e0ff */
[----:B------:R1:W-:Y:S01]  /*3d290*/  STG.E.U16 desc[UR60][R18.64], R245 ;  /* 0x000000f512007986 */ /* 0x0003e2000c10153c */
[----:B------:R-:W-:Y:S01]  /*3d2a0*/  LEA.HI.X.SX32 R247, R247, R3, 0x1, P3 ;  /* 0x00000003f7f77211 */ /* 0x000fe200018f0eff */
[----:B------:R-:W4:Y:S02]  /*3d2b0*/  LDC R9, c[0x0][0x278] ;  /* 0x00009e00ff097b82 */ /* 0x000f240000000800 */
[----:B-1----:R-:W2:Y:S01]  /*3d2c0*/  LDL.LU.64 R18, [R1+0x19b8] ;  /* 0x0019b80001127983 */ /* 0x002ea20000300a00 */
[----:B0-----:R-:W-:-:S04]  /*3d2d0*/  LEA R244, P4, R244, R2, 0x4 ;  /* 0x00000002f4f47211 */ /* 0x001fc800078820ff */
[----:B------:R-:W-:Y:S02]  /*3d2e0*/  LEA.HI.X.SX32 R245, R10, R3, 0x1, P4 ;  /* 0x000000030af57211 */ /* 0x000fe400020f0eff */
[----:B------:R-:W-:Y:S01]  /*3d2f0*/  PRMT R252, R8, 0x7632, R252 ;  /* 0x0000763208fc7816 */ /* 0x000fe200000000fc */
[----:B------:R-:W-:Y:S04]  /*3d300*/  STG.E.U16 desc[UR60][R12.64], R8 ;  /* 0x000000080c007986 */ /* 0x000fe8000c10153c */
[----:B------:R0:W-:Y:S01]  /*3d310*/  STG.E.U16 desc[UR60][R246.64], R252 ;  /* 0x000000fcf6007986 */ /* 0x0001e2000c10153c */
[----:B------:R-:W-:-:S03]  /*3d320*/  PRMT R6, R4, 0x7632, R6 ;  /* 0x0000763204067816 */ /* 0x000fc60000000006 */
[----:B------:R1:W-:Y:S01]  /*3d330*/  STG.E.U16 desc[UR60][R244.64], R4 ;  /* 0x00000004f4007986 */ /* 0x0003e2000c10153c */
[----:B----4-:R-:W-:Y:S02]  /*3d340*/  IMAD R10, R9, 0x12, RZ ;  /* 0x00000012090a7824 */ /* 0x010fe400078e02ff */
[----:B------:R-:W4:Y:S01]  /*3d350*/  LDC R9, c[0x0][0x278] ;  /* 0x00009e00ff097b82 */ /* 0x000f220000000800 */
[-C--:B0-----:R-:W-:Y:S02]  /*3d360*/  IADD3 R246, P3, R15, R2.reuse, RZ ;  /* 0x000000020ff67210 */ /* 0x081fe40007f7e0ff */
[----:B------:R-:W2:Y:S05]  /*3d370*/  LDL.LU R15, [R1+0x8] ;  /* 0x00000800010f7983 */ /* 0x000eaa0000300800 */
[----:B------:R-:W0:Y:S01]  /*3d380*/  LDC R247, c[0x0][0x278] ;  /* 0x00009e00fff77b82 */ /* 0x000e220000000800 */
[----:B-1----:R-:W-:-:S02]  /*3d390*/  IADD3 R244, P4, R5, R2, RZ ;  /* 0x0000000205f47210 */ /* 0x002fc40007f9e0ff */
[----:B------:R-:W2:Y:S04]  /*3d3a0*/  LDL.LU R5, [R1+0xc] ;  /* 0x00000c0001057983 */ /* 0x000ea80000300800 */
[----:B------:R-:W2:Y:S01]  /*3d3b0*/  LDL.LU R4, [R1+0x19b0] ;  /* 0x0019b00001047983 */ /* 0x000ea20000300800 */
[----:B------:R-:W-:Y:S01]  /*3d3c0*/  LEA R245, R11, R11, 0x3 ;  /* 0x0000000b0bf57211 */ /* 0x000fe200078e18ff */
[----:B------:R-:W1:Y:S08]  /*3d3d0*/  LDC R12, c[0x0][0x278] ;  /* 0x00009e00ff0c7b82 */ /* 0x000e700000000800 */
[----:B------:R-:W4:Y:S01]  /*3d3e0*/  LDC R11, c[0x0][0x278] ;  /* 0x00009e00ff0b7b82 */ /* 0x000f220000000800 */
[----:B------:R-:W-:Y:S01]  /*3d3f0*/  IADD3 R10, P0, R10, R2, RZ ;  /* 0x000000020a0a7210 */ /* 0x000fe20007f1e0ff */
[----:B0-----:R-:W-:-:S06]  /*3d400*/  IMAD R252, R247, 0xb, RZ ;  /* 0x0000000bf7fc7824 */ /* 0x001fcc00078e02ff */
[----:B------:R-:W0:Y:S08]  /*3d410*/  LDC R8, c[0x0][0x278] ;  /* 0x00009e00ff087b82 */ /* 0x000e300000000800 */
[----:B------:R-:W3:Y:S01]  /*3d420*/  LDC R13, c[0x0][0x278] ;  /* 0x00009e00ff0d7b82 */ /* 0x000ee20000000800 */
[----:B----4-:R-:W-:Y:S01]  /*3d430*/  IMAD R247, R11, 0xa, RZ ;  /* 0x0000000a0bf77824 */ /* 0x010fe200078e02ff */
[----:B------:R-:W-:-:S02]  /*3d440*/  LEA.HI.X.SX32 R11, R245, R3, 0x1, P0 ;  /* 0x00000003f50b7211 */ /* 0x000fc400000f0eff */
[-C--:B------:R-:W-:Y:S02]  /*3d450*/  LEA.HI.X.SX32 R245, R252, R3.reuse, 0x1, P4 ;  /* 0x00000003fcf57211 */ /* 0x080fe400020f0eff */
[----:B------:R-:W-:Y:S01]  /*3d460*/  LEA.HI.X.SX32 R247, R247, R3, 0x1, P3 ;  /* 0x00000003f7f77211 */ /* 0x000fe200018f0eff */
[----:B------:R4:W-:Y:S01]  /*3d470*/  STG.E.U16 desc[UR60][R10.64], R6 ;  /* 0x000000060a007986 */ /* 0x0009e2000c10153c */
[----:B-1----:R-:W-:Y:S02]  /*3d480*/  IMAD R12, R12, 0x18, RZ ;  /* 0x000000180c0c7824 */ /* 0x002fe400078e02ff */
[----:B0-----:R-:W-:-:S03]  /*3d490*/  IMAD R8, R8, 0x1a, RZ ;  /* 0x0000001a08087824 */ /* 0x001fc600078e02ff */
[-C--:B------:R-:W-:Y:S02]  /*3d4a0*/  IADD3 R12, P3, R12, R2.reuse, RZ ;  /* 0x000000020c0c7210 */ /* 0x080fe40007f7e0ff */
[----:B------:R-:W-:Y:S01]  /*3d4b0*/  IADD3 R8, P0, R8, R2, RZ ;  /* 0x0000000208087210 */ /* 0x000fe20007f1e0ff */
[----:B----4-:R-:W0:Y:S08]  /*3d4c0*/  LDC R11, c[0x0][0x278] ;  /* 0x00009e00ff0b7b82 */ /* 0x010e300000000800 */
[----:B------:R-:W1:Y:S08]  /*3d4d0*/  LDC R6, c[0x0][0x278] ;  /* 0x00009e00ff067b82 */ /* 0x000e700000000800 */
[----:B------:R-:W4:Y:S01]  /*3d4e0*/  LDC R10, c[0x0][0x278] ;  /* 0x00009e00ff0a7b82 */ /* 0x000f220000000800 */
[----:B---3--:R-:W-:Y:S01]  /*3d4f0*/  PRMT R252, R7, 0x7632, R252 ;  /* 0x0000763207fc7816 */ /* 0x008fe200000000fc */
[----:B------:R3:W-:Y:S04]  /*3d500*/  STG.E.U16 desc[UR60][R246.64], R7 ;  /* 0x00000007f6007986 */ /* 0x0007e8000c10153c */
[----:B------:R3:W-:Y:S02]  /*3d510*/  STG.E.U16 desc[UR60][R244.64], R252 ;  /* 0x000000fcf4007986 */ /* 0x0007e4000c10153c */
[----:B---3--:R-:W-:Y:S01]  /*3d520*/  IMAD R247, R13, 0xd, RZ ;  /* 0x0000000d0df77824 */ /* 0x008fe200078e02ff */
[----:B------:R-:W3:Y:S08]  /*3d530*/  LDC R246, c[0x0][0x278] ;  /* 0x00009e00fff67b82 */ /* 0x000ef00000000800 */
[----:B------:R-:W0:Y:S01]  /*3d540*/  LDC R245, c[0x0][0x278] ;  /* 0x00009e00fff57b82 */ /* 0x000e220000000800 */
[----:B------:R-:W-:Y:S01]  /*3d550*/  IMAD R244, R9, 0x1e, RZ ;  /* 0x0000001e09f47824 */ /* 0x000fe200078e02ff */
[----:B------:R-:W-:-:S06]  /*3d560*/  LEA.HI.X.SX32 R9, R247, R3, 0x1, P0 ;  /* 0x00000003f7097211 */ /* 0x000fcc00000f0eff */
[----:B------:R-:W1:Y:S08]  /*3d570*/  LDC R247, c[0x0][0x278] ;  /* 0x00009e00fff77b82 */ /* 0x000e700000000800 */
[----:B------:R-:W4:Y:S01]  /*3d580*/  LDC R7, c[0x0][0x278] ;  /* 0x00009e00ff077b82 */ /* 0x000f220000000800 */
[----:B0-----:R-:W-:Y:S01]  /*3d590*/  IMAD R13, R245, 0xc, RZ ;  /* 0x0000000cf50d7824 */ /* 0x001fe200078e02ff */
[----:B--2---:R-:W-:Y:S01]  /*3d5a0*/  PRMT R4, R15, 0x7632, R4 ;  /* 0x000076320f047816 */ /* 0x004fe20000000004 */
[----:B---3--:R-:W-:-:S03]  /*3d5b0*/  IMAD R246, R246, 0x1c, RZ ;  /* 0x0000001cf6f67824 */ /* 0x008fc600078e02ff */
[----:B------:R-:W-:Y:S01]  /*3d5c0*/  LEA.HI.X.SX32 R13, R13, R3, 0x1, P3 ;  /* 0x000000030d0d7211 */ /* 0x000fe200018f0eff */
[----:B-1----:R-:W-:Y:S01]  /*3d5d0*/  IMAD R247, R247, 0xe, RZ ;  /* 0x0000000ef7f77824 */ /* 0x002fe200078e02ff */
[----:B------:R-:W0:Y:S03]  /*3d5e0*/  LDC R245, c[0x0][0x278] ;  /* 0x00009e00fff57b82 */ /* 0x000e260000000800 */
[----:B------:R1:W-:Y:S04]  /*3d5f0*/  STG.E.U16 desc[UR60][R12.64], R15 ;  /* 0x0000000f0c007986 */ /* 0x0003e8000c10153c */
[----:B------:R2:W-:Y:S04]  /*3d600*/  STG.E.U16 desc[UR60][R8.64], R4 ;  /* 0x0000000408007986 */ /* 0x0005e8000c10153c */
[----:B-1----:R-:W3:Y:S04]  /*3d610*/  LDL.LU.64 R12, [R1+0x19a8] ;  /* 0x0019a800010c7983 */ /* 0x002ee80000300a00 */
[----:B------:R-:W3:Y:S04]  /*3d620*/  LDL.LU R15, [R1+0x19a0] ;  /* 0x0019a000010f7983 */ /* 0x000ee80000300800 */
[----:B--2---:R-:W2:Y:S04]  /*3d630*/  LDL.LU.64 R8, [R1+0x1998] ;  /* 0x0019980001087983 */ /* 0x004ea80000300a00 */
[----:B------:R-:W3:Y:S01]  /*3d640*/  LDL.LU R4, [R1+0x1994] ;  /* 0x0019940001047983 */ /* 0x000ee20000300800 */
[----:B------:R-:W-:-:S04]  /*3d650*/  IADD3 R246, P3, R246, R2, RZ ;  /* 0x00000002f6f67210 */ /* 0x000fc80007f7e0ff */
[----:B------:R-:W-:Y:S02]  /*3d660*/  LEA.HI.X.SX32 R247, R247, R3, 0x1, P3 ;  /* 0x00000003f7f77211 */ /* 0x000fe400018f0eff */
[----:B------:R-:W-:-:S03]  /*3d670*/  PRMT R252, R5, 0x7632, R252 ;  /* 0x0000763205fc7816 */ /* 0x000fc600000000fc */
[----:B------:R1:W-:Y:S02]  /*3d680*/  STG.E.U16 desc[UR60][R246.64], R5 ;  /* 0x00000005f6007986 */ /* 0x0003e4000c10153c */
[----:B-1----:R-:W1:Y:S02]  /*3d690*/  LDC R247, c[0x0][0x278] ;  /* 0x00009e00fff77b82 */ /* 0x002e640000000800 */
[----:B------:R-:W2:Y:S01]  /*3d6a0*/  LDL.LU R5, [R1+0x1990] ;  /* 0x0019900001057983 */ /* 0x000ea20000300800 */
[----:B0-----:R-:W-:Y:S02]  /*3d6b0*/  LEA R245, R245, -R245, 0x4 ;  /* 0x800000f5f5f57211 */ /* 0x001fe400078e20ff */
[----:B------:R-:W-:-:S04]  /*3d6c0*/  IADD3 R244, P4, R244, R2, RZ ;  /* 0x00000002f4f47210 */ /* 0x000fc80007f9e0ff */
[----:B------:R-:W-:-:S05]  /*3d6d0*/  LEA.HI.X.SX32 R245, R245, R3, 0x1, P4 ;  /* 0x00000003f5f57211 */ /* 0x000fca00020f0eff */
[----:B------:R1:W-:Y:S02]  /*3d6e0*/  STG.E.U16 desc[UR60][R244.64], R252 ;  /* 0x000000fcf4007986 */ /* 0x0003e4000c10153c */
[----:B-1----:R-:W-:Y:S01]  /*3d6f0*/  SHF.L.U32 R244, R247, 0x4, RZ ;  /* 0x00000004f7f47819 */ /* 0x002fe200000006ff */
[----:B------:R-:W-:Y:S01]  /*3d700*/  IMAD R6, R6, 0x22, RZ ;  /* 0x0000002206067824 */ /* 0x000fe200078e02ff */
[----:B------:R-:W-:Y:S01]  /*3d710*/  LEA R247, R11, R11, 0x4 ;  /* 0x0000000b0bf77211 */ /* 0x000fe200078e20ff */
[----:B----4-:R-:W-:Y:S01]  /*3d720*/  IMAD R246, R7, 0x24, RZ ;  /* 0x0000002407f67824 */ /* 0x010fe200078e02ff */
[----:B------:R-:W0:Y:S01]  /*3d730*/  LDC R11, c[0x0][0x278] ;  /* 0x00009e00ff0b7b82 */ /* 0x000e220000000800 */
[-C--:B------:R-:W-:Y:S02]  /*3d740*/  LEA R10, P3, R10, R2.reuse, 0x5 ;  /* 0x000000020a0a7211 */ /* 0x080fe400078628ff */
[----:B------:R-:W-:-:S05]  /*3d750*/  IADD3 R6, P0, R6, R2, RZ ;  /* 0x0000000206067210 */ /* 0x000fca0007f1e0ff */
[----:B------:R-:W1:Y:S01]  /*3d760*/  LDC R245, c[0x0][0x278] ;  /* 0x00009e00fff57b82 */ /* 0x000e620000000800 */
[----:B0-----:R-:W-:Y:S01]  /*3d770*/  IMAD R7, R11, 0x26, RZ ;  /* 0x000000260b077824 */ /* 0x001fe200078e02ff */
[----:B------:R-:W-:-:S04]  /*3d780*/  LEA.HI.X.SX32 R11, R244, R3, 0x1, P3 ;  /* 0x00000003f40b7211 */ /* 0x000fc800018f0eff */
[-C--:B------:R-:W-:Y:S02]  /*3d790*/  IADD3 R244, P4, R7, R2.reuse, RZ ;  /* 0x0000000207f47210 */ /* 0x080fe40007f9e0ff */
[----:B------:R-:W-:Y:S02]  /*3d7a0*/  LEA.HI.X.SX32 R7, R247, R3, 0x1, P0 ;  /* 0x00000003f7077211 */ /* 0x000fe400000f0eff */
[----:B------:R-:W0:Y:S01]  /*3d7b0*/  LDC R247, c[0x0][0x278] ;  /* 0x00009e00fff77b82 */ /* 0x000e220000000800 */
[----:B---3--:R-:W-:Y:S01]  /*3d7c0*/  PRMT R252, R4, 0x7632, R252 ;  /* 0x0000763204fc7816 */ /* 0x008fe200000000fc */
[----:B------:R3:W-:Y:S04]  /*3d7d0*/  STG.E.U16 desc[UR60][R10.64], R4 ;  /* 0x000000040a007986 */ /* 0x0007e8000c10153c */
[----:B------:R4:W-:Y:S04]  /*3d7e0*/  STG.E.U16 desc[UR60][R6.64], R252 ;  /* 0x000000fc06007986 */ /* 0x0009e8000c10153c */
[----:B---3--:R-:W3:Y:S04]  /*3d7f0*/  LDL.LU.64 R10, [R1+0x1988] ;  /* 0x00198800010a7983 */ /* 0x008ee80000300a00 */
[----:B----4-:R-:W4:Y:S01]  /*3d800*/  LDL.LU.64 R6, [R1+0x1980] ;  /* 0x0019800001067983 */ /* 0x010f220000300a00 */
[----:B0-----:R-:W-:Y:S01]  /*3d810*/  IMAD R247, R247, 0x12, RZ ;  /* 0x00000012f7f77824 */ /* 0x001fe200078e02ff */
[----:B------:R-:W-:Y:S01]  /*3d820*/  IADD3 R246, P3, R246, R2, RZ ;  /* 0x00000002f6f67210 */ /* 0x000fe20007f7e0ff */
[----:B-1----:R-:W-:-:S03]  /*3d830*/  IMAD R245, R245, 0x13, RZ ;  /* 0x00000013f5f57824 */ /* 0x002fc600078e02ff */
[-C--:B------:R-:W-:Y:S02]  /*3d840*/  LEA.HI.X.SX32 R247, R247, R3.reuse, 0x1, P3 ;  /* 0x00000003f7f77211 */ /* 0x080fe400018f0eff */
[----:B------:R-:W-:Y:S02]  /*3d850*/  LEA.HI.X.SX32 R245, R245, R3, 0x1, P4 ;  /* 0x00000003f5f57211 */ /* 0x000fe400020f0eff */
[----:B--2---:R-:W-:Y:S01]  /*3d860*/  PRMT R4, R5, 0x7632, R4 ;  /* 0x0000763205047816 */ /* 0x004fe20000000004 */
[----:B------:R0:W-:Y:S04]  /*3d870*/  STG.E.U16 desc[UR60][R246.64], R5 ;  /* 0x00000005f6007986 */ /* 0x0001e8000c10153c */
[----:B------:R1:W-:Y:S01]  /*3d880*/  STG.E.U16 desc[UR60][R244.64], R4 ;  /* 0x00000004f4007986 */ /* 0x0003e2000c10153c */
[----:B0-----:R-:W0:Y:S08]  /*3d890*/  LDC R5, c[0x0][0x278] ;  /* 0x00009e00ff057b82 */ /* 0x001e300000000800 */
[----:B------:R-:W2:Y:S08]  /*3d8a0*/  LDC R247, c[0x0][0x278] ;  /* 0x00009e00fff77b82 */ /* 0x000eb00000000800 */
[----:B-1----:R-:W1:Y:S08]  /*3d8b0*/  LDC R245, c[0x0][0x278] ;  /* 0x00009e00fff57b82 */ /* 0x002e700000000800 */
[----:B------:R-:W1:Y:S01]  /*3d8c0*/  LDC R246, c[0x0][0x278] ;  /* 0x00009e00fff67b82 */ /* 0x000e620000000800 */
[----:B0-----:R-:W-:-:S02]  /*3d8d0*/  IMAD R4, R5, 0x2a, RZ ;  /* 0x0000002a05047824 */ /* 0x001fc400078e02ff */
[----:B--2---:R-:W-:-:S05]  /*3d8e0*/  IMAD R244, R247, 0x2c, RZ ;  /* 0x0000002cf7f47824 */ /* 0x004fca00078e02ff */
[----:B------:R-:W0:Y:S01]  /*3d8f0*/  LDC R5, c[0x0][0x278] ;  /* 0x00009e00ff057b82 */ /* 0x000e220000000800 */
[----:B-1----:R-:W-:-:S07]  /*3d900*/  IMAD R247, R245, 0x14, RZ ;  /* 0x00000014f5f77824 */ /* 0x002fce00078e02ff */
[----:B------:R-:W1:Y:S01]  /*3d910*/  LDC R245, c[0x0][0x278] ;  /* 0x00009e00fff57b82 */ /* 0x000e620000000800 */
[----:B------:R-:W-:-:S05]  /*3d920*/  IMAD R246, R246, 0x28, RZ ;  /* 0x00000028f6f67824 */ /* 0x000fca00078e02ff */
[-C--:B------:R-:W-:Y:S02]  /*3d930*/  IADD3 R246, P0, R246, R2.reuse, RZ ;  /* 0x00000002f6f67210 */ /* 0x080fe40007f1e0ff */
[-C--:B------:R-:W-:Y:S01]  /*3d940*/  IADD3 R4, P3, R4, R2.reuse, RZ ;  /* 0x0000000204047210 */ /* 0x080fe20007f7e0ff */
[----:B0-----:R-:W-:Y:S01]  /*3d950*/  IMAD R5, R5, 0x15, RZ ;  /* 0x0000001505057824 */ /* 0x001fe200078e02ff */
[-C--:B------:R-:W-:Y:S02]  /*3d960*/  LEA.HI.X.SX32 R247, R247, R3.reuse, 0x1, P0 ;  /* 0x00000003f7f77211 */ /* 0x080fe400000f0eff */
[----:B------:R-:W-:Y:S02]  /*3d970*/  IADD3 R244, P4, R244, R2, RZ ;  /* 0x00000002f4f47210 */ /* 0x000fe40007f9e0ff */
[----:B------:R-:W-:Y:S01]  /*3d980*/  LEA.HI.X.SX32 R5, R5, R3, 0x1, P3 ;  /* 0x0000000305057211 */ /* 0x000fe200018f0eff */
[----:B-1----:R-:W-:-:S05]  /*3d990*/  IMAD R245, R245, 0x16, RZ ;  /* 0x00000016f5f57824 */ /* 0x002fca00078e02ff */
[----:B------:R-:W-:Y:S02]  /*3d9a0*/  LEA.HI.X.SX32 R245, R245, R3, 0x1, P4 ;  /* 0x00000003f5f57211 */ /* 0x000fe400020f0eff */
[----:B----4-:R-:W-:Y:S01]  /*3d9b0*/  PRMT R252, R6, 0x7632, R252 ;  /* 0x0000763206fc7816 */ /* 0x010fe200000000fc */
[----:B------:R0:W-:Y:S04]  /*3d9c0*/  STG.E.U16 desc[UR60][R246.64], R6 ;  /* 0x00000006f6007986 */ /* 0x0001e8000c10153c */
[----:B------:R-:W-:Y:S01]  /*3d9d0*/  STG.E.U16 desc[UR60][R4.64], R252 ;  /* 0x000000fc04007986 */ /* 0x000fe2000c10153c */
[----:B0-----:R-:W0:Y:S03]  /*3d9e0*/  LDC R247, c[0x0][0x278] ;  /* 0x00009e00fff77b82 */ /* 0x001e260000000800 */
[----:B------:R1:W-:Y:S05]  /*3d9f0*/  STG.E.U16 desc[UR60][R244.64], R7 ;  /* 0x00000007f4007986 */ /* 0x0003ea000c10153c */
[----:B------:R-:W2:Y:S08]  /*3da00*/  LDC R246, c[0x0][0x278] ;  /* 0x00009e00fff67b82 */ /* 0x000eb00000000800 */
[----:B-1----:R-:W1:Y:S01]  /*3da10*/  LDC R245, c[0x0][0x278] ;  /* 0x00009e00fff57b82 */ /* 0x002e620000000800 */
[----:B------:R-:W-:Y:S01]  /*3da20*/  PRMT R252, R7, 0x7632, R252 ;  /* 0x0000763207fc7816 */ /* 0x000fe200000000fc */
[----:B0-----:R-:W-:-:S06]  /*3da30*/  IMAD R7, R247, 0x2e, RZ ;  /* 0x0000002ef7077824 */ /* 0x001fcc00078e02ff */
[----:B------:R-:W0:Y:S08]  /*3da40*/  LDC R6, c[0x0][0x278] ;  /* 0x00009e00ff067b82 */ /* 0x000e300000000800 */
[----:B------:R-:W4:Y:S01]  /*3da50*/  LDC R247, c[0x0][0x278] ;  /* 0x00009e00fff77b82 */ /* 0x000f220000000800 */
[----:B--2---:R-:W-:Y:S01]  /*3da60*/  IMAD R4, R246, 0x30, RZ ;  /* 0x00000030f6047824 */ /* 0x004fe200078e02ff */
[----:B------:R-:W-:Y:S01]  /*3da70*/  IADD3 R246, P3, R7, R2, RZ ;  /* 0x0000000207f67210 */ /* 0x000fe20007f7e0ff */
[----:B-1----:R-:W-:-:S05]  /*3da80*/  IMAD R244, R245, 0x34, RZ ;  /* 0x00000034f5f47824 */ /* 0x002fca00078e02ff */
[----:B------:R-:W1:Y:S08]  /*3da90*/  LDC R7, c[0x0][0x278] ;  /* 0x00009e00ff077b82 */ /* 0x000e700000000800 */
[----:B------:R-:W2:Y:S01]  /*3daa0*/  LDC R245, c[0x0][0x278] ;  /* 0x00009e00fff57b82 */ /* 0x000ea20000000800 */
[----:B0-----:R-:W-:Y:S02]  /*3dab0*/  IMAD R6, R6, 0x32, RZ ;  /* 0x0000003206067824 */ /* 0x001fe400078e02ff */
[----:B----4-:R-:W-:Y:S01]  /*3dac0*/  IMAD R5, R247, 0x17, RZ ;  /* 0x00000017f7057824 */ /* 0x010fe200078e02ff */
[----:B------:R-:W-:-:S04]  /*3dad0*/  IADD3 R4, P0, R4, R2, RZ ;  /* 0x0000000204047210 */ /* 0x000fc80007f1e0ff */
[-C--:B------:R-:W-:Y:S02]  /*3dae0*/  LEA.HI.X.SX32 R247, R5, R3.reuse, 0x1, P3 ;  /* 0x0000000305f77211 */ /* 0x080fe400018f0eff */
[----:B------:R-:W-:Y:S01]  /*3daf0*/  IADD3 R6, P3, R6, R2, RZ ;  /* 0x0000000206067210 */ /* 0x000fe20007f7e0ff */
[----:B-1----:R-:W-:Y:S02]  /*3db00*/  IMAD R7, R7, 0x19, RZ ;  /* 0x0000001907077824 */ /* 0x002fe400078e02ff */
[----:B------:R0:W-:Y:S01]  /*3db10*/  STG.E.U16 desc[UR60][R246.64], R252 ;  /* 0x000000fcf6007986 */ /* 0x0001e2000c10153c */
[----:B--2---:R-:W-:Y:S02]  /*3db20*/  IMAD R5, R245, 0x18, RZ ;  /* 0x00000018f5057824 */ /* 0x004fe400078e02ff */
[----:B------:R-:W1:Y:S01]  /*3db30*/  LDC R245, c[0x0][0x278] ;  /* 0x00009e00fff57b82 */ /* 0x000e620000000800 */
[-C--:B------:R-:W-:Y:S02]  /*3db40*/  LEA.HI.X.SX32 R7, R7, R3.reuse, 0x1, P3 ;  /* 0x0000000307077211 */ /* 0x080fe400018f0eff */
[----:B------:R-:W-:-:S02]  /*3db50*/  LEA.HI.X.SX32 R5, R5, R3, 0x1, P0 ;  /* 0x0000000305057211 */ /* 0x000fc400000f0eff */
[----:B0-----:R-:W-:-:S03]  /*3db60*/  PRMT R246, R8, 0x7632, R246 ;  /* 0x0000763208f67816 */ /* 0x001fc600000000f6 */
[----:B------:R-:W0:Y:S01]  /*3db70*/  LDC R247, c[0x0][0x278] ;  /* 0x00009e00fff77b82 */ /* 0x000e220000000800 */
[----:B------:R-:W-:Y:S04]  /*3db80*/  STG.E.U16 desc[UR60][R4.64], R8 ;  /* 0x0000000804007986 */ /* 0x000fe8000c10153c */
[----:B------:R2:W-:Y:S01]  /*3db90*/  STG.E.U16 desc[UR60][R6.64], R246 ;  /* 0x000000f606007986 */ /* 0x0005e2000c10153c */
[----:B------:R-:W-:Y:S02]  /*3dba0*/  IADD3 R244, P4, R244, R2, RZ ;  /* 0x00000002f4f47210 */ /* 0x000fe40007f9e0ff */
[----:B------:R-:W4:Y:S01]  /*3dbb0*/  LDC R252, c[0x0][0x278] ;  /* 0x00009e00fffc7b82 */ /* 0x000f220000000800 */
[----:B-1----:R-:W-:-:S07]  /*3dbc0*/  IMAD R245, R245, 0x1a, RZ ;  /* 0x0000001af5f57824 */ /* 0x002fce00078e02ff */
[----:B--2---:R-:W1:Y:S01]  /*3dbd0*/  LDC R7, c[0x0][0x278] ;  /* 0x00009e00ff077b82 */ /* 0x004e620000000800 */
[----:B------:R-:W-:Y:S01]  /*3dbe0*/  LEA.HI.X.SX32 R245, R245, R3, 0x1, P4 ;  /* 0x00000003f5f57211 */ /* 0x000fe200020f0eff */
[----:B0-----:R-:W-:-:S06]  /*3dbf0*/  IMAD R246, R247, 0x36, RZ ;  /* 0x00000036f7f67824 */ /* 0x001fcc00078e02ff */
[----:B------:R-:W0:Y:S01]  /*3dc00*/  LDC R4, c[0x0][0x278] ;  /* 0x00009e00ff047b82 */ /* 0x000e220000000800 */
[----:B------:R2:W-:Y:S07]  /*3dc10*/  STG.E.U16 desc[UR60][R244.64], R9 ;  /* 0x00000009f4007986 */ /* 0x0005ee000c10153c */
[----:B------:R-:W3:Y:S01]  /*3dc20*/  LDC R247, c[0x0][0x278] ;  /* 0x00009e00fff77b82 */ /* 0x000ee20000000800 */
[----:B--2---:R-:W-:-:S07]  /*3dc30*/  PRMT R245, R9, 0x7632, R245 ;  /* 0x0000763209f57816 */ /* 0x004fce00000000f5 */
[----:B------:R-:W2:Y:S01]  /*3dc40*/  LDC R5, c[0x0][0x278] ;  /* 0x00009e00ff057b82 */ /* 0x000ea20000000800 */
[----:B-1----:R-:W-:-:S07]  /*3dc50*/  IMAD R9, R7, 0x1d, RZ ;  /* 0x0000001d07097824 */ /* 0x002fce00078e02ff */
[----:B------:R-:W1:Y:S01]  /*3dc60*/  LDC R7, c[0x0][0x278] ;  /* 0x00009e00ff077b82 */ /* 0x000e620000000800 */
[----:B0-----:R-:W-:Y:S01]  /*3dc70*/  IMAD R8, R4, 0x3a, RZ ;  /* 0x0000003a04087824 */ /* 0x001fe200078e02ff */
[----:B------:R-:W-:Y:S01]  /*3dc80*/  IADD3 R4, P0, R246, R2, RZ ;  /* 0x00000002f6047210 */ /* 0x000fe20007f1e0ff */
[----:B---3--:R-:W-:-:S05]  /*3dc90*/  IMAD R247, R247, 0x38, RZ ;  /* 0x00000038f7f77824 */ /* 0x008fca00078e02ff */
[----:B------:R-:W-:Y:S01]  /*3dca0*/  IADD3 R6, P3, R247, R2, RZ ;  /* 0x00000002f7067210 */ /* 0x000fe20007f7e0ff */
[----:B--2---:R-:W-:Y:S02]  /*3dcb0*/  IMAD R5, R5, 0x1b, RZ ;  /* 0x0000001b05057824 */ /* 0x004fe400078e02ff */
[----:B-1----:R-:W-:-:S03]  /*3dcc0*/  IMAD R7, R7, 0x1c, RZ ;  /* 0x0000001c07077824 */ /* 0x002fc600078e02ff */
[-C--:B------:R-:W-:Y:S02]  /*3dcd0*/  LEA.HI.X.SX32 R5, R5, R3.reuse, 0x1, P0 ;  /* 0x0000000305057211 */ /* 0x080fe400000f0eff */
[----:B------:R-:W-:-:S03]  /*3dce0*/  LEA.HI.X.SX32 R7, R7, R3, 0x1, P3 ;  /* 0x0000000307077211 */ /* 0x000fc600018f0eff */
[----:B------:R0:W-:Y:S04]  /*3dcf0*/  STG.E.U16 desc[UR60][R4.64], R245 ;  /* 0x000000f504007986 */ /* 0x0001e8000c10153c */
[----:B------:R1:W-:Y:S01]  /*3dd00*/  STG.E.U16 desc[UR60][R6.64], R10 ;  /* 0x0000000a06007986 */ /* 0x0003e2000c10153c */
[----:B0-----:R-:W0:Y:S08]  /*3dd10*/  LDC R5, c[0x0][0x278] ;  /* 0x00009e00ff057b82 */ /* 0x001e300000000800 */
[----:B------:R-:W2:Y:S08]  /*3dd20*/  LDC R4, c[0x0][0x278] ;  /* 0x00009e00ff047b82 */ /* 0x000eb00000000800 */
[----:B-1----:R-:W1:Y:S01]  /*3dd30*/  LDC R6, c[0x0][0x278] ;  /* 0x00009e00ff067b82 */ /* 0x002e620000000800 */
[----:B------:R-:W-:-:S02]  /*3dd40*/  IADD3 R8, P4, R8, R2, RZ ;  /* 0x0000000208087210 */ /* 0x000fc40007f9e0ff */
[----:B------:R-:W-:Y:S02]  /*3dd50*/  PRMT R244, R10, 0x7632, R244 ;  /* 0x000076320af47816 */ /* 0x000fe400000000f4 */
[----:B------:R-:W-:Y:S01]  /*3dd60*/  LEA.HI.X.SX32 R9, R9, R3, 0x1, P4 ;  /* 0x0000000309097211 */ /* 0x000fe200020f0eff */
[----:B----4-:R-:W-:Y:S02]  /*3dd70*/  IMAD R252, R252, 0x3c, RZ ;  /* 0x0000003cfcfc7824 */ /* 0x010fe400078e02ff */
[----:B------:R-:W3:Y:S02]  /*3dd80*/  LDC R10, c[0x0][0x278] ;  /* 0x00009e00ff0a7b82 */ /* 0x000ee40000000800 */
[----:B------:R0:W-:Y:S01]  /*3dd90*/  STG.E.U16 desc[UR60][R8.64], R244 ;  /* 0x000000f408007986 */ /* 0x0001e2000c10153c */
[----:B--2---:R-:W-:Y:S01]  /*3dda0*/  IMAD R245, R4, 0x3e, RZ ;  /* 0x0000003e04f57824 */ /* 0x004fe200078e02ff */
[----:B------:R-:W-:-:S04]  /*3ddb0*/  IADD3 R4, P3, R252, R2, RZ ;  /* 0x00000002fc047210 */ /* 0x000fc80007f7e0ff */
[----:B------:R-:W2:Y:S01]  /*3ddc0*/  LDC R7, c[0x0][0x278] ;  /* 0x00009e00ff077b82 */ /* 0x000ea20000000800 */
[----:B0-----:R-:W-:Y:S01]  /*3ddd0*/  SHF.L.U32 R9, R5, 0x5, RZ ;  /* 0x0000000505097819 */ /* 0x001fe200000006ff */
[----:B-1----:R-:W-:-:S06]  /*3dde0*/  IMAD R5, R6, 0x1e, RZ ;  /* 0x0000001e06057824 */ /* 0x002fcc00078e02ff */
[----:B------:R-:W0:Y:S01]  /*3ddf0*/  LDC R8, c[0x0][0x278] ;  /* 0x00009e00ff087b82 */ /* 0x000e220000000800 */
[----:B------:R-:W-:-:S05]  /*3de00*/  LEA.HI.X.SX32 R5, R5, R3, 0x1, P3 ;  /* 0x0000000305057211 */ /* 0x000fca00018f0eff */
[----:B------:R1:W-:Y:S02]  /*3de10*/  STG.E.U16 desc[UR60][R4.64], R11 ;  /* 0x0000000b04007986 */ /* 0x0003e4000c10153c */
[----:B-1----:R-:W1:Y:S01]  /*3de20*/  LDC R5, c[0x0][0x278] ;  /* 0x00009e00ff057b82 */ /* 0x002e620000000800 */
[----:B---3--:R-:W-:Y:S01]  /*3de30*/  IMAD R10, R10, 0x42, RZ ;  /* 0x000000420a0a7824 */ /* 0x008fe200078e02ff */
[----:B--2---:R-:W-:Y:S02]  /*3de40*/  LEA R7, R7, -R7, 0x5 ;  /* 0x8000000707077211 */ /* 0x004fe400078e28ff */
[-C--:B------:R-:W-:Y:S02]  /*3de50*/  IADD3 R6, P0, R245, R2.reuse, RZ ;  /* 0x00000002f5067210 */ /* 0x080fe40007f1e0ff */
[-C--:B0-----:R-:W-:Y:S02]  /*3de60*/  LEA R8, P3, R8, R2.reuse, 0x6 ;  /* 0x0000000208087211 */ /* 0x081fe400078630ff */
[----:B------:R-:W-:-:S02]  /*3de70*/  IADD3 R10, P4, R10, R2, RZ ;  /* 0x000000020a0a7210 */ /* 0x000fc40007f9e0ff */
[-C--:B------:R-:W-:Y:S02]  /*3de80*/  LEA.HI.X.SX32 R7, R7, R3.reuse, 0x1, P0 ;  /* 0x0000000307077211 */ /* 0x080fe400000f0eff */
[----:B------:R-:W-:Y:S02]  /*3de90*/  PRMT R244, R11, 0x7632, R244 ;  /* 0x000076320bf47816 */ /* 0x000fe400000000f4 */
[----:B------:R-:W-:-:S03]  /*3dea0*/  LEA.HI.X.SX32 R9, R9, R3, 0x1, P3 ;  /* 0x0000000309097211 */ /* 0x000fc600018f0eff */
[----:B------:R0:W-:Y:S01]  /*3deb0*/  STG.E.U16 desc[UR60][R6.64], R244 ;  /* 0x000000f406007986 */ /* 0x0001e2000c10153c */
[----:B-1----:R-:W-:-:S03]  /*3dec0*/  LEA R5, R5, R5, 0x5 ;  /* 0x0000000505057211 */ /* 0x002fc600078e28ff */
[----:B------:R1:W-:Y:S01]  /*3ded0*/  STG.E.U16 desc[UR60][R8.64], R12 ;  /* 0x0000000c08007986 */ /* 0x0003e2000c10153c */
[----:B------:R-:W-:Y:S01]  /*3dee0*/  LEA.HI.X.SX32 R11, R5, R3, 0x1, P4 ;  /* 0x00000003050b7211 */ /* 0x000fe200020f0eff */
[----:B0-----:R-:W0:Y:S08]  /*3def0*/  LDC R7, c[0x0][0x278] ;  /* 0x00009e00ff077b82 */ /* 0x001e300000000800 */
[----:B------:R-:W2:Y:S08]  /*3df00*/  LDC R5, c[0x0][0x278] ;  /* 0x00009e00ff057b82 */ /* 0x000eb00000000800 */
[----:B-1----:R-:W1:Y:S01]  /*3df10*/  LDC R9, c[0x0][0x278] ;  /* 0x00009e00ff097b82 */ /* 0x002e620000000800 */
[----:B------:R-:W-:-:S05]  /*3df20*/  PRMT R4, R12, 0x7632, R4 ;  /* 0x000076320c047816 */ /* 0x000fca0000000004 */
[----:B------:R1:W-:Y:S01]  /*3df30*/  STG.E.U16 desc[UR60][R10.64], R4 ;  /* 0x000000040a007986 */ /* 0x0003e2000c10153c */
[----:B0-----:R-:W-:Y:S01]  /*3df40*/  IMAD R6, R7, 0x46, RZ ;  /* 0x0000004607067824 */ /* 0x001fe200078e02ff */
[----:B------:R-:W0:Y:S01]  /*3df50*/  LDC R8, c[0x0][0x278] ;  /* 0x00009e00ff087b82 */ /* 0x000e220000000800 */
[----:B--2---:R-:W-:-:S07]  /*3df60*/  IMAD R244, R5, 0x44, RZ ;  /* 0x0000004405f47824 */ /* 0x004fce00078e02ff */
[----:B------:R-:W2:Y:S01]  /*3df70*/  LDC R12, c[0x0][0x278] ;  /* 0x00009e00ff0c7b82 */ /* 0x000ea20000000800 */
[----:B-1----:R-:W-:-:S07]  /*3df80*/  IMAD R11, R9, 0x22, RZ ;  /* 0x00000022090b7824 */ /* 0x002fce00078e02ff */
[----:B------:R-:W1:Y:S08]  /*3df90*/  LDC R5, c[0x0][0x278] ;  /* 0x00009e00ff057b82 */ /* 0x000e700000000800 */
[----:B------:R-:W3:Y:S01]  /*3dfa0*/  LDC R9, c[0x0][0x278] ;  /* 0x00009e00ff097b82 */ /* 0x000ee20000000800 */
[----:B------:R-:W-:-:S07]  /*3dfb0*/  IADD3 R4, P3, R244, R2, RZ ;  /* 0x00000002f4047210 */ /* 0x000fce0007f7e0ff */
[----:B------:R-:W4:Y:S01]  /*3dfc0*/  LDC R10, c[0x0][0x278] ;  /* 0x00009e00ff0a7b82 */ /* 0x000f220000000800 */
[----:B-1----:R-:W-:Y:S01]  /*3dfd0*/  IMAD R7, R5, 0x23, RZ ;  /* 0x0000002305077824 */ /* 0x002fe200078e02ff */
[----:B------:R-:W-:Y:S01]  /*3dfe0*/  LEA.HI.X.SX32 R5, R11, R3, 0x1, P3 ;  /* 0x000000030b057211 */ /* 0x000fe200018f0eff */
[----:B---3--:R-:W-:-:S05]  /*3dff0*/  IMAD R11, R9, 0x25, RZ ;  /* 0x00000025090b7824 */ /* 0x008fca00078e02ff */
[----:B------:R-:W1:Y:S01]  /*3e000*/  LDC R9, c[0x0][0x278] ;  /* 0x00009e00ff097b82 */ /* 0x000e620000000800 */
[----:B0-----:R-:W-:Y:S01]  /*3e010*/  IMAD R8, R8, 0x48, RZ ;  /* 0x0000004808087824 */ /* 0x001fe200078e02ff */
[-C--:B------:R-:W-:Y:S01]  /*3e020*/  IADD3 R6, P0, R6, R2.reuse, RZ ;  /* 0x0000000206067210 */ /* 0x080fe20007f1e0ff */
[----:B------:R0:W-:Y:S03]  /*3e030*/  STG.E.U16 desc[UR60][R4.64], R13 ;  /* 0x0000000d04007986 */ /* 0x0001e6000c10153c */
[----:B------:R-:W-:Y:S02]  /*3e040*/  IADD3 R8, P3, R8, R2, RZ ;  /* 0x0000000208087210 */ /* 0x000fe40007f7e0ff */
[----:B------:R-:W-:Y:S02]  /*3e050*/  LEA.HI.X.SX32 R7, R7, R3, 0x1, P0 ;  /* 0x0000000307077211 */ /* 0x000fe400000f0eff */
[----:B0-----:R-:W-:Y:S01]  /*3e060*/  PRMT R13, R13, 0x7632, R13 ;  /* 0x000076320d0d7816 */ /* 0x001fe2000000000d */
[----:B------:R-:W0:Y:S01]  /*3e070*/  LDC R5, c[0x0][0x278] ;  /* 0x00009e00ff057b82 */ /* 0x000e220000000800 */
[----:B-1----:R-:W-:-:S03]  /*3e080*/  IMAD R9, R9, 0x24, RZ ;  /* 0x0000002409097824 */ /* 0x002fc600078e02ff */
[----:B------:R1:W-:Y:S02]  /*3e090*/  STG.E.U16 desc[UR60][R6.64], R13 ;  /* 0x0000000d06007986 */ /* 0x0003e4000c10153c */
[----:B------:R-:W-:Y:S02]  /*3e0a0*/  LEA.HI.X.SX32 R9, R9, R3, 0x1, P3 ;  /* 0x0000000309097211 */ /* 0x000fe400018f0eff */
[----:B------:R-:W-:-:S03]  /*3e0b0*/  PRMT R4, R14, 0x7632, R4 ;  /* 0x000076320e047816 */ /* 0x000fc60000000004 */
[----:B------:R3:W-:Y:S01]  /*3e0c0*/  STG.E.U16 desc[UR60][R8.64], R14 ;  /* 0x0000000e08007986 */ /* 0x0007e2000c10153c */
[----:B----4-:R-:W-:Y:S01]  /*3e0d0*/  IMAD R10, R10, 0x4a, RZ ;  /* 0x0000004a0a0a7824 */ /* 0x010fe200078e02ff */
[----:B-1----:R-:W1:Y:S08]  /*3e0e0*/  LDC R7, c[0x0][0x278] ;  /* 0x00009e00ff077b82 */ /* 0x002e700000000800 */
[----:B------:R-:W4:Y:S08]  /*3e0f0*/  LDC R13, c[0x0][0x278] ;  /* 0x00009e00ff0d7b82 */ /* 0x000f300000000800 */
[----:B---3--:R-:W3:Y:S01]  /*3e100*/  LDC R14, c[0x0][0x278] ;  /* 0x00009e00ff0e7b82 */ /* 0x008ee20000000800 */
[----:B------:R-:W-:-:S07]  /*3e110*/  IADD3 R10, P4, R10, R2, RZ ;  /* 0x000000020a0a7210 */ /* 0x000fce0007f9e0ff */
[----:B------:R-:W4:Y:S01]  /*3e120*/  LDC R9, c[0x0][0x278] ;  /* 0x00009e00ff097b82 */ /* 0x000f220000000800 */
[----:B------:R-:W-:-:S05]  /*3e130*/  LEA.HI.X.SX32 R11, R11, R3, 0x1, P4 ;  /* 0x000000030b0b7211 */ /* 0x000fca00020f0eff */
[----:B------:R2:W-:Y:S01]  /*3e140*/  STG.E.U16 desc[UR60][R10.64], R4 ;  /* 0x000000040a007986 */ /* 0x0005e2000c10153c */
[----:B-1----:R-:W-:Y:S01]  /*3e150*/  IMAD R6, R7, 0x4e, RZ ;  /* 0x0000004e07067824 */ /* 0x002fe200078e02ff */
[----:B------:R-:W1:Y:S01]  /*3e160*/  LDC R8, c[0x0][0x278] ;  /* 0x00009e00ff087b82 */ /* 0x000e620000000800 */
[----:B0-----:R-:W-:Y:S02]  /*3e170*/  IMAD R7, R5, 0x27, RZ ;  /* 0x0000002705077824 */ /* 0x001fe400078e02ff */
[----:B--2---:R-:W-:Y:S02]  /*3e180*/  IMAD R4, R12, 0x4c, RZ ;  /* 0x0000004c0c047824 */ /* 0x004fe400078e02ff */
[----:B---3--:R-:W-:-:S03]  /*3e190*/  IMAD R14, R14, 0x26, RZ ;  /* 0x000000260e0e7824 */ /* 0x008fc600078e02ff */
[----:B------:R-:W-:-:S04]  /*3e1a0*/  IADD3 R4, P3, R4, R2, RZ ;  /* 0x0000000204047210 */ /* 0x000fc80007f7e0ff */
[----:B------:R-:W-:Y:S02]  /*3e1b0*/  LEA.HI.X.SX32 R5, R14, R3, 0x1, P3 ;  /* 0x000000030e057211 */ /* 0x000fe400018f0eff */
[----:B------:R-:W0:Y:S01]  /*3e1c0*/  LDC R14, c[0x0][0x278] ;  /* 0x00009e00ff0e7b82 */ /* 0x000e220000000800 */
[----:B----4-:R-:W-:-:S07]  /*3e1d0*/  IMAD R10, R9, 0x52, RZ ;  /* 0x00000052090a7824 */ /* 0x010fce00078e02ff */
[----:B------:R-:W2:Y:S01]  /*3e1e0*/  LDC R9, c[0x0][0x278] ;  /* 0x00009e00ff097b82 */ /* 0x000ea20000000800 */
[----:B-1----:R-:W-:Y:S01]  /*3e1f0*/  IMAD R8, R8, 0x50, RZ ;  /* 0x0000005008087824 */ /* 0x002fe200078e02ff */
[-C--:B------:R-:W-:Y:S02]  /*3e200*/  IADD3 R6, P0, R6, R2.reuse, RZ ;  /* 0x0000000206067210 */ /* 0x080fe40007f1e0ff */
[----:B------:R-:W-:Y:S02]  /*3e210*/  PRMT R12, R15, 0x7632, R12 ;  /* 0x000076320f0c7816 */ /* 0x000fe4000000000c */
[----:B------:R-:W-:Y:S02]  /*3e220*/  IADD3 R8, P3, R8, R2, RZ ;  /* 0x0000000208087210 */ /* 0x000fe40007f7e0ff */
[----:B------:R-:W-:Y:S01]  /*3e230*/  LEA.HI.X.SX32 R7, R7, R3, 0x1, P0 ;  /* 0x0000000307077211 */ /* 0x000fe200000f0eff */
[----:B------:R1:W-:Y:S01]  /*3e240*/  STG.E.U16 desc[UR60][R4.64], R15 ;  /* 0x0000000f04007986 */ /* 0x0003e2000c10153c */
[----:B0-----:R-:W-:-:S03]  /*3e250*/  IMAD R14, R14, 0x28, RZ ;  /* 0x000000280e0e7824 */ /* 0x001fc600078e02ff */
[----:B------:R0:W-:Y:S01]  /*3e260*/  STG.E.U16 desc[UR60][R6.64], R12 ;  /* 0x0000000c06007986 */ /* 0x0001e2000c10153c */
[----:B-1----:R-:W1:Y:S01]  /*3e270*/  LDC R5, c[0x0][0x278] ;  /* 0x00009e00ff057b82 */ /* 0x002e620000000800 */
[----:B--2---:R-:W-:Y:S01]  /*3e280*/  IMAD R11, R9, 0x29, RZ ;  /* 0x00000029090b7824 */ /* 0x004fe200078e02ff */
[----:B------:R-:W-:-:S06]  /*3e290*/  LEA.HI.X.SX32 R9, R14, R3, 0x1, P3 ;  /* 0x000000030e097211 */ /* 0x000fcc00018f0eff */
[----:B0-----:R-:W0:Y:S01]  /*3e2a0*/  LDC R7, c[0x0][0x278] ;  /* 0x00009e00ff077b82 */ /* 0x001e220000000800 */
[----:B------:R2:W-:Y:S01]  /*3e2b0*/  STG.E.U16 desc[UR60][R8.64], R16 ;  /* 0x0000001008007986 */ /* 0x0005e2000c10153c */
[----:B------:R-:W-:Y:S02]  /*3e2c0*/  IADD3 R10, P4, R10, R2, RZ ;  /* 0x000000020a0a7210 */ /* 0x000fe40007f9e0ff */
[----:B------:R-:W-:-:S04]  /*3e2d0*/  PRMT R4, R16, 0x7632, R4 ;  /* 0x0000763210047816 */ /* 0x000fc80000000004 */
[----:B------:R-:W3:Y:S08]  /*3e2e0*/  LDC R15, c[0x0][0x278] ;  /* 0x00009e00ff0f7b82 */ /* 0x000ef00000000800 */
[----:B--2---:R-:W2:Y:S01]  /*3e2f0*/  LDC R9, c[0x0][0x278] ;  /* 0x00009e00ff097b82 */ /* 0x004ea20000000800 */
[----:B------:R-:W-:Y:S01]  /*3e300*/  LEA.HI.X.SX32 R11, R11, R3, 0x1, P4 ;  /* 0x000000030b0b7211 */ /* 0x000fe200020f0eff */
[----:B------:R-:W-:-:S02]  /*3e310*/  IMAD R16, R13, 0x54, RZ ;  /* 0x000000540d107824 */ /* 0x000fc400078e02ff */
[----:B-1----:R-:W-:Y:S02]  /*3e320*/  IMAD R8, R5, 0x58, RZ ;  /* 0x0000005805087824 */ /* 0x002fe400078e02ff */
[----:B------:R1:W-:Y:S01]  /*3e330*/  STG.E.U16 desc[UR60][R10.64], R4 ;  /* 0x000000040a007986 */ /* 0x0003e2000c10153c */
[----:B0-----:R-:W-:Y:S01]  /*3e340*/  IMAD R6, R7, 0x56, RZ ;  /* 0x0000005607067824 */ /* 0x001fe200078e02ff */
[----:B------:R-:W0:Y:S08]  /*3e350*/  LDC R14, c[0x0][0x278] ;  /* 0x00009e00ff0e7b82 */ /* 0x000e300000000800 */
[----:B------:R-:W4:Y:S01]  /*3e360*/  LDC R7, c[0x0][0x278] ;  /* 0x00009e00ff077b82 */ /* 0x000f220000000800 */
[----:B-1----:R-:W-:Y:S01]  /*3e370*/  IADD3 R4, P0, R16, R2, RZ ;  /* 0x0000000210047210 */ /* 0x002fe20007f1e0ff */
[----:B--2---:R-:W-:-:S06]  /*3e380*/  IMAD R5, R9, 0x2a, RZ ;  /* 0x0000002a09057824 */ /* 0x004fcc00078e02ff */
[----:B------:R-:W1:Y:S01]  /*3e390*/  LDC R11, c[0x0][0x278] ;  /* 0x00009e00ff0b7b82 */ /* 0x000e620000000800 */
[----:B------:R-:W-:-:S07]  /*3e3a0*/  LEA.HI.X.SX32 R5, R5, R3, 0x1, P0 ;  /* 0x0000000305057211 */ /* 0x000fce00000f0eff */
[----:B------:R-:W2:Y:S01]  /*3e3b0*/  LDC R9, c[0x0][0x278] ;  /* 0x00009e00ff097b82 */ /* 0x000ea20000000800 */
[----:B------:R-:W-:Y:S01]  /*3e3c0*/  PRMT R10, R17, 0x7632, R10 ;  /* 0x00007632110a7816 */ /* 0x000fe2000000000a */
[----:B------:R3:W-:Y:S06]  /*3e3d0*/  STG.E.U16 desc[UR60][R4.64], R17 ;  /* 0x0000001104007986 */ /* 0x0007ec000c10153c */
[----:B------:R-:W1:Y:S08]  /*3e3e0*/  LDC R12, c[0x0][0x278] ;  /* 0x00009e00ff0c7b82 */ /* 0x000e700000000800 */
[----:B---3--:R-:W3:Y:S01]  /*3e3f0*/  LDC R17, c[0x0][0x278] ;  /* 0x00009e00ff117b82 */ /* 0x008ee20000000800 */
[----:B----4-:R-:W-:Y:S01]  /*3e400*/  IMAD R7, R7, 0x2b, RZ ;  /* 0x0000002b07077824 */ /* 0x010fe200078e02ff */
[-C--:B------:R-:W-:Y:S01]  /*3e410*/  IADD3 R6, P3, R6, R2.reuse, RZ ;  /* 0x0000000206067210 */ /* 0x080fe20007f7e0ff */
[----:B------:R-:W-:Y:S01]  /*3e420*/  IMAD R15, R15, 0x5a, RZ ;  /* 0x0000005a0f0f7824 */ /* 0x000fe200078e02ff */
[----:B------:R-:W-:-:S02]  /*3e430*/  IADD3 R8, P4, R8, R2, RZ ;  /* 0x0000000208087210 */ /* 0x000fc40007f9e0ff */
[-C--:B------:R-:W-:Y:S01]  /*3e440*/  LEA.HI.X.SX32 R7, R7, R3.reuse, 0x1, P3 ;  /* 0x0000000307077211 */ /* 0x080fe200018f0eff */
[----:B--2---:R-:W-:Y:S01]  /*3e450*/  IMAD R9, R9, 0x2c, RZ ;  /* 0x0000002c09097824 */ /* 0x004fe200078e02ff */
[----:B------:R-:W2:Y:S01]  /*3e460*/  LDC R13, c[0x0][0x278] ;  /* 0x00009e00ff0d7b82 */ /* 0x000ea20000000800 */
[----:B0-----:R-:W-:Y:S02]  /*3e470*/  IMAD R14, R14, 0x5c, RZ ;  /* 0x0000005c0e0e7824 */ /* 0x001fe400078e02ff */
[----:B------:R0:W-:Y:S01]  /*3e480*/  STG.E.U16 desc[UR60][R6.64], R10 ;  /* 0x0000000a06007986 */ /* 0x0001e2000c10153c */
[----:B-1----:R-:W-:Y:S01]  /*3e490*/  IMAD R5, R11, 0x2d, RZ ;  /* 0x0000002d0b057824 */ /* 0x002fe200078e02ff */
[----:B------:R-:W-:Y:S02]  /*3e4a0*/  LEA.HI.X.SX32 R9, R9, R3, 0x1, P4 ;  /* 0x0000000309097211 */ /* 0x000fe400020f0eff */
[----:B------:R-:W-:-:S03]  /*3e4b0*/  IADD3 R4, P3, R15, R2, RZ ;  /* 0x000000020f047210 */ /* 0x000fc60007f7e0ff */
[----:B------:R1:W-:Y:S01]  /*3e4c0*/  STG.E.U16 desc[UR60][R8.64], R18 ;  /* 0x0000001208007986 */ /* 0x0003e2000c10153c */
[----:B0-----:R-:W-:Y:S01]  /*3e4d0*/  IMAD R10, R12, 0x60, RZ ;  /* 0x000000600c0a7824 */ /* 0x001fe200078e02ff */
[----:B------:R-:W-:Y:S01]  /*3e4e0*/  IADD3 R6, P0, R14, R2, RZ ;  /* 0x000000020e067210 */ /* 0x000fe20007f1e0ff */
[----:B---3--:R-:W-:Y:S01]  /*3e4f0*/  IMAD R12, R17, 0x2e, RZ ;  /* 0x0000002e110c7824 */ /* 0x008fe200078e02ff */
[-C--:B------:R-:W-:Y:S01]  /*3e500*/  LEA.HI.X.SX32 R5, R5, R3.reuse, 0x1, P3 ;  /* 0x0000000305057211 */ /* 0x080fe200018f0eff */
[----:B------:R-:W0:Y:S01]  /*3e510*/  LDC R17, c[0x0][0x278] ;  /* 0x00009e00ff117b82 */ /* 0x000e220000000800 */
[----:B-1----:R-:W-:Y:S02]  /*3e520*/  PRMT R18, R18, 0x7632, R18 ;  /* 0x0000763212127816 */ /* 0x002fe40000000012 */
[----:B------:R-:W-:-:S03]  /*3e530*/  LEA.HI.X.SX32 R7, R12, R3, 0x1, P0 ;  /* 0x000000030c077211 */ /* 0x000fc600000f0eff */
[----:B------:R-:W-:Y:S02]  /*3e540*/  STG.E.U16 desc[UR60][R4.64], R18 ;  /* 0x0000001204007986 */ /* 0x000fe4000c10153c */
[----:B------:R-:W1:Y:S02]  /*3e550*/  LDC R9, c[0x0][0x278] ;  /* 0x00009e00ff097b82 */ /* 0x000e640000000800 */
[----:B------:R3:W-:Y:S01]  /*3e560*/  STG.E.U16 desc[UR60][R6.64], R19 ;  /* 0x0000001306007986 */ /* 0x0007e2000c10153c */
[----:B--2---:R-:W-:-:S05]  /*3e570*/  IMAD R13, R13, 0x5e, RZ ;  /* 0x0000005e0d0d7824 */ /* 0x004fca00078e02ff */
[----:B------:R-:W2:Y:S08]  /*3e580*/  LDC R12, c[0x0][0x278] ;  /* 0x00009e00ff0c7b82 */ /* 0x000eb00000000800 */
[----:B---3--:R-:W3:Y:S01]  /*3e590*/  LDC R7, c[0x0][0x278] ;  /* 0x00009e00ff077b82 */ /* 0x008ee20000000800 */
[----:B------:R-:W-:Y:S02]  /*3e5a0*/  PRMT R4, R19, 0x7632, R4 ;  /* 0x0000763213047816 */ /* 0x000fe40000000004 */
[----:B------:R-:W-:Y:S01]  /*3e5b0*/  IADD3 R8, P3, R13, R2, RZ ;  /* 0x000000020d087210 */ /* 0x000fe20007f7e0ff */
[----:B-1----:R-:W-:-:S04]  /*3e5c0*/  IMAD R9, R9, 0x2f, RZ ;  /* 0x0000002f09097824 */ /* 0x002fc800078e02ff */
[----:B------:R-:W1:Y:S08]  /*3e5d0*/  LDC R18, c[0x0][0x278] ;  /* 0x00009e00ff127b82 */ /* 0x000e700000000800 */
[----:B------:R-:W4:Y:S01]  /*3e5e0*/  LDC R5, c[0x0][0x278] ;  /* 0x00009e00ff057b82 */ /* 0x000f220000000800 */
[----:B---3--:R-:W-:-:S07]  /*3e5f0*/  IMAD R19, R7, 0x64, RZ ;  /* 0x0000006407137824 */ /* 0x008fce00078e02ff */
[----:B------:R-:W3:Y:S01]  /*3e600*/  LDC R7, c[0x0][0x278] ;  /* 0x00009e00ff077b82 */ /* 0x000ee20000000800 */
[----:B------:R-:W-:-:S05]  /*3e610*/  LEA.HI.X.SX32 R9, R9, R3, 0x1, P3 ;  /* 0x0000000309097211 */ /* 0x000fca00018f0eff */
[----:B------:R3:W-:Y:S02]  /*3e620*/  STG.E.U16 desc[UR60][R8.64], R4 ;  /* 0x0000000408007986 */ /* 0x0007e4000c10153c */
[----:B---3--:R-:W-:Y:S02]  /*3e630*/  IMAD R9, R7, 0x33, RZ ;  /* 0x0000003307097824 */ /* 0x008fe400078e02ff */
[----:B------:R-:W3:Y:S01]  /*3e640*/  LDC R7, c[0x0][0x278] ;  /* 0x00009e00ff077b82 */ /* 0x000ee20000000800 */
[----:B0-----:R-:W-:Y:S01]  /*3e650*/  IMAD R17, R17, 0x30, RZ ;  /* 0x0000003011117824 */ /* 0x001fe200078e02ff */
[-C--:B------:R-:W-:Y:S01]  /*3e660*/  IADD3 R10, P4, R10, R2.reuse, RZ ;  /* 0x000000020a0a7210 */ /* 0x080fe20007f9e0ff */
[----:B--2---:R-:W-:Y:S02]  /*3e670*/  IMAD R12, R12, 0x62, RZ ;  /* 0x000000620c0c7824 */ /* 0x004fe400078e02ff */
[----:B-1----:R-:W-:Y:S01]  /*3e680*/  IMAD R18, R18, 0x66, RZ ;  /* 0x0000006612127824 */ /* 0x002fe200078e02ff */
[----:B------:R-:W-:Y:S01]  /*3e690*/  LEA.HI.X.SX32 R11, R17, R3, 0x1, P4 ;  /* 0x00000003110b7211 */ /* 0x000fe200020f0eff */
[----:B----4-:R-:W-:Y:S01]  /*3e6a0*/  IMAD R5, R5, 0x31, RZ ;  /* 0x0000003105057824 */ /* 0x010fe200078e02ff */
[-C--:B------:R-:W-:Y:S01]  /*3e6b0*/  IADD3 R4, P0, R12, R2.reuse, RZ ;  /* 0x000000020c047210 */ /* 0x080fe20007f1e0ff */
[----:B------:R-:W0:Y:S01]  /*3e6c0*/  LDC R17, c[0x0][0x278] ;  /* 0x00009e00ff117b82 */ /* 0x000e220000000800 */
[-C--:B------:R-:W-:Y:S01]  /*3e6d0*/  IADD3 R6, P3, R19, R2.reuse, RZ ;  /* 0x0000000213067210 */ /* 0x080fe20007f7e0ff */
[----:B------:R1:W-:Y:S01]  /*3e6e0*/  STG.E.U16 desc[UR60][R10.64], R20 ;  /* 0x000000140a007986 */ /* 0x0003e2000c10153c */
[----:B------:R-:W-:-:S02]  /*3e6f0*/  IADD3 R8, P4, R18, R2, RZ ;  /* 0x0000000212087210 */ /* 0x000fc40007f9e0ff */
[-C--:B------:R-:W-:Y:S02]  /*3e700*/  LEA.HI.X.SX32 R5, R5, R3.reuse, 0x1, P0 ;  /* 0x0000000305057211 */ /* 0x080fe400000f0eff */
[-C--:B------:R-:W-:Y:S01]  /*3e710*/  LEA.HI.X.SX32 R9, R9, R3.reuse, 0x1, P4 ;  /* 0x0000000309097211 */ /* 0x080fe200020f0eff */
[----:B---3--:R-:W-:Y:S01]  /*3e720*/  IMAD R7, R7, 0x32, RZ ;  /* 0x0000003207077824 */ /* 0x008fe200078e02ff */
[----:B-1----:R-:W-:Y:S01]  /*3e730*/  PRMT R20, R20, 0x7632, R20 ;  /* 0x0000763214147816 */ /* 0x002fe20000000014 */
[----:B------:R-:W1:Y:S01]  /*3e740*/  LDC R11, c[0x0][0x278] ;  /* 0x00009e00ff0b7b82 */ /* 0x000e620000000800 */
[----:B------:R-:W-:Y:S02]  /*3e750*/  PRMT R10, R21, 0x7632, R10 ;  /* 0x00007632150a7816 */ /* 0x000fe4000000000a */
[----:B------:R-:W-:Y:S01]  /*3e760*/  LEA.HI.X.SX32 R7, R7, R3, 0x1, P3 ;  /* 0x0000000307077211 */ /* 0x000fe200018f0eff */
[----:B------:R2:W-:Y:S04]  /*3e770*/  STG.E.U16 desc[UR60][R4.64], R20 ;  /* 0x0000001404007986 */ /* 0x0005e8000c10153c */
[----:B------:R-:W-:Y:S04]  /*3e780*/  STG.E.U16 desc[UR60][R6.64], R21 ;  /* 0x0000001506007986 */ /* 0x000fe8000c10153c */
[----:B------:R3:W-:Y:S01]  /*3e790*/  STG.E.U16 desc[UR60][R8.64], R10 ;  /* 0x0000000a08007986 */ /* 0x0007e2000c10153c */
[----:B--2---:R-:W2:Y:S08]  /*3e7a0*/  LDC R5, c[0x0][0x278] ;  /* 0x00009e00ff057b82 */ /* 0x004eb00000000800 */
[----:B---3--:R-:W3:Y:S08]  /*3e7b0*/  LDC R9, c[0x0][0x278] ;  /* 0x00009e00ff097b82 */ /* 0x008ef00000000800 */
[----:B------:R-:W4:Y:S01]  /*3e7c0*/  LDC R6, c[0x0][0x278] ;  /* 0x00009e00ff067b82 */ /* 0x000f220000000800 */
[----:B0-----:R-:W-:-:S02]  /*3e7d0*/  IMAD R20, R17, 0x6a, RZ ;  /* 0x0000006a11147824 */ /* 0x001fc400078e02ff */
[----:B-1----:R-:W-:-:S05]  /*3e7e0*/  IMAD R21, R11, 0x68, RZ ;  /* 0x000000680b157824 */ /* 0x002fca00078e02ff */
[----:B------:R-:W0:Y:S01]  /*3e7f0*/  LDC R17, c[0x0][0x278] ;  /* 0x00009e00ff117b82 */ /* 0x000e220000000800 */
[----:B------:R-:W-:Y:S01]  /*3e800*/  IADD3 R4, P3, R21, R2, RZ ;  /* 0x0000000215047210 */ /* 0x000fe20007f7e0ff */
[----:B--2---:R-:W-:Y:S02]  /*3e810*/  IMAD R7, R5, 0x35, RZ ;  /* 0x0000003505077824 */ /* 0x004fe400078e02ff */
[----:B---3--:R-:W-:-:S04]  /*3e820*/  IMAD R11, R9, 0x34, RZ ;  /* 0x00000034090b7824 */ /* 0x008fc800078e02ff */
[----:B------:R-:W1:Y:S01]  /*3e830*/  LDC R8, c[0x0][0x278] ;  /* 0x00009e00ff087b82 */ /* 0x000e620000000800 */
[----:B------:R-:W-:Y:S01]  /*3e840*/  LEA.HI.X.SX32 R5, R11, R3, 0x1, P3 ;  /* 0x000000030b057211 */ /* 0x000fe200018f0eff */
[----:B----4-:R-:W-:Y:S01]  /*3e850*/  IMAD R10, R6, 0x6e, RZ ;  /* 0x0000006e060a7824 */ /* 0x010fe200078e02ff */
[----:B------:R-:W-:-:S03]  /*3e860*/  IADD3 R6, P0, R20, R2, RZ ;  /* 0x0000000214067210 */ /* 0x000fc60007f1e0ff */
[----:B------:R2:W-:Y:S02]  /*3e870*/  STG.E.U16 desc[UR60][R4.64], R22 ;  /* 0x0000001604007986 */ /* 0x0005e4000c10153c */
[----:B------:R-:W3:Y:S01]  /*3e880*/  LDC R9, c[0x0][0x278] ;  /* 0x00009e00ff097b82 */ /* 0x000ee20000000800 */
[----:B------:R-:W-:Y:S02]  /*3e890*/  LEA.HI.X.SX32 R7, R7, R3, 0x1, P0 ;  /* 0x0000000307077211 */ /* 0x000fe400000f0eff */
[----:B--2---:R-:W-:-:S05]  /*3e8a0*/  PRMT R22, R22, 0x7632, R22 ;  /* 0x0000763216167816 */ /* 0x004fca0000000016 */
[----:B------:R-:W2:Y:S01]  /*3e8b0*/  LDC R5, c[0x0][0x278] ;  /* 0x00009e00ff057b82 */ /* 0x000ea20000000800 */
[----:B------:R0:W-:Y:S02]  /*3e8c0*/  STG.E.U16 desc[UR60][R6.64], R22 ;  /* 0x0000001606007986 */ /* 0x0001e4000c10153c */
[----:B0-----:R-:W-:-:S05]  /*3e8d0*/  IMAD R22, R17, 0x70, RZ ;  /* 0x0000007011167824 */ /* 0x001fca00078e02ff */
[----:B------:R-:W0:Y:S01]  /*3e8e0*/  LDC R17, c[0x0][0x278] ;  /* 0x00009e00ff117b82 */ /* 0x000e220000000800 */
[----:B-1----:R-:W-:Y:S02]  /*3e8f0*/  IMAD R8, R8, 0x6c, RZ ;  /* 0x0000006c08087824 */ /* 0x002fe400078e02ff */
[----:B---3--:R-:W-:-:S03]  /*3e900*/  IMAD R11, R9, 0x37, RZ ;  /* 0x00000037090b7824 */ /* 0x008fc600078e02ff */
[-C--:B------:R-:W-:Y:S02]  /*3e910*/  IADD3 R8, P3, R8, R2.reuse, RZ ;  /* 0x0000000208087210 */ /* 0x080fe40007f7e0ff */
[----:B------:R-:W-:Y:S02]  /*3e920*/  IADD3 R10, P4, R10, R2, RZ ;  /* 0x000000020a0a7210 */ /* 0x000fe40007f9e0ff */
[-C--:B------:R-:W-:Y:S02]  /*3e930*/  LEA.HI.X.SX32 R9, R246, R3.reuse, 0x1, P3 ;  /* 0x00000003f6097211 */ /* 0x080fe400018f0eff */
[----:B------:R-:W-:Y:S02]  /*3e940*/  LEA.HI.X.SX32 R11, R11, R3, 0x1, P4 ;  /* 0x000000030b0b7211 */ /* 0x000fe400020f0eff */
[----:B------:R-:W-:Y:S01]  /*3e950*/  PRMT R4, R23, 0x7632, R4 ;  /* 0x0000763217047816 */ /* 0x000fe20000000004 */
[----:B------:R1:W-:Y:S01]  /*3e960*/  STG.E.U16 desc[UR60][R8.64], R23 ;  /* 0x0000001708007986 */ /* 0x0003e2000c10153c */
[----:B--2---:R-:W-:Y:S01]  /*3e970*/  IMAD R7, R5, 0x39, RZ ;  /* 0x0000003905077824 */ /* 0x004fe200078e02ff */
[----:B------:R-:W2:Y:S01]  /*3e980*/  LDC R246, c[0x0][0x278] ;  /* 0x00009e00fff67b82 */ /* 0x000ea20000000800 */
[----:B0-----:R-:W-:-:S07]  /*3e990*/  IMAD R6, R17, 0x72, RZ ;  /* 0x0000007211067824 */ /* 0x001fce00078e02ff */
[----:B------:R-:W0:Y:S01]  /*3e9a0*/  LDC R17, c[0x0][0x278] ;  /* 0x00009e00ff117b82 */ /* 0x000e220000000800 */
[----:B------:R3:W-:Y:S07]  /*3e9b0*/  STG.E.U16 desc[UR60][R10.64], R4 ;  /* 0x000000040a007986 */ /* 0x0007ee000c10153c */
[----:B-1----:R-:W1:Y:S01]  /*3e9c0*/  LDC R9, c[0x0][0x278] ;  /* 0x00009e00ff097b82 */ /* 0x002e620000000800 */
[----:B---3--:R-:W-:-:S07]  /*3e9d0*/  IADD3 R4, P3, R22, R2, RZ ;  /* 0x0000000216047210 */ /* 0x008fce0007f7e0ff */
[----:B------:R-:W3:Y:S01]  /*3e9e0*/  LDC R23, c[0x0][0x278] ;  /* 0x00009e00ff177b82 */ /* 0x000ee20000000800 */
[----:B------:R-:W-:-:S07]  /*3e9f0*/  LEA.HI.X.SX32 R5, R247, R3, 0x1, P3 ;  /* 0x00000003f7057211 */ /* 0x000fce00018f0eff */
[----:B------:R-:W4:Y:S01]  /*3ea00*/  LDC R247, c[0x0][0x278] ;  /* 0x00009e00fff77b82 */ /* 0x000f220000000800 */
[----:B0-----:R-:W-:Y:S01]  /*3ea10*/  IMAD R10, R17, 0x76, RZ ;  /* 0x00000076110a7824 */ /* 0x001fe200078e02ff */
[----:B------:R-:W-:-:S06]  /*3ea20*/  IADD3 R6, P0, R6, R2, RZ ;  /* 0x0000000206067210 */ /* 0x000fcc0007f1e0ff */
[----:B------:R-:W0:Y:S01]  /*3ea30*/  LDC R17, c[0x0][0x278] ;  /* 0x00009e00ff117b82 */ /* 0x000e220000000800 */
[----:B-1----:R-:W-:Y:S01]  /*3ea40*/  IMAD R8, R9, 0x74, RZ ;  /* 0x0000007409087824 */ /* 0x002fe200078e02ff */
[----:B------:R1:W-:Y:S01]  /*3ea50*/  STG.E.U16 desc[UR60][R4.64], R24 ;  /* 0x0000001804007986 */ /* 0x0003e2000c10153c */
[----:B------:R-:W-:-:S05]  /*3ea60*/  LEA.HI.X.SX32 R7, R7, R3, 0x1, P0 ;  /* 0x0000000307077211 */ /* 0x000fca00000f0eff */
[----:B------:R-:W2:Y:S01]  /*3ea70*/  LDC R9, c[0x0][0x278] ;  /* 0x00009e00ff097b82 */ /* 0x000ea20000000800 */
[----:B-1----:R-:W-:-:S07]  /*3ea80*/  PRMT R24, R24, 0x7632, R24 ;  /* 0x0000763218187816 */ /* 0x002fce0000000018 */
[----:B------:R-:W1:Y:S01]  /*3ea90*/  LDC R5, c[0x0][0x278] ;  /* 0x00009e00ff057b82 */ /* 0x000e620000000800 */
[----:B------:R4:W-:Y:S01]  /*3eaa0*/  STG.E.U16 desc[UR60][R6.64], R24 ;  /* 0x0000001806007986 */ /* 0x0009e2000c10153c */
[----:B------:R-:W-:Y:S01]  /*3eab0*/  IADD3 R8, P3, R8, R2, RZ ;  /* 0x0000000208087210 */ /* 0x000fe20007f7e0ff */
[----:B----4-:R-:W-:Y:S02]  /*3eac0*/  IMAD R6, R247, 0x7a, RZ ;  /* 0x0000007af7067824 */ /* 0x010fe400078e02ff */
[----:B0-----:R-:W-:-:S03]  /*3ead0*/  IMAD R17, R17, 0x3a, RZ ;  /* 0x0000003a11117824 */ /* 0x001fc600078e02ff */
[----:B------:R-:W0:Y:S01]  /*3eae0*/  LDC R247, c[0x0][0x278] ;  /* 0x00009e00fff77b82 */ /* 0x000e220000000800 */
[----:B--2---:R-:W-:Y:S01]  /*3eaf0*/  IMAD R11, R9, 0x3b, RZ ;  /* 0x0000003b090b7824 */ /* 0x004fe200078e02ff */
[----:B------:R-:W-:Y:S02]  /*3eb00*/  IADD3 R10, P4, R10, R2, RZ ;  /* 0x000000020a0a7210 */ /* 0x000fe40007f9e0ff */
[----:B------:R-:W-:-:S04]  /*3eb10*/  LEA.HI.X.SX32 R9, R17, R3, 0x1, P3 ;  /* 0x0000000311097211 */ /* 0x000fc800018f0eff */
[----:B------:R-:W2:Y:S01]  /*3eb20*/  LDC R17, c[0x0][0x278] ;  /* 0x00009e00ff117b82 */ /* 0x000ea20000000800 */
[----:B------:R-:W-:Y:S01]  /*3eb30*/  LEA.HI.X.SX32 R11, R11, R3, 0x1, P4 ;  /* 0x000000030b0b7211 */ /* 0x000fe200020f0eff */
[----:B------:R-:W-:Y:S01]  /*3eb40*/  IMAD R246, R246, 0x78, RZ ;  /* 0x00000078f6f67824 */ /* 0x000fe200078e02ff */
[----:B------:R-:W-:Y:S01]  /*3eb50*/  PRMT R4, R25, 0x7632, R4 ;  /* 0x0000763219047816 */ /* 0x000fe20000000004 */
[----:B------:R4:W-:Y:S01]  /*3eb60*/  STG.E.U16 desc[UR60][R8.64], R25 ;  /* 0x0000001908007986 */ /* 0x0009e2000c10153c */
[----:B------:R-:W-:-:S03]  /*3eb70*/  IADD3 R6, P3, R6, R2, RZ ;  /* 0x0000000206067210 */ /* 0x000fc60007f7e0ff */
[----:B------:R3:W-:Y:S01]  /*3eb80*/  STG.E.U16 desc[UR60][R10.64], R4 ;  /* 0x000000040a007986 */ /* 0x0007e2000c10153c */
[----:B------:R-:W2:Y:S01]  /*3eb90*/  LDC R24, c[0x0][0x278] ;  /* 0x00009e00ff187b82 */ /* 0x000ea20000000800 */
[----:B0-----:R-:W-:-:S07]  /*3eba0*/  IMAD R7, R247, 0x3d, RZ ;  /* 0x0000003df7077824 */ /* 0x001fce00078e02ff */
[----:B----4-:R-:W0:Y:S01]  /*3ebb0*/  LDC R25, c[0x0][0x278] ;  /* 0x00009e00ff197b82 */ /* 0x010e220000000800 */
[----:B---3--:R-:W-:Y:S01]  /*3ebc0*/  IADD3 R4, P0, R246, R2, RZ ;  /* 0x00000002f6047210 */ /* 0x008fe20007f1e0ff */
[----:B-1----:R-:W-:Y:S01]  /*3ebd0*/  IMAD R8, R5, 0x7c, RZ ;  /* 0x0000007c05087824 */ /* 0x002fe200078e02ff */
[-C--:B------:R-:W-:Y:S02]  /*3ebe0*/  LEA.HI.X.SX32 R7, R7, R3.reuse, 0x1, P3 ;  /* 0x0000000307077211 */ /* 0x080fe400018f0eff */
[----:B------:R-:W-:-:S03]  /*3ebf0*/  LEA.HI.X.SX32 R5, R252, R3, 0x1, P0 ;  /* 0x00000003fc057211 */ /* 0x000fc600000f0eff */
[----:B------:R-:W1:Y:S01]  /*3ec00*/  LDC R247, c[0x0][0x278] ;  /* 0x00009e00fff77b82 */ /* 0x000e620000000800 */
[----:B------:R-:W-:Y:S02]  /*3ec10*/  PRMT R10, R26, 0x7632, R10 ;  /* 0x000076321a0a7816 */ /* 0x000fe4000000000a */
[----:B------:R-:W-:Y:S01]  /*3ec20*/  IADD3 R8, P4, R8, R2, RZ ;  /* 0x0000000208087210 */ /* 0x000fe20007f9e0ff */
[----:B------:R-:W-:Y:S04]  /*3ec30*/  STG.E.U16 desc[UR60][R4.64], R26 ;  /* 0x0000001a04007986 */ /* 0x000fe8000c10153c */
[----:B------:R3:W-:Y:S01]  /*3ec40*/  STG.E.U16 desc[UR60][R6.64], R10 ;  /* 0x0000000a06007986 */ /* 0x0007e2000c10153c */
[----:B------:R-:W-:Y:S01]  /*3ec50*/  LEA.HI.X.SX32 R9, R245, R3, 0x1, P4 ;  /* 0x00000003f5097211 */ /* 0x000fe200020f0eff */
[----:B--2---:R-:W-:Y:S01]  /*3ec60*/  IMAD R245, R17, 0x7e, RZ ;  /* 0x0000007e11f57824 */ /* 0x004fe200078e02ff */
[----:B------:R-:W2:Y:S08]  /*3ec70*/  LDC R252, c[0x0][0x278] ;  /* 0x00009e00fffc7b82 */ /* 0x000eb00000000800 */
[----:B------:R-:W4:Y:S08]  /*3ec80*/  LDC R17, c[0x0][0x278] ;  /* 0x00009e00ff117b82 */ /* 0x000f300000000800 */
[----:B---3--:R-:W3:Y:S08]  /*3ec90*/  LDC R10, c[0x0][0x278] ;  /* 0x00009e00ff0a7b82 */ /* 0x008ef00000000800 */
[----:B------:R-:W1:Y:S01]  /*3eca0*/  LDC R6, c[0x0][0x278] ;  /* 0x00009e00ff067b82 */ /* 0x000e620000000800 */
[----:B------:R3:W-:Y:S01]  /*3ecb0*/  STG.E.U16 desc[UR60][R8.64], R27 ;  /* 0x0000001b08007986 */ /* 0x0007e2000c10153c */
[----:B------:R-:W-:-:S02]  /*3ecc0*/  LEA R5, R24, -R24, 0x6 ;  /* 0x8000001818057211 */ /* 0x000fc400078e30ff */
[----:B------:R-:W-:Y:S02]  /*3ecd0*/  IADD3 R4, P0, R245, R2, RZ ;  /* 0x00000002f5047210 */ /* 0x000fe40007f1e0ff */
[----:B------:R-:W-:Y:S02]  /*3ece0*/  SHF.L.U32 R7, R23, 0x6, RZ ;  /* 0x0000000617077819 */ /* 0x000fe400000006ff */
[----:B------:R-:W-:Y:S01]  /*3ecf0*/  PRMT R11, R27, 0x7632, R11 ;  /* 0x000076321b0b7816 */ /* 0x000fe2000000000b */
[----:B----4-:R-:W-:Y:S01]  /*3ed00*/  IMAD R17, R17, 0x42, RZ ;  /* 0x0000004211117824 */ /* 0x010fe200078e02ff */
[----:B------:R-:W-:Y:S01]  /*3ed10*/  LEA.HI.X.SX32 R5, R5, R3, 0x1, P0 ;  /* 0x0000000305057211 */ /* 0x000fe200000f0eff */
[----:B------:R-:W4:Y:S01]  /*3ed20*/  LDC R26, c[0x0][0x278] ;  /* 0x00009e00ff1a7b82 */ /* 0x000f220000000800 */
[----:B---3--:R-:W-:Y:S02]  /*3ed30*/  IMAD R8, R10, 0x82, RZ ;  /* 0x000000820a087824 */ /* 0x008fe400078e02ff */
[----:B0-----:R-:W-:Y:S01]  /*3ed40*/  IMAD R10, R25, 0x84, RZ ;  /* 0x00000084190a7824 */ /* 0x001fe200078e02ff */
[----:B--2---:R-:W-:-:S04]  /*3ed50*/  LEA R9, R252, R252, 0x6 ;  /* 0x000000fcfc097211 */ /* 0x004fc800078e30ff */
[----:B------:R-:W0:Y:S01]  /*3ed60*/  LDC R27, c[0x0][0x278] ;  /* 0x00009e00ff1b7b82 */ /* 0x000e220000000800 */
[-C--:B-1----:R-:W-:Y:S02]  /*3ed70*/  LEA R6, P3, R6, R2.reuse, 0x7 ;  /* 0x0000000206067211 */ /* 0x082fe400078638ff */
[-C--:B------:R-:W-:Y:S02]  /*3ed80*/  IADD3 R8, P0, R8, R2.reuse, RZ ;  /* 0x0000000208087210 */ /* 0x080fe40007f1e0ff */
[-C--:B------:R-:W-:Y:S01]  /*3ed90*/  LEA.HI.X.SX32 R7, R7, R3.reuse, 0x1, P3 ;  /* 0x0000000307077211 */ /* 0x080fe200018f0eff */
[----:B------:R1:W-:Y:S01]  /*3eda0*/  STG.E.U16 desc[UR60][R4.64], R11 ;  /* 0x0000000b04007986 */ /* 0x0003e2000c10153c */
[----:B------:R-:W-:Y:S01]  /*3edb0*/  IADD3 R10, P3, R10, R2, RZ ;  /* 0x000000020a0a7210 */ /* 0x000fe20007f7e0ff */
[----:B------:R-:W2:Y:S01]  /*3edc0*/  LDC R252, c[0x0][0x278] ;  /* 0x00009e00fffc7b82 */ /* 0x000ea20000000800 */
[----:B------:R-:W-:Y:S01]  /*3edd0*/  LEA.HI.X.SX32 R9, R9, R3, 0x1, P0 ;  /* 0x0000000309097211 */ /* 0x000fe200000f0eff */
[----:B------:R3:W-:Y:S01]  /*3ede0*/  STG.E.U16 desc[UR60][R6.64], R28 ;  /* 0x0000001c06007986 */ /* 0x0007e2000c10153c */
[----:B------:R-:W-:-:S05]  /*3edf0*/  IMAD R247, R247, 0x86, RZ ;  /* 0x00000086f7f77824 */ /* 0x000fca00078e02ff */
[----:B------:R-:W2:Y:S01]  /*3ee00*/  LDC R24, c[0x0][0x278] ;  /* 0x00009e00ff187b82 */ /* 0x000ea20000000800 */
[----:B-1----:R-:W-:Y:S02]  /*3ee10*/  PRMT R4, R28, 0x7632, R4 ;  /* 0x000076321c047816 */ /* 0x002fe40000000004 */
[----:B------:R-:W-:-:S05]  /*3ee20*/  LEA.HI.X.SX32 R11, R17, R3, 0x1, P3 ;  /* 0x00000003110b7211 */ /* 0x000fca00018f0eff */
[----:B------:R-:W1:Y:S01]  /*3ee30*/  LDC R5, c[0x0][0x278] ;  /* 0x00009e00ff057b82 */ /* 0x000e620000000800 */
[----:B------:R-:W-:Y:S04]  /*3ee40*/  STG.E.U16 desc[UR60][R8.64], R4 ;  /* 0x0000000408007986 */ /* 0x000fe8000c10153c */
[----:B------:R4:W-:Y:S03]  /*3ee50*/  STG.E.U16 desc[UR60][R10.64], R29 ;  /* 0x0000001d0a007986 */ /* 0x0009e6000c10153c */
[----:B---3--:R-:W3:Y:S08]  /*3ee60*/  LDC R7, c[0x0][0x278] ;  /* 0x00009e00ff077b82 */ /* 0x008ef00000000800 */
[----:B------:R-:W2:Y:S08]  /*3ee70*/  LDC R28, c[0x0][0x278] ;  /* 0x00009e00ff1c7b82 */ /* 0x000eb00000000800 */
[----:B----4-:R-:W4:Y:S08]  /*3ee80*/  LDC R11, c[0x0][0x278] ;  /* 0x00009e00ff0b7b82 */ /* 0x010f300000000800 */
[----:B------:R-:W2:Y:S01]  /*3ee90*/  LDC R17, c[0x0][0x278] ;  /* 0x00009e00ff117b82 */ /* 0x000ea20000000800 */
[----:B-1----:R-:W-:Y:S01]  /*3eea0*/  IMAD R5, R5, 0x43, RZ ;  /* 0x0000004305057824 */ /* 0x002fe200078e02ff */
[----:B------:R-:W-:Y:S01]  /*3eeb0*/  IADD3 R4, P0, R247, R2, RZ ;  /* 0x00000002f7047210 */ /* 0x000fe20007f1e0ff */
[----:B0-----:R-:W-:Y:S01]  /*3eec0*/  IMAD R27, R27, 0x88, RZ ;  /* 0x000000881b1b7824 */ /* 0x001fe200078e02ff */
[----:B------:R-:W-:-:S02]  /*3eed0*/  PRMT R29, R29, 0x7632, R29 ;  /* 0x000076321d1d7816 */ /* 0x000fc4000000001d */
[-C--:B------:R-:W-:Y:S02]  /*3eee0*/  LEA.HI.X.SX32 R5, R5, R3.reuse, 0x1, P0 ;  /* 0x0000000305057211 */ /* 0x080fe400000f0eff */
[-C--:B------:R-:W-:Y:S01]  /*3eef0*/  IADD3 R6, P3, R27, R2.reuse, RZ ;  /* 0x000000021b067210 */ /* 0x080fe20007f7e0ff */
[----:B---3--:R-:W-:Y:S01]  /*3ef00*/  IMAD R9, R7, 0x45, RZ ;  /* 0x0000004507097824 */ /* 0x008fe200078e02ff */
[----:B------:R-:W0:Y:S01]  /*3ef10*/  LDC R23, c[0x0][0x278] ;  /* 0x00009e00ff177b82 */ /* 0x000e220000000800 */
[----:B------:R-:W-:Y:S01]  /*3ef20*/  IMAD R25, R26, 0x8a, RZ ;  /* 0x0000008a1a197824 */ /* 0x000fe200078e02ff */
[----:B------:R-:W-:Y:S01]  /*3ef30*/  LEA.HI.X.SX32 R7, R244, R3, 0x1, P3 ;  /* 0x00000003f4077211 */ /* 0x000fe200018f0eff */
[----:B----4-:R-:W-:Y:S01]  /*3ef40*/  IMAD R11, R11, 0x8c, RZ ;  /* 0x0000008c0b0b7824 */ /* 0x010fe200078e02ff */
[----:B------:R1:W-:Y:S01]  /*3ef50*/  STG.E.U16 desc[UR60][R4.64], R29 ;  /* 0x0000001d04007986 */ /* 0x0003e2000c10153c */
[----:B--2---:R-:W-:Y:S02]  /*3ef60*/  IMAD R28, R28, 0x46, RZ ;  /* 0x000000461c1c7824 */ /* 0x004fe400078e02ff */
[----:B------:R-:W-:Y:S01]  /*3ef70*/  IMAD R252, R252, 0x8e, RZ ;  /* 0x0000008efcfc7824 */ /* 0x000fe200078e02ff */
[-C--:B------:R-:W-:Y:S01]  /*3ef80*/  IADD3 R8, P4, R25, R2.reuse, RZ ;  /* 0x0000000219087210 */ /* 0x080fe20007f9e0ff */
[----:B------:R2:W-:Y:S01]  /*3ef90*/  STG.E.U16 desc[UR60][R6.64], R30 ;  /* 0x0000001e06007986 */ /* 0x0005e2000c10153c */
[----:B------:R-:W-:Y:S01]  /*3efa0*/  PRMT R10, R30, 0x7632, R10 ;  /* 0x000076321e0a7816 */ /* 0x000fe2000000000a */
[----:B------:R-:W3:Y:S01]  /*3efb0*/  LDC R25, c[0x0][0x278] ;  /* 0x00009e00ff197b82 */ /* 0x000ee20000000800 */
[----:B-1----:R-:W-:-:S07]  /*3efc0*/  IADD3 R4, P3, R11, R2, RZ ;  /* 0x000000020b047210 */ /* 0x002fce0007f7e0ff */
[----:B------:R-:W1:Y:S01]  /*3efd0*/  LDC R244, c[0x0][0x278] ;  /* 0x00009e00fff47b82 */ /* 0x000e620000000800 */
[-C--:B------:R-:W-:Y:S01]  /*3efe0*/  LEA.HI.X.SX32 R5, R28, R3.reuse, 0x1, P3 ;  /* 0x000000031c057211 */ /* 0x080fe200018f0eff */
[----:B--2---:R-:W-:Y:S01]  /*3eff0*/  IMAD R7, R17, 0x47, RZ ;  /* 0x0000004711077824 */ /* 0x004fe200078e02ff */
[----:B------:R-:W-:Y:S02]  /*3f000*/  IADD3 R6, P0, R252, R2, RZ ;  /* 0x00000002fc067210 */ /* 0x000fe40007f1e0ff */
[----:B------:R-:W-:-:S03]  /*3f010*/  LEA.HI.X.SX32 R9, R9, R3, 0x1, P4 ;  /* 0x0000000309097211 */ /* 0x000fc600020f0eff */
[----:B------:R-:W2:Y:S01]  /*3f020*/  LDC R28, c[0x0][0x278] ;  /* 0x00009e00ff1c7b82 */ /* 0x000ea20000000800 */
[----:B------:R-:W-:Y:S02]  /*3f030*/  LEA.HI.X.SX32 R7, R7, R3, 0x1, P0 ;  /* 0x0000000307077211 */ /* 0x000fe400000f0eff */
[----:B------:R-:W-:Y:S01]  /*3f040*/  PRMT R17, R31, 0x7632, R17 ;  /* 0x000076321f117816 */ /* 0x000fe20000000011 */
[----:B------:R4:W-:Y:S04]  /*3f050*/  STG.E.U16 desc[UR60][R8.64], R10 ;  /* 0x0000000a08007986 */ /* 0x0009e8000c10153c */
[----:B------:R-:W-:Y:S01]  /*3f060*/  STG.E.U16 desc[UR60][R4.64], R31 ;  /* 0x0000001f04007986 */ /* 0x000fe2000c10153c */
[----:B------:R-:W1:Y:S03]  /*3f070*/  LDC R30, c[0x0][0x278] ;  /* 0x00009e00ff1e7b82 */ /* 0x000e660000000800 */
[----:B------:R0:W-:Y:S01]  /*3f080*/  STG.E.U16 desc[UR60][R6.64], R17 ;  /* 0x0000001106007986 */ /* 0x0001e2000c10153c */
[----:B----4-:R-:W-:-:S04]  /*3f090*/  IMAD R8, R24, 0x90, RZ ;  /* 0x0000009018087824 */ /* 0x010fc800078e02ff */
[----:B------:R-:W4:Y:S08]  /*3f0a0*/  LDC R26, c[0x0][0x278] ;  /* 0x00009e00ff1a7b82 */ /* 0x000f300000000800 */
[----:B0-----:R-:W0:Y:S01]  /*3f0b0*/  LDC R6, c[0x0][0x278] ;  /* 0x00009e00ff067b82 */ /* 0x001e220000000800 */
[----:B--2---:R-:W-:Y:S01]  /*3f0c0*/  IMAD R28, R28, 0x48, RZ ;  /* 0x000000481c1c7824 */ /* 0x004fe200078e02ff */
[----:B------:R-:W-:Y:S01]  /*3f0d0*/  IADD3 R8, P3, R8, R2, RZ ;  /* 0x0000000208087210 */ /* 0x000fe20007f7e0ff */
[----:B------:R-:W-:-:S02]  /*3f0e0*/  IMAD R10, R23, 0x92, RZ ;  /* 0x00000092170a7824 */ /* 0x000fc400078e02ff */
[----:B---3--:R-:W-:Y:S01]  /*3f0f0*/  IMAD R11, R25, 0x49, RZ ;  /* 0x00000049190b7824 */ /* 0x008fe200078e02ff */
[-C--:B------:R-:W-:Y:S02]  /*3f100*/  LEA.HI.X.SX32 R9, R28, R3.reuse, 0x1, P3 ;  /* 0x000000031c097211 */ /* 0x080fe400018f0eff */
[----:B------:R-:W-:Y:S01]  /*3f110*/  IADD3 R10, P4, R10, R2, RZ ;  /* 0x000000020a0a7210 */ /* 0x000fe20007f9e0ff */
[----:B-1----:R-:W-:Y:S01]  /*3f120*/  IMAD R244, R244, 0x94, RZ ;  /* 0x00000094f4f47824 */ /* 0x002fe200078e02ff */
[----:B------:R-:W-:Y:S01]  /*3f130*/  PRMT R4, R32, 0x7632, R4 ;  /* 0x0000763220047816 */ /* 0x000fe20000000004 */
[----:B------:R0:W-:Y:S01]  /*3f140*/  STG.E.U16 desc[UR60][R8.64], R32 ;  /* 0x0000002008007986 */ /* 0x0001e2000c10153c */
[----:B------:R-:W-:Y:S01]  /*3f150*/  LEA.HI.X.SX32 R11, R11, R3, 0x1, P4 ;  /* 0x000000030b0b7211 */ /* 0x000fe200020f0eff */
[----:B------:R-:W1:Y:S04]  /*3f160*/  LDC R27, c[0x0][0x278] ;  /* 0x00009e00ff1b7b82 */ /* 0x000e680000000800 */
[----:B------:R2:W-:Y:S01]  /*3f170*/  STG.E.U16 desc[UR60][R10.64], R4 ;  /* 0x000000040a007986 */ /* 0x0005e2000c10153c */
[----:B------:R-:W-:-:S03]  /*3f180*/  IMAD R30, R30, 0x98, RZ ;  /* 0x000000981e1e7824 */ /* 0x000fc600078e02ff */
[----:B------:R-:W3:Y:S01]  /*3f190*/  LDC R25, c[0x0][0x278] ;  /* 0x00009e00ff197b82 */ /* 0x000ee20000000800 */
[----:B0-----:R-:W-:-:S07]  /*3f1a0*/  IMAD R32, R6, 0x9a, RZ ;  /* 0x0000009a06207824 */ /* 0x001fce00078e02ff */
[----:B------:R-:W0:Y:S01]  /*3f1b0*/  LDC R9, c[0x0][0x278] ;  /* 0x00009e00ff097b82 */ /* 0x000e220000000800 */
[----:B--2---:R-:W-:-:S07]  /*3f1c0*/  IADD3 R10, P4, R32, R2, RZ ;  /* 0x00000002200a7210 */ /* 0x004fce0007f9e0ff */
[----:B------:R-:W2:Y:S01]  /*3f1d0*/  LDC R32, c[0x0][0x278] ;  /* 0x00009e00ff207b82 */ /* 0x000ea20000000800 */
[----:B------:R-:W-:-:S07]  /*3f1e0*/  IADD3 R4, P3, R244, R2, RZ ;  /* 0x00000002f4047210 */ /* 0x000fce0007f7e0ff */
[----:B------:R-:W3:Y:S01]  /*3f1f0*/  LDC R17, c[0x0][0x278] ;  /* 0x00009e00ff117b82 */ /* 0x000ee20000000800 */
[----:B0-----:R-:W-:-:S07]  /*3f200*/  IMAD R9, R9, 0x4a, RZ ;  /* 0x0000004a09097824 */ /* 0x001fce00078e02ff */
[----:B------:R-:W0:Y:S01]  /*3f210*/  LDC R29, c[0x0][0x278] ;  /* 0x00009e00ff1d7b82 */ /* 0x000e220000000800 */
[----:B------:R-:W-:Y:S02]  /*3f220*/  LEA.HI.X.SX32 R5, R9, R3, 0x1, P3 ;  /* 0x0000000309057211 */ /* 0x000fe400018f0eff */
[----:B------:R-:W-:Y:S01]  /*3f230*/  IADD3 R8, P3, R30, R2, RZ ;  /* 0x000000021e087210 */ /* 0x000fe20007f7e0ff */
[----:B--2---:R-:W-:-:S04]  /*3f240*/  IMAD R32, R32, 0x4c, RZ ;  /* 0x0000004c20207824 */ /* 0x004fc800078e02ff */
[----:B------:R-:W2:Y:S01]  /*3f250*/  LDC R23, c[0x0][0x278] ;  /* 0x00009e00ff177b82 */ /* 0x000ea20000000800 */
[----:B------:R-:W-:-:S07]  /*3f260*/  LEA.HI.X.SX32 R9, R32, R3, 0x1, P3 ;  /* 0x0000000320097211 */ /* 0x000fce00018f0eff */
[----:B------:R-:W0:Y:S01]  /*3f270*/  LDC R32, c[0x0][0x278] ;  /* 0x00009e00ff207b82 */ /* 0x000e220000000800 */
[----:B----4-:R-:W-:Y:S02]  /*3f280*/  IMAD R26, R26, 0x96, RZ ;  /* 0x000000961a1a7824 */ /* 0x010fe400078e02ff */
[----:B-1----:R-:W-:Y:S02]  /*3f290*/  IMAD R7, R27, 0x4b, RZ ;  /* 0x0000004b1b077824 */ /* 0x002fe400078e02ff */
[----:B---3--:R-:W-:Y:S01]  /*3f2a0*/  IMAD R11, R25, 0x4d, RZ ;  /* 0x0000004d190b7824 */ /* 0x008fe200078e02ff */
[----:B------:R-:W-:Y:S01]  /*3f2b0*/  IADD3 R6, P0, R26, R2, RZ ;  /* 0x000000021a067210 */ /* 0x000fe20007f1e0ff */
[----:B------:R1:W-:Y:S01]  /*3f2c0*/  STG.E.U16 desc[UR60][R4.64], R33 ;  /* 0x0000002104007986 */ /* 0x0003e2000c10153c */
[----:B------:R-:W3:Y:S02]  /*3f2d0*/  LDC R28, c[0x0][0x278] ;  /* 0x00009e00ff1c7b82 */ /* 0x000ee40000000800 */
[----:B------:R-:W-:-:S02]  /*3f2e0*/  LEA.HI.X.SX32 R7, R7, R3, 0x1, P0 ;  /* 0x0000000307077211 */ /* 0x000fc400000f0eff */
[----:B------:R-:W-:-:S04]  /*3f2f0*/  LEA.HI.X.SX32 R11, R11, R3, 0x1, P4 ;  /* 0x000000030b0b7211 */ /* 0x000fc800020f0eff */
[----:B------:R-:W4:Y:S01]  /*3f300*/  LDC R24, c[0x0][0x278] ;  /* 0x00009e00ff187b82 */ /* 0x000f220000000800 */
[----:B-1----:R-:W-:Y:S01]  /*3f310*/  PRMT R33, R33, 0x7632, R33 ;  /* 0x0000763221217816 */ /* 0x002fe20000000021 */
[----:B------:R-:W-:Y:S01]  /*3f320*/  IMAD R5, R17, 0x9c, RZ ;  /* 0x0000009c11057824 */ /* 0x000fe200078e02ff */
[----:B------:R-:W-:-:S03]  /*3f330*/  PRMT R4, R34, 0x7632, R4 ;  /* 0x0000763222047816 */ /* 0x000fc60000000004 */
[----:B------:R4:W-:Y:S01]  /*3f340*/  STG.E.U16 desc[UR60][R6.64], R33 ;  /* 0x0000002106007986 */ /* 0x0009e2000c10153c */
[----:B0-----:R-:W-:Y:S01]  /*3f350*/  IMAD R32, R32, 0x4e, RZ ;  /* 0x0000004e20207824 */ /* 0x001fe200078e02ff */
[----:B------:R-:W0:Y:S02]  /*3f360*/  LDC R31, c[0x0][0x278] ;  /* 0x00009e00ff1f7b82 */ /* 0x000e240000000800 */
[----:B------:R1:W-:Y:S04]  /*3f370*/  STG.E.U16 desc[UR60][R8.64], R34 ;  /* 0x0000002208007986 */ /* 0x0003e8000c10153c */
[----:B------:R3:W-:Y:S02]  /*3f380*/  STG.E.U16 desc[UR60][R10.64], R4 ;  /* 0x000000040a007986 */ /* 0x0007e4000c10153c */
[----:B------:R-:W0:Y:S01]  /*3f390*/  LDC R25, c[0x0][0x278] ;  /* 0x00009e00ff197b82 */ /* 0x000e220000000800 */
[----:B--2---:R-:W-:-:S02]  /*3f3a0*/  IMAD R23, R23, 0x9e, RZ ;  /* 0x0000009e17177824 */ /* 0x004fc400078e02ff */
[----:B----4-:R-:W-:Y:S01]  /*3f3b0*/  IMAD R7, R24, 0x4f, RZ ;  /* 0x0000004f18077824 */ /* 0x010fe200078e02ff */
[----:B------:R-:W-:Y:S01]  /*3f3c0*/  PRMT R17, R35, 0x7632, R17 ;  /* 0x0000763223117816 */ /* 0x000fe20000000011 */
[----:B-1----:R-:W-:-:S03]  /*3f3d0*/  IMAD R8, R29, 0xa0, RZ ;  /* 0x000000a01d087824 */ /* 0x002fc600078e02ff */
[----:B------:R-:W1:Y:S01]  /*3f3e0*/  LDC R26, c[0x0][0x278] ;  /* 0x00009e00ff1a7b82 */ /* 0x000e620000000800 */
[----:B---3--:R-:W-:-:S04]  /*3f3f0*/  IADD3 R4, P3, R5, R2, RZ ;  /* 0x0000000205047210 */ /* 0x008fc80007f7e0ff */
[----:B------:R-:W-:-:S03]  /*3f400*/  LEA.HI.X.SX32 R5, R32, R3, 0x1, P3 ;  /* 0x0000000320057211 */ /* 0x000fc600018f0eff */
[----:B------:R-:W2:Y:S01]  /*3f410*/  LDC R32, c[0x0][0x278] ;  /* 0x00009e00ff207b82 */ /* 0x000ea20000000800 */
[-C--:B------:R-:W-:Y:S01]  /*3f420*/  IADD3 R8, P3, R8, R2.reuse, RZ ;  /* 0x0000000208087210 */ /* 0x080fe20007f7e0ff */
[----:B------:R-:W-:Y:S01]  /*3f430*/  IMAD R10, R28, 0xa2, RZ ;  /* 0x000000a21c0a7824 */ /* 0x000fe200078e02ff */
[----:B------:R-:W-:Y:S01]  /*3f440*/  IADD3 R6, P0, R23, R2, RZ ;  /* 0x0000000217067210 */ /* 0x000fe20007f1e0ff */
[----:B0-----:R-:W-:-:S04]  /*3f450*/  IMAD R11, R31, 0x51, RZ ;  /* 0x000000511f0b7824 */ /* 0x001fc800078e02ff */
[----:B------:R-:W0:Y:S08]  /*3f460*/  LDC R27, c[0x0][0x278] ;  /* 0x00009e00ff1b7b82 */ /* 0x000e300000000800 */
[----:B------:R-:W3:Y:S01]  /*3f470*/  LDC R30, c[0x0][0x278] ;  /* 0x00009e00ff1e7b82 */ /* 0x000ee20000000800 */
[----:B--2---:R-:W-:Y:S01]  /*3f480*/  IMAD R32, R32, 0x50, RZ ;  /* 0x0000005020207824 */ /* 0x004fe200078e02ff */
[----:B------:R-:W-:Y:S01]  /*3f490*/  IADD3 R10, P4, R10, R2, RZ ;  /* 0x000000020a0a7210 */ /* 0x000fe20007f9e0ff */
[----:B------:R2:W-:Y:S01]  /*3f4a0*/  STG.E.U16 desc[UR60][R4.64], R35 ;  /* 0x0000002304007986 */ /* 0x0005e2000c10153c */
[----:B------:R-:W-:-:S04]  /*3f4b0*/  LEA.HI.X.SX32 R7, R7, R3, 0x1, P0 ;  /* 0x0000000307077211 */ /* 0x000fc800000f0eff */
[----:B------:R-:W4:Y:S01]  /*3f4c0*/  LDC R23, c[0x0][0x278] ;  /* 0x00009e00ff177b82 */ /* 0x000f220000000800 */
[----:B------:R-:W-:-:S07]  /*3f4d0*/  LEA.HI.X.SX32 R9, R32, R3, 0x1, P3 ;  /* 0x0000000320097211 */ /* 0x000fce00018f0eff */
[----:B------:R-:W3:Y:S01]  /*3f4e0*/  LDC R32, c[0x0][0x278] ;  /* 0x00009e00ff207b82 */ /* 0x000ee20000000800 */
[----:B------:R-:W-:Y:S01]  /*3f4f0*/  LEA.HI.X.SX32 R11, R11, R3, 0x1, P4 ;  /* 0x000000030b0b7211 */ /* 0x000fe200020f0eff */
[----:B--2---:R-:W-:Y:S01]  /*3f500*/  IMAD R5, R25, 0xa4, RZ ;  /* 0x000000a419057824 */ /* 0x004fe200078e02ff */
[----:B------:R-:W-:Y:S01]  /*3f510*/  PRMT R4, R36, 0x7632, R4 ;  /* 0x0000763224047816 */ /* 0x000fe20000000004 */
[----:B------:R2:W-:Y:S04]  /*3f520*/  STG.E.U16 desc[UR60][R6.64], R17 ;  /* 0x0000001106007986 */ /* 0x0005e8000c10153c */
[----:B------:R-:W-:Y:S01]  /*3f530*/  STG.E.U16 desc[UR60][R8.64], R36 ;  /* 0x0000002408007986 */ /* 0x000fe2000c10153c */
[----:B-1----:R-:W-:Y:S01]  /*3f540*/  IMAD R26, R26, 0xa6, RZ ;  /* 0x000000a61a1a7824 */ /* 0x002fe200078e02ff */
[----:B------:R-:W1:Y:S02]  /*3f550*/  LDC R24, c[0x0][0x278] ;  /* 0x00009e00ff187b82 */ /* 0x000e640000000800 */
[----:B------:R3:W-:Y:S01]  /*3f560*/  STG.E.U16 desc[UR60][R10.64], R4 ;  /* 0x000000040a007986 */ /* 0x0007e2000c10153c */
[----:B0-----:R-:W-:-:S05]  /*3f570*/  IMAD R27, R27, 0xa8, RZ ;  /* 0x000000a81b1b7824 */ /* 0x001fca00078e02ff */
[----:B--2---:R-:W0:Y:S01]  /*3f580*/  LDC R17, c[0x0][0x278] ;  /* 0x00009e00ff117b82 */ /* 0x004e220000000800 */
[----:B---3--:R-:W-:Y:S01]  /*3f590*/  IMAD R32, R32, 0x52, RZ ;  /* 0x0000005220207824 */ /* 0x008fe200078e02ff */
[----:B------:R-:W-:-:S06]  /*3f5a0*/  IADD3 R4, P0, R5, R2, RZ ;  /* 0x0000000205047210 */ /* 0x000fcc0007f1e0ff */
[----:B------:R-:W2:Y:S01]  /*3f5b0*/  LDC R11, c[0x0][0x278] ;  /* 0x00009e00ff0b7b82 */ /* 0x000ea20000000800 */
[----:B------:R-:W-:-:S07]  /*3f5c0*/  LEA.HI.X.SX32 R5, R32, R3, 0x1, P0 ;  /* 0x0000000320057211 */ /* 0x000fce00000f0eff */
[----:B------:R-:W3:Y:S01]  /*3f5d0*/  LDC R32, c[0x0][0x278] ;  /* 0x00009e00ff207b82 */ /* 0x000ee20000000800 */
[----:B------:R-:W-:-:S07]  /*3f5e0*/  IADD3 R6, P3, R26, R2, RZ ;  /* 0x000000021a067210 */ /* 0x000fce0007f7e0ff */
[----:B------:R-:W1:Y:S01]  /*3f5f0*/  LDC R25, c[0x0][0x278] ;  /* 0x00009e00ff197b82 */ /* 0x000e620000000800 */
[----:B------:R-:W-:-:S07]  /*3f600*/  IADD3 R8, P4, R27, R2, RZ ;  /* 0x000000021b087210 */ /* 0x000fce0007f9e0ff */
[----:B------:R-:W1:Y:S01]  /*3f610*/  LDC R26, c[0x0][0x278] ;  /* 0x00009e00ff1a7b82 */ /* 0x000e620000000800 */
[----:B------:R-:W-:Y:S01]  /*3f620*/  LEA.HI.X.SX32 R9, R16, R3, 0x1, P4 ;  /* 0x0000000310097211 */ /* 0x000fe200020f0eff */
[----:B---3--:R-:W-:-:S06]  /*3f630*/  IMAD R33, R32, 0x56, RZ ;  /* 0x0000005620217824 */ /* 0x008fcc00078e02ff */
[----:B------:R-:W3:Y:S01]  /*3f640*/  LDC R16, c[0x0][0x278] ;  /* 0x00009e00ff107b82 */ /* 0x000ee20000000800 */
[----:B------:R-:W-:-:S07]  /*3f650*/  IMAD R7, R30, 0x53, RZ ;  /* 0x000000531e077824 */ /* 0x000fce00078e02ff */
[----:B------:R-:W3:Y:S01]  /*3f660*/  LDC R32, c[0x0][0x278] ;  /* 0x00009e00ff207b82 */ /* 0x000ee20000000800 */
[----:B------:R-:W-:Y:S01]  /*3f670*/  LEA.HI.X.SX32 R7, R7, R3, 0x1, P3 ;  /* 0x0000000307077211 */ /* 0x000fe200018f0eff */
[----:B--2---:R-:W-:Y:S01]  /*3f680*/  IMAD R11, R11, 0xaa, RZ ;  /* 0x000000aa0b0b7824 */ /* 0x004fe200078e02ff */
[----:B------:R-:W-:Y:S01]  /*3f690*/  PRMT R10, R37, 0x7632, R10 ;  /* 0x00007632250a7816 */ /* 0x000fe2000000000a */
[----:B------:R4:W-:Y:S01]  /*3f6a0*/  STG.E.U16 desc[UR60][R4.64], R37 ;  /* 0x0000002504007986 */ /* 0x0009e2000c10153c */
[----:B0-----:R-:W-:-:S03]  /*3f6b0*/  IMAD R17, R17, 0xac, RZ ;  /* 0x000000ac11117824 */ /* 0x001fc600078e02ff */
[----:B------:R-:W0:Y:S01]  /*3f6c0*/  LDC R28, c[0x0][0x278] ;  /* 0x00009e00ff1c7b82 */ /* 0x000e220000000800 */
[----:B------:R1:W-:Y:S04]  /*3f6d0*/  STG.E.U16 desc[UR60][R6.64], R10 ;  /* 0x0000000a06007986 */ /* 0x0003e8000c10153c */
[----:B------:R2:W-:Y:S01]  /*3f6e0*/  STG.E.U16 desc[UR60][R8.64], R38 ;  /* 0x0000002608007986 */ /* 0x0005e2000c10153c */
[----:B----4-:R-:W-:Y:S02]  /*3f6f0*/  IMAD R5, R23, 0x55, RZ ;  /* 0x0000005517057824 */ /* 0x010fe400078e02ff */
[----:B------:R-:W4:Y:S01]  /*3f700*/  LDC R29, c[0x0][0x278] ;  /* 0x00009e00ff1d7b82 */ /* 0x000f220000000800 */
[----:B------:R-:W-:Y:S01]  /*3f710*/  IADD3 R4, P3, R11, R2, RZ ;  /* 0x000000020b047210 */ /* 0x000fe20007f7e0ff */
[----:B-1----:R-:W-:-:S03]  /*3f720*/  IMAD R10, R25, 0xb0, RZ ;  /* 0x000000b0190a7824 */ /* 0x002fc600078e02ff */
[-C--:B------:R-:W-:Y:S01]  /*3f730*/  LEA.HI.X.SX32 R5, R5, R3.reuse, 0x1, P3 ;  /* 0x0000000305057211 */ /* 0x080fe200018f0eff */
[----:B--2---:R-:W-:Y:S01]  /*3f740*/  IMAD R8, R24, 0xae, RZ ;  /* 0x000000ae18087824 */ /* 0x004fe200078e02ff */
[----:B------:R-:W-:Y:S01]  /*3f750*/  PRMT R38, R38, 0x7632, R38 ;  /* 0x0000763226267816 */ /* 0x000fe20000000026 */
[----:B------:R-:W1:Y:S01]  /*3f760*/  LDC R27, c[0x0][0x278] ;  /* 0x00009e00ff1b7b82 */ /* 0x000e620000000800 */
[-C--:B------:R-:W-:Y:S01]  /*3f770*/  IADD3 R6, P0, R17, R2.reuse, RZ ;  /* 0x0000000211067210 */ /* 0x080fe20007f1e0ff */
[----:B------:R-:W-:Y:S01]  /*3f780*/  IMAD R9, R26, 0x57, RZ ;  /* 0x000000571a097824 */ /* 0x000fe200078e02ff */
[-C--:B------:R-:W-:Y:S01]  /*3f790*/  IADD3 R8, P3, R8, R2.reuse, RZ ;  /* 0x0000000208087210 */ /* 0x080fe20007f7e0ff */
[----:B---3--:R-:W-:Y:S01]  /*3f7a0*/  IMAD R32, R32, 0x58, RZ ;  /* 0x0000005820207824 */ /* 0x008fe200078e02ff */
[----:B------:R-:W-:Y:S01]  /*3f7b0*/  IADD3 R10, P4, R10, R2, RZ ;  /* 0x000000020a0a7210 */ /* 0x000fe20007f9e0ff */
[----:B------:R2:W-:Y:S02]  /*3f7c0*/  STG.E.U16 desc[UR60][R4.64], R38 ;  /* 0x0000002604007986 */ /* 0x0005e4000c10153c */
[----:B------:R-:W3:Y:S01]  /*3f7d0*/  LDC R36, c[0x0][0x278] ;  /* 0x00009e00ff247b82 */ /* 0x000ee20000000800 */
[----:B------:R-:W-:-:S02]  /*3f7e0*/  LEA.HI.X.SX32 R7, R33, R3, 0x1, P0 ;  /* 0x0000000321077211 */ /* 0x000fc400000f0eff */
[-C--:B------:R-:W-:Y:S02]  /*3f7f0*/  LEA.HI.X.SX32 R9, R9, R3.reuse, 0x1, P3 ;  /* 0x0000000309097211 */ /* 0x080fe400018f0eff */
[----:B------:R-:W-:-:S03]  /*3f800*/  LEA.HI.X.SX32 R11, R32, R3, 0x1, P4 ;  /* 0x00000003200b7211 */ /* 0x000fc600020f0eff */
[----:B------:R-:W3:Y:S01]  /*3f810*/  LDC R30, c[0x0][0x278] ;  /* 0x00009e00ff1e7b82 */ /* 0x000ee20000000800 */
[----:B--2---:R-:W-:Y:S01]  /*3f820*/  PRMT R4, R39, 0x7632, R4 ;  /* 0x0000763227047816 */ /* 0x004fe20000000004 */
[----:B------:R-:W-:Y:S01]  /*3f830*/  IMAD R16, R16, 0xb2, RZ ;  /* 0x000000b210107824 */ /* 0x000fe200078e02ff */
[----:B------:R0:W-:Y:S05]  /*3f840*/  STG.E.U16 desc[UR60][R6.64], R39 ;  /* 0x0000002706007986 */ /* 0x0001ea000c10153c */
[----:B------:R-:W2:Y:S01]  /*3f850*/  LDC R35, c[0x0][0x278] ;  /* 0x00009e00ff237b82 */ /* 0x000ea20000000800 */
[----:B------:R4:W-:Y:S04]  /*3f860*/  STG.E.U16 desc[UR60][R8.64], R4 ;  /* 0x0000000408007986 */ /* 0x0009e8000c10153c */
[----:B------:R1:W-:Y:S03]  /*3f870*/  STG.E.U16 desc[UR60][R10.64], R40 ;  /* 0x000000280a007986 */ /* 0x0003e6000c10153c */
[----:B------:R-:W2:Y:S01]  /*3f880*/  LDC R34, c[0x0][0x278] ;  /* 0x00009e00ff227b82 */ /* 0x000ea20000000800 */
[----:B0-----:R-:W-:Y:S01]  /*3f890*/  IMAD R39, R28, 0xb4, RZ ;  /* 0x000000b41c277824 */ /* 0x001fe200078e02ff */
[----:B----4-:R-:W-:-:S06]  /*3f8a0*/  IADD3 R4, P0, R16, R2, RZ ;  /* 0x0000000210047210 */ /* 0x010fcc0007f1e0ff */
[----:B------:R-:W0:Y:S01]  /*3f8b0*/  LDC R33, c[0x0][0x278] ;  /* 0x00009e00ff217b82 */ /* 0x000e220000000800 */
[----:B------:R-:W-:-:S07]  /*3f8c0*/  IMAD R5, R29, 0x59, RZ ;  /* 0x000000591d057824 */ /* 0x000fce00078e02ff */
[----:B-1----:R-:W1:Y:S01]  /*3f8d0*/  LDC R11, c[0x0][0x278] ;  /* 0x00009e00ff0b7b82 */ /* 0x002e620000000800 */
[----:B------:R-:W-:-:S07]  /*3f8e0*/  IADD3 R6, P3, R39, R2, RZ ;  /* 0x0000000227067210 */ /* 0x000fce0007f7e0ff */
[----:B------:R-:W4:Y:S01]  /*3f8f0*/  LDC R16, c[0x0][0x278] ;  /* 0x00009e00ff107b82 */ /* 0x000f220000000800 */
[----:B------:R-:W-:Y:S01]  /*3f900*/  IMAD R38, R27, 0xb6, RZ ;  /* 0x000000b61b267824 */ /* 0x000fe200078e02ff */
[----:B------:R-:W-:Y:S02]  /*3f910*/  LEA.HI.X.SX32 R5, R5, R3, 0x1, P0 ;  /* 0x0000000305057211 */ /* 0x000fe400000f0eff */
[----:B------:R-:W-:-:S04]  /*3f920*/  PRMT R40, R40, 0x7632, R40 ;  /* 0x0000763228287816 */ /* 0x000fc80000000028 */
[----:B------:R-:W4:Y:S01]  /*3f930*/  LDC R26, c[0x0][0x278] ;  /* 0x00009e00ff1a7b82 */ /* 0x000f220000000800 */
[----:B------:R-:W-:Y:S01]  /*3f940*/  LEA.HI.X.SX32 R7, R15, R3, 0x1, P3 ;  /* 0x000000030f077211 */ /* 0x000fe200018f0eff */
[----:B---3--:R-:W-:Y:S01]  /*3f950*/  IMAD R36, R36, 0xb8, RZ ;  /* 0x000000b824247824 */ /* 0x008fe200078e02ff */
[----:B------:R-:W-:Y:S01]  /*3f960*/  IADD3 R8, P4, R38, R2, RZ ;  /* 0x0000000226087210 */ /* 0x000fe20007f9e0ff */
[----:B------:R-:W-:-:S04]  /*3f970*/  IMAD R9, R30, 0x5b, RZ ;  /* 0x0000005b1e097824 */ /* 0x000fc800078e02ff */
[----:B------:R-:W3:Y:S01]  /*3f980*/  LDC R32, c[0x0][0x278] ;  /* 0x00009e00ff207b82 */ /* 0x000ee20000000800 */
[----:B------:R-:W-:Y:S01]  /*3f990*/  STG.E.U16 desc[UR60][R4.64], R40 ;  /* 0x0000002804007986 */ /* 0x000fe2000c10153c */
[----:B------:R-:W-:-:S06]  /*3f9a0*/  LEA.HI.X.SX32 R9, R9, R3, 0x1, P4 ;  /* 0x0000000309097211 */ /* 0x000fcc00020f0eff */
[----:B------:R-:W3:Y:S01]  /*3f9b0*/  LDC R24, c[0x0][0x278] ;  /* 0x00009e00ff187b82 */ /* 0x000ee20000000800 */
[----:B------:R0:W-:Y:S01]  /*3f9c0*/  STG.E.U16 desc[UR60][R6.64], R41 ;  /* 0x0000002906007986 */ /* 0x0001e2000c10153c */
[----:B------:R-:W-:Y:S01]  /*3f9d0*/  PRMT R10, R41, 0x7632, R10 ;  /* 0x00007632290a7816 */ /* 0x000fe2000000000a */
[----:B--2---:R-:W-:-:S05]  /*3f9e0*/  IMAD R35, R35, 0xba, RZ ;  /* 0x000000ba23237824 */ /* 0x004fca00078e02ff */
[----:B------:R-:W2:Y:S01]  /*3f9f0*/  LDC R23, c[0x0][0x278] ;  /* 0x00009e00ff177b82 */ /* 0x000ea20000000800 */
[----:B------:R-:W-:Y:S01]  /*3fa00*/  IMAD R34, R34, 0xbc, RZ ;  /* 0x000000bc22227824 */ /* 0x000fe200078e02ff */
[----:B0-----:R-:W-:-:S06]  /*3fa10*/  IADD3 R6, P3, R36, R2, RZ ;  /* 0x0000000224067210 */ /* 0x001fcc0007f7e0ff */
[----:B------:R-:W0:Y:S01]  /*3fa20*/  LDC R17, c[0x0][0x278] ;  /* 0x00009e00ff117b82 */ /* 0x000e220000000800 */
[----:B------:R-:W-:Y:S01]  /*3fa30*/  IMAD R33, R33, 0xbe, RZ ;  /* 0x000000be21217824 */ /* 0x000fe200078e02ff */
[----:B------:R-:W-:-:S06]  /*3fa40*/  LEA.HI.X.SX32 R7, R14, R3, 0x1, P3 ;  /* 0x000000030e077211 */ /* 0x000fcc00018f0eff */
[----:B------:R-:W0:Y:S01]  /*3fa50*/  LDC R15, c[0x0][0x278] ;  /* 0x00009e00ff0f7b82 */ /* 0x000e220000000800 */
[----:B-1----:R-:W-:Y:S01]  /*3fa60*/  IMAD R5, R11, 0x5d, RZ ;  /* 0x0000005d0b057824 */ /* 0x002fe200078e02ff */
[----:B------:R1:W-:Y:S01]  /*3fa70*/  STG.E.U16 desc[UR60][R8.64], R10 ;  /* 0x0000000a08007986 */ /* 0x0003e2000c10153c */
[----:B------:R-:W-:-:S05]  /*3fa80*/  IADD3 R4, P0, R35, R2, RZ ;  /* 0x0000000223047210 */ /* 0x000fca0007f1e0ff */
[----:B------:R-:W0:Y:S01]  /*3fa90*/  LDC R30, c[0x0][0x278] ;  /* 0x00009e00ff1e7b82 */ /* 0x000e220000000800 */
[----:B----4-:R-:W-:Y:S01]  /*3faa0*/  IMAD R11, R16, 0x5f, RZ ;  /* 0x0000005f100b7824 */ /* 0x010fe200078e02ff */
[----:B------:R4:W-:Y:S01]  /*3fab0*/  STG.E.U16 desc[UR60][R6.64], R42 ;  /* 0x0000002a06007986 */ /* 0x0009e2000c10153c */
[-C--:B------:R-:W-:Y:S02]  /*3fac0*/  LEA.HI.X.SX32 R5, R5, R3.reuse, 0x1, P0 ;  /* 0x0000000305057211 */ /* 0x080fe400000f0eff */
[-C--:B-1----:R-:W-:Y:S02]  /*3fad0*/  IADD3 R8, P3, R34, R2.reuse, RZ ;  /* 0x0000000222087210 */ /* 0x082fe40007f7e0ff */
[----:B------:R-:W-:Y:S01]  /*3fae0*/  IADD3 R10, P4, R33, R2, RZ ;  /* 0x00000002210a7210 */ /* 0x000fe20007f9e0ff */
[----:B------:R-:W1:Y:S01]  /*3faf0*/  LDC R25, c[0x0][0x278] ;  /* 0x00009e00ff197b82 */ /* 0x000e620000000800 */
[-C--:B------:R-:W-:Y:S01]  /*3fb00*/  LEA.HI.X.SX32 R9, R13, R3.reuse, 0x1, P3 ;  /* 0x000000030d097211 */ /* 0x080fe200018f0eff */
[----:B------:R-:W-:Y:S01]  /*3fb10*/  IMAD R26, R26, 0xc0, RZ ;  /* 0x000000c01a1a7824 */ /* 0x000fe200078e02ff */
[----:B------:R-:W-:-:S02]  /*3fb20*/  LEA.HI.X.SX32 R11, R11, R3, 0x1, P4 ;  /* 0x000000030b0b7211 */ /* 0x000fc400020f0eff */
[----:B----4-:R-:W-:Y:S02]  /*3fb30*/  PRMT R42, R42, 0x7632, R42 ;  /* 0x000076322a2a7816 */ /* 0x010fe4000000002a */
[----:B------:R-:W-:Y:S01]  /*3fb40*/  PRMT R6, R43, 0x7632, R6 ;  /* 0x000076322b067816 */ /* 0x000fe20000000006 */
[----:B---3--:R-:W-:Y:S01]  /*3fb50*/  IMAD R32, R32, 0x60, RZ ;  /* 0x0000006020207824 */ /* 0x008fe200078e02ff */
[----:B------:R-:W3:Y:S01]  /*3fb60*/  LDC R27, c[0x0][0x278] ;  /* 0x00009e00ff1b7b82 */ /* 0x000ee20000000800 */
[----:B------:R2:W-:Y:S01]  /*3fb70*/  STG.E.U16 desc[UR60][R4.64], R42 ;  /* 0x0000002a04007986 */ /* 0x0005e2000c10153c */
[----:B------:R-:W-:-:S03]  /*3fb80*/  IMAD R24, R24, 0xc2, RZ ;  /* 0x000000c218187824 */ /* 0x000fc600078e02ff */
[----:B------:R-:W-:Y:S03]  /*3fb90*/  STG.E.U16 desc[UR60][R8.64], R43 ;  /* 0x0000002b08007986 */ /* 0x000fe6000c10153c */
[----:B------:R-:W4:Y:S01]  /*3fba0*/  LDC R29, c[0x0][0x278] ;  /* 0x00009e00ff1d7b82 */ /* 0x000f220000000800 */
[----:B------:R0:W-:Y:S01]  /*3fbb0*/  STG.E.U16 desc[UR60][R10.64], R6 ;  /* 0x000000060a007986 */ /* 0x0001e2000c10153c */
[----:B--2---:R-:W-:Y:S02]  /*3fbc0*/  IMAD R4, R23, 0xc4, RZ ;  /* 0x000000c417047824 */ /* 0x004fe400078e02ff */
[----:B0-----:R-:W-:-:S04]  /*3fbd0*/  IMAD R5, R17, 0xc6, RZ ;  /* 0x000000c611057824 */ /* 0x001fc800078e02ff */
[----:B------:R-:W0:Y:S01]  /*3fbe0*/  LDC R28, c[0x0][0x278] ;  /* 0x00009e00ff1c7b82 */ /* 0x000e220000000800 */
[-C--:B------:R-:W-:Y:S01]  /*3fbf0*/  IADD3 R6, P3, R26, R2.reuse, RZ ;  /* 0x000000021a067210 */ /* 0x080fe20007f7e0ff */
[----:B------:R-:W-:Y:S01]  /*3fc00*/  IMAD R9, R15, 0x61, RZ ;  /* 0x000000610f097824 */ /* 0x000fe200078e02ff */
[----:B------:R-:W-:Y:S01]  /*3fc10*/  IADD3 R8, P0, R24, R2, RZ ;  /* 0x0000000218087210 */ /* 0x000fe20007f1e0ff */
[----:B------:R-:W-:Y:S01]  /*3fc20*/  IMAD R13, R30, 0x63, RZ ;  /* 0x000000631e0d7824 */ /* 0x000fe200078e02ff */
[----:B------:R-:W-:-:S03]  /*3fc30*/  LEA.HI.X.SX32 R7, R32, R3, 0x1, P3 ;  /* 0x0000000320077211 */ /* 0x000fc600018f0eff */
[----:B------:R-:W2:Y:S01]  /*3fc40*/  LDC R16, c[0x0][0x278] ;  /* 0x00009e00ff107b82 */ /* 0x000ea20000000800 */
[-C--:B------:R-:W-:Y:S02]  /*3fc50*/  IADD3 R10, P3, R4, R2.reuse, RZ ;  /* 0x00000002040a7210 */ /* 0x080fe40007f7e0ff */
[----:B------:R-:W-:Y:S01]  /*3fc60*/  IADD3 R14, P4, R5, R2, RZ ;  /* 0x00000002050e7210 */ /* 0x000fe20007f9e0ff */
[----:B------:R1:W-:Y:S01]  /*3fc70*/  STG.E.U16 desc[UR60][R6.64], R44 ;  /* 0x0000002c06007986 */ /* 0x0003e2000c10153c */
[-C--:B------:R-:W-:Y:S02]  /*3fc80*/  LEA.HI.X.SX32 R9, R9, R3.reuse, 0x1, P0 ;  /* 0x0000000309097211 */ /* 0x080fe400000f0eff */
[-C--:B------:R-:W-:Y:S01]  /*3fc90*/  LEA.HI.X.SX32 R11, R12, R3.reuse, 0x1, P3 ;  /* 0x000000030c0b7211 */ /* 0x080fe200018f0eff */
[----:B------:R-:W2:Y:S01]  /*3fca0*/  LDC R23, c[0x0][0x278] ;  /* 0x00009e00ff177b82 */ /* 0x000ea20000000800 */
[----:B------:R-:W-:Y:S02]  /*3fcb0*/  LEA.HI.X.SX32 R15, R13, R3, 0x1, P4 ;  /* 0x000000030d0f7211 */ /* 0x000fe400020f0eff */
[----:B-1----:R-:W-:-:S05]  /*3fcc0*/  PRMT R44, R44, 0x7632, R44 ;  /* 0x000076322c2c7816 */ /* 0x002fca000000002c */
[----:B------:R-:W1:Y:S01]  /*3fcd0*/  LDC R17, c[0x0][0x278] ;  /* 0x00009e00ff117b82 */ /* 0x000e620000000800 */
[----:B------:R-:W-:Y:S01]  /*3fce0*/  PRMT R6, R45, 0x7632, R6 ;  /* 0x000076322d067816 */ /* 0x000fe20000000006 */
[----:B------:R-:W-:Y:S04]  /*3fcf0*/  STG.E.U16 desc[UR60][R8.64], R44 ;  /* 0x0000002c08007986 */ /* 0x000fe8000c10153c */
[----:B------:R-:W-:Y:S02]  /*3fd00*/  STG.E.U16 desc[UR60][R10.64], R45 ;  /* 0x0000002d0a007986 */ /* 0x000fe4000c10153c */
[----:B------:R-:W2:Y:S02]  /*3fd10*/  LDC R31, c[0x0][0x278] ;  /* 0x00009e00ff1f7b82 */ /* 0x000ea40000000800 */
[----:B------:R3:W-:Y:S06]  /*3fd20*/  STG.E.U16 desc[UR60][R14.64], R6 ;  /* 0x000000060e007986 */ /* 0x0007ec000c10153c */
[----:B------:R-:W1:Y:S01]  /*3fd30*/  LDC R32, c[0x0][0x278] ;  /* 0x00009e00ff207b82 */ /* 0x000e620000000800 */
[----:B---3--:R-:W-:-:S07]  /*3fd40*/  IMAD R6, R25, 0xc8, RZ ;  /* 0x000000c819067824 */ /* 0x008fce00078e02ff */
[----:B------:R-:W3:Y:S01]  /*3fd50*/  LDC R37, c[0x0][0x278] ;  /* 0x00009e00ff257b82 */ /* 0x000ee20000000800 */
[----:B------:R-:W-:Y:S01]  /*3fd60*/  IMAD R8, R27, 0xca, RZ ;  /* 0x000000ca1b087824 */ /* 0x000fe200078e02ff */
[----:B------:R-:W-:Y:S01]  /*3fd70*/  IADD3 R10, P0, R6, R2, RZ ;  /* 0x00000002060a7210 */ /* 0x000fe20007f1e0ff */
[----:B----4-:R-:W-:-:S03]  /*3fd80*/  IMAD R9, R29, 0x65, RZ ;  /* 0x000000651d097824 */ /* 0x010fc600078e02ff */
[----:B------:R-:W-:Y:S01]  /*3fd90*/  LEA.HI.X.SX32 R11, R19, R3, 0x1, P0 ;  /* 0x00000003130b7211 */ /* 0x000fe200000f0eff */
[----:B0-----:R-:W-:Y:S01]  /*3fda0*/  IMAD R7, R28, 0xcc, RZ ;  /* 0x000000cc1c077824 */ /* 0x001fe200078e02ff */
[----:B------:R-:W0:Y:S01]  /*3fdb0*/  LDC R19, c[0x0][0x278] ;  /* 0x00009e00ff137b82 */ /* 0x000e220000000800 */
[----:B------:R-:W-:-:S04]  /*3fdc0*/  IADD3 R12, P3, R8, R2, RZ ;  /* 0x00000002080c7210 */ /* 0x000fc80007f7e0ff */
[----:B------:R-:W-:Y:S02]  /*3fdd0*/  LEA.HI.X.SX32 R13, R9, R3, 0x1, P3 ;  /* 0x00000003090d7211 */ /* 0x000fe400018f0eff */
[----:B------:R-:W-:Y:S01]  /*3fde0*/  PRMT R9, R46, 0x7632, R9 ;  /* 0x000076322e097816 */ /* 0x000fe20000000009 */
[----:B------:R-:W4:Y:S01]  /*3fdf0*/  LDC R25, c[0x0][0x278] ;  /* 0x00009e00ff197b82 */ /* 0x000f220000000800 */
[----:B------:R-:W-:Y:S01]  /*3fe00*/  STG.E.U16 desc[UR60][R10.64], R46 ;  /* 0x0000002e0a007986 */ /* 0x000fe2000c10153c */
[----:B------:R-:W-:-:S03]  /*3fe10*/  IADD3 R14, P4, R7, R2, RZ ;  /* 0x00000002070e7210 */ /* 0x000fc60007f9e0ff */
[----:B------:R1:W-:Y:S03]  /*3fe20*/  STG.E.U16 desc[UR60][R12.64], R9 ;  /* 0x000000090c007986 */ /* 0x0003e6000c10153c */
[----:B------:R-:W3:Y:S01]  /*3fe30*/  LDC R28, c[0x0][0x278] ;  /* 0x00009e00ff1c7b82 */ /* 0x000ee20000000800 */
[----:B------:R-:W-:Y:S01]  /*3fe40*/  LEA.HI.X.SX32 R15, R18, R3, 0x1, P4 ;  /* 0x00000003120f7211 */ /* 0x000fe200020f0eff */
[----:B--2---:R-:W-:Y:S02]  /*3fe50*/  IMAD R31, R31, 0xd2, RZ ;  /* 0x000000d21f1f7824 */ /* 0x004fe400078e02ff */
[----:B-1----:R-:W-:-:S04]  /*3fe60*/  IMAD R32, R32, 0xd4, RZ ;  /* 0x000000d420207824 */ /* 0x002fc800078e02ff */
[----:B------:R-:W1:Y:S01]  /*3fe70*/  LDC R41, c[0x0][0x278] ;  /* 0x00009e00ff297b82 */ /* 0x000e620000000800 */
[----:B------:R-:W-:Y:S02]  /*3fe80*/  IMAD R9, R16, 0xce, RZ ;  /* 0x000000ce10097824 */ /* 0x000fe400078e02ff */
[----:B------:R-:W-:Y:S02]  /*3fe90*/  IMAD R13, R23, 0x67, RZ ;  /* 0x00000067170d7824 */ /* 0x000fe400078e02ff */
[----:B------:R-:W-:Y:S01]  /*3fea0*/  IMAD R10, R17, 0xd0, RZ ;  /* 0x000000d0110a7824 */ /* 0x000fe200078e02ff */
[-C--:B------:R-:W-:Y:S01]  /*3feb0*/  IADD3 R12, P3, R9, R2.reuse, RZ ;  /* 0x00000002090c7210 */ /* 0x080fe20007f7e0ff */
[----:B------:R2:W-:Y:S01]  /*3fec0*/  STG.E.U16 desc[UR60][R14.64], R47 ;  /* 0x0000002f0e007986 */ /* 0x0005e2000c10153c */
[----:B------:R-:W-:Y:S01]  /*3fed0*/  PRMT R11, R47, 0x7632, R11 ;  /* 0x000076322f0b7816 */ /* 0x000fe2000000000b */
[----:B0-----:R-:W-:Y:S01]  /*3fee0*/  IMAD R17, R19, 0x69, RZ ;  /* 0x0000006913117824 */ /* 0x001fe200078e02ff */
[----:B------:R-:W-:Y:S01]  /*3fef0*/  LEA.HI.X.SX32 R13, R13, R3, 0x1, P3 ;  /* 0x000000030d0d7211 */ /* 0x000fe200018f0eff */
[----:B------:R-:W0:Y:S01]  /*3ff00*/  LDC R27, c[0x0][0x278] ;  /* 0x00009e00ff1b7b82 */ /* 0x000e220000000800 */
[----:B------:R-:W-:-:S02]  /*3ff10*/  IADD3 R16, P3, R31, R2, RZ ;  /* 0x000000021f107210 */ /* 0x000fc40007f7e0ff */
[-C--:B------:R-:W-:Y:S01]  /*3ff20*/  IADD3 R18, P4, R32, R2.reuse, RZ ;  /* 0x0000000220127210 */ /* 0x080fe20007f9e0ff */
[----:B------:R4:W-:Y:S01]  /*3ff30*/  STG.E.U16 desc[UR60][R12.64], R11 ;  /* 0x0000000b0c007986 */ /* 0x0009e2000c10153c */
[----:B--2---:R-:W-:-:S03]  /*3ff40*/  IADD3 R14, P0, R10, R2, RZ ;  /* 0x000000020a0e7210 */ /* 0x004fc60007f1e0ff */
[----:B------:R-:W2:Y:S01]  /*3ff50*/  LDC R40, c[0x0][0x278] ;  /* 0x00009e00ff287b82 */ /* 0x000ea20000000800 */
[-C--:B------:R-:W-:Y:S02]  /*3ff60*/  LEA.HI.X.SX32 R17, R17, R3.reuse, 0x1, P3 ;  /* 0x0000000311117211 */ /* 0x080fe400018f0eff */
[-C--:B------:R-:W-:Y:S02]  /*3ff70*/  LEA.HI.X.SX32 R15, R21, R3.reuse, 0x1, P0 ;  /* 0x00000003150f7211 */ /* 0x080fe400000f0eff */
[----:B------:R-:W-:Y:S02]  /*3ff80*/  LEA.HI.X.SX32 R19, R20, R3, 0x1, P4 ;  /* 0x0000000314137211 */ /* 0x000fe400020f0eff */
[----:B----4-:R-:W-:Y:S01]  /*3ff90*/  PRMT R11, R48, 0x7632, R11 ;  /* 0x00007632300b7816 */ /* 0x010fe2000000000b */
[----:B------:R-:W4:Y:S01]  /*3ffa0*/  LDC R20, c[0x0][0x278] ;  /* 0x00009e00ff147b82 */ /* 0x000f220000000800 */
[----:B------:R-:W-:Y:S01]  /*3ffb0*/  STG.E.U16 desc[UR60][R14.64], R48 ;  /* 0x000000300e007986 */ /* 0x000fe2000c10153c */
[----:B---3--:R-:W-:-:S03]  /*3ffc0*/  IMAD R28, R28, 0xd8, RZ ;  /* 0x000000d81c1c7824 */ /* 0x008fc600078e02ff */
[----:B------:R3:W-:Y:S03]  /*3ffd0*/  STG.E.U16 desc[UR60][R16.64], R11 ;  /* 0x0000000b10007986 */ /* 0x0007e6000c10153c */
[----:B------:R-:W4:Y:S01]  /*3ffe0*/  LDC R21, c[0x0][0x278] ;  /* 0x00009e00ff157b82 */ /* 0x000f220000000800 */
[----:B------:R0:W-:Y:S01]  /*3fff0*/  STG.E.U16 desc[UR60][R18.64], R49 ;  /* 0x0000003112007986 */ /* 0x0001e2000c10153c */
[----:B------:R-:W-:-:S06]  /*40000*/  IMAD R13, R37, 0x6b, RZ ;  /* 0x0000006b250d7824 */ /* 0x000fcc00078e02ff */
[----:B------:R-:W4:Y:S01]  /*40010*/  LDC R46, c[0x0][0x278] ;  /* 0x00009e00ff2e7b82 */ /* 0x000f220000000800 */
[----:B---3--:R-:W-:Y:S01]  /*40020*/  IMAD R11, R25, 0xd6, RZ ;  /* 0x000000d6190b7824 */ /* 0x008fe200078e02ff */
[----:B------:R-:W-:Y:S01]  /*40030*/  IADD3 R14, P3, R28, R2, RZ ;  /* 0x000000021c0e7210 */ /* 0x000fe20007f7e0ff */
[----:B-1----:R-:W-:-:S05]  /*40040*/  IMAD R41, R41, 0x6c, RZ ;  /* 0x0000006c29297824 */ /* 0x002fca00078e02ff */
[----:B------:R-:W1:Y:S01]  /*40050*/  LDC R30, c[0x0][0x278] ;  /* 0x00009e00ff1e7b82 */ /* 0x000e620000000800 */
[----:B------:R-:W-:-:S07]  /*40060*/  IADD3 R12, P0, R11, R2, RZ ;  /* 0x000000020b0c7210 */ /* 0x000fce0007f1e0ff */
[----:B------:R-:W3:Y:S01]  /*40070*/  LDC R29, c[0x0][0x278] ;  /* 0x00009e00ff1d7b82 */ /* 0x000ee20000000800 */
[----:B------:R-:W-:-:S07]  /*40080*/  LEA.HI.X.SX32 R13, R13, R3, 0x1, P0 ;  /* 0x000000030d0d7211 */ /* 0x000fce00000f0eff */
[----:B0-----:R-:W0:Y:S01]  /*40090*/  LDC R19, c[0x0][0x278] ;  /* 0x00009e00ff137b82 */ /* 0x001e220000000800 */
[----:B------:R-:W-:Y:S02]  /*400a0*/  PRMT R49, R49, 0x7632, R49 ;  /* 0x0000763231317816 */ /* 0x000fe40000000031 */
[----:B------:R-:W-:-:S05]  /*400b0*/  LEA.HI.X.SX32 R15, R41, R3, 0x1, P3 ;  /* 0x00000003290f7211 */ /* 0x000fca00018f0eff */
[----:B------:R-:W0:Y:S01]  /*400c0*/  LDC R23, c[0x0][0x278] ;  /* 0x00009e00ff177b82 */ /* 0x000e220000000800 */
[----:B------:R-:W-:Y:S01]  /*400d0*/  IMAD R27, R27, 0xda, RZ ;  /* 0x000000da1b1b7824 */ /* 0x000fe200078e02ff */
[----:B------:R4:W-:Y:S06]  /*400e0*/  STG.E.U16 desc[UR60][R12.64], R49 ;  /* 0x000000310c007986 */ /* 0x0009ec000c10153c */
[----:B------:R-:W0:Y:S01]  /*400f0*/  LDC R41, c[0x0][0x278] ;  /* 0x00009e00ff297b82 */ /* 0x000e220000000800 */
[----:B--2---:R-:W-:Y:S01]  /*40100*/  IMAD R17, R40, 0x6d, RZ ;  /* 0x0000006d28117824 */ /* 0x004fe200078e02ff */
[----:B------:R-:W-:Y:S01]  /*40110*/  IADD3 R16, P4, R27, R2, RZ ;  /* 0x000000021b107210 */ /* 0x000fe20007f9e0ff */
[----:B----4-:R-:W-:-:S05]  /*40120*/  IMAD R20, R20, 0xdc, RZ ;  /* 0x000000dc14147824 */ /* 0x010fca00078e02ff */
[----:B------:R-:W2:Y:S01]  /*40130*/  LDC R49, c[0x0][0x278] ;  /* 0x00009e00ff317b82 */ /* 0x000ea20000000800 */
[-C--:B------:R-:W-:Y:S01]  /*40140*/  LEA.HI.X.SX32 R17, R17, R3.reuse, 0x1, P4 ;  /* 0x0000000311117211 */ /* 0x080fe200020f0eff */
[----:B------:R-:W-:Y:S01]  /*40150*/  IMAD R21, R21, 0xde, RZ ;  /* 0x000000de15157824 */ /* 0x000fe200078e02ff */
[----:B------:R-:W-:Y:S01]  /*40160*/  PRMT R18, R50, 0x7632, R18 ;  /* 0x0000763232127816 */ /* 0x000fe20000000012 */
[----:B------:R-:W-:Y:S01]  /*40170*/  IMAD R46, R46, 0x6e, RZ ;  /* 0x0000006e2e2e7824 */ /* 0x000fe200078e02ff */
[-C--:B------:R-:W-:Y:S01]  /*40180*/  IADD3 R12, P3, R20, R2.reuse, RZ ;  /* 0x00000002140c7210 */ /* 0x080fe20007f7e0ff */
[----:B-1----:R-:W-:Y:S01]  /*40190*/  IMAD R30, R30, 0xe0, RZ ;  /* 0x000000e01e1e7824 */ /* 0x002fe200078e02ff */
[----:B------:R0:W-:Y:S01]  /*401a0*/  STG.E.U16 desc[UR60][R14.64], R50 ;  /* 0x000000320e007986 */ /* 0x0001e2000c10153c */
[----:B---3--:R-:W-:Y:S01]  /*401b0*/  IMAD R29, R29, 0xe2, RZ ;  /* 0x000000e21d1d7824 */ /* 0x008fe200078e02ff */
[----:B------:R-:W-:Y:S01]  /*401c0*/  LEA.HI.X.SX32 R13, R46, R3, 0x1, P3 ;  /* 0x000000032e0d7211 */ /* 0x000fe200018f0eff */
[----:B------:R-:W1:Y:S01]  /*401d0*/  LDC R44, c[0x0][0x278] ;  /* 0x00009e00ff2c7b82 */ /* 0x000e620000000800 */
[----:B------:R3:W-:Y:S07]  /*401e0*/  STG.E.U16 desc[UR60][R16.64], R18 ;  /* 0x0000001210007986 */ /* 0x0007ee000c10153c */
[----:B------:R-:W4:Y:S01]  /*401f0*/  LDC R42, c[0x0][0x278] ;  /* 0x00009e00ff2a7b82 */ /* 0x000f220000000800 */
[----:B0-----:R-:W-:Y:S01]  /*40200*/  IMAD R15, R19, 0x6f, RZ ;  /* 0x0000006f130f7824 */ /* 0x001fe200078e02ff */
[-C--:B------:R-:W-:Y:S01]  /*40210*/  IADD3 R14, P0, R21, R2.reuse, RZ ;  /* 0x00000002150e7210 */ /* 0x080fe20007f1e0ff */
[----:B------:R-:W-:Y:S01]  /*40220*/  IMAD R19, R23, 0x71, RZ ;  /* 0x0000007117137824 */ /* 0x000fe200078e02ff */
[----:B---3--:R-:W-:-:S02]  /*40230*/  IADD3 R16, P3, R30, R2, RZ ;  /* 0x000000021e107210 */ /* 0x008fc40007f7e0ff */
[----:B------:R-:W-:Y:S01]  /*40240*/  IADD3 R18, P4, R29, R2, RZ ;  /* 0x000000021d127210 */ /* 0x000fe20007f9e0ff */
[----:B------:R0:W-:Y:S01]  /*40250*/  STG.E.U16 desc[UR60][R12.64], R51 ;  /* 0x000000330c007986 */ /* 0x0001e2000c10153c */
[-C--:B------:R-:W-:Y:S01]  /*40260*/  LEA.HI.X.SX32 R15, R15, R3.reuse, 0x1, P0 ;  /* 0x000000030f0f7211 */ /* 0x080fe200000f0eff */
[----:B--2---:R-:W-:Y:S01]  /*40270*/  IMAD R49, R49, 0x72, RZ ;  /* 0x0000007231317824 */ /* 0x004fe200078e02ff */
[----:B------:R-:W-:Y:S01]  /*40280*/  PRMT R23, R51, 0x7632, R23 ;  /* 0x0000763233177816 */ /* 0x000fe20000000017 */
[----:B------:R-:W2:Y:S01]  /*40290*/  LDC R45, c[0x0][0x278] ;  /* 0x00009e00ff2d7b82 */ /* 0x000ea20000000800 */
[-C--:B------:R-:W-:Y:S01]  /*402a0*/  LEA.HI.X.SX32 R17, R22, R3.reuse, 0x1, P3 ;  /* 0x0000000316117211 */ /* 0x080fe200018f0eff */
[----:B------:R-:W-:Y:S01]  /*402b0*/  IMAD R22, R41, 0xe4, RZ ;  /* 0x000000e429167824 */ /* 0x000fe200078e02ff */
[----:B------:R-:W-:Y:S01]  /*402c0*/  LEA.HI.X.SX32 R19, R19, R3, 0x1, P4 ;  /* 0x0000000313137211 */ /* 0x000fe200020f0eff */
[----:B------:R-:W-:Y:S01]  /*402d0*/  STG.E.U16 desc[UR60][R14.64], R23 ;  /* 0x000000170e007986 */ /* 0x000fe2000c10153c */
[----:B0-----:R-:W-:-:S03]  /*402e0*/  PRMT R12, R52, 0x7632, R12 ;  /* 0x00007632340c7816 */ /* 0x001fc6000000000c */
[----:B------:R-:W-:Y:S01]  /*402f0*/  STG.E.U16 desc[UR60][R16.64], R52 ;  /* 0x0000003410007986 */ /* 0x000fe2000c10153c */
[----:B------:R-:W0:Y:S03]  /*40300*/  LDC R43, c[0x0][0x278] ;  /* 0x00009e00ff2b7b82 */ /* 0x000e260000000800 */
[----:B------:R3:W-:Y:S01]  /*40310*/  STG.E.U16 desc[UR60][R18.64], R12 ;  /* 0x0000000c12007986 */ /* 0x0007e2000c10153c */
[----:B-1----:R-:W-:-:S04]  /*40320*/  IMAD R41, R44, 0xe8, RZ ;  /* 0x000000e82c297824 */ /* 0x002fc800078e02ff */
[----:B------:R-:W1:Y:S01]  /*40330*/  LDC R40, c[0x0][0x278] ;  /* 0x00009e00ff287b82 */ /* 0x000e620000000800 */
[----:B---3--:R-:W-:-:S07]  /*40340*/  IADD3 R12, P3, R22, R2, RZ ;  /* 0x00000002160c7210 */ /* 0x008fce0007f7e0ff */
[----:B------:R-:W3:Y:S01]  /*40350*/  LDC R25, c[0x0][0x278] ;  /* 0x00009e00ff197b82 */ /* 0x000ee20000000800 */
[----:B------:R-:W-:-:S07]  /*40360*/  LEA.HI.X.SX32 R13, R49, R3, 0x1, P3 ;  /* 0x00000003310d7211 */ /* 0x000fce00018f0eff */
[----:B------:R-:W1:Y:S01]  /*40370*/  LDC R49, c[0x0][0x278] ;  /* 0x00009e00ff317b82 */ /* 0x000e620000000800 */
[-C--:B------:R-:W-:Y:S01]  /*40380*/  IADD3 R16, P3, R41, R2.reuse, RZ ;  /* 0x0000000229107210 */ /* 0x080fe20007f7e0ff */
[----:B----4-:R-:W-:Y:S02]  /*40390*/  IMAD R23, R42, 0xe6, RZ ;  /* 0x000000e62a177824 */ /* 0x010fe400078e02ff */
[----:B--2---:R-:W-:Y:S02]  /*403a0*/  IMAD R44, R45, 0xea, RZ ;  /* 0x000000ea2d2c7824 */ /* 0x004fe400078e02ff */
[----:B0-----:R-:W-:Y:S02]  /*403b0*/  IMAD R15, R43, 0x73, RZ ;  /* 0x000000732b0f7824 */ /* 0x001fe400078e02ff */
[----:B------:R-:W0:Y:S08]  /*403c0*/  LDC R46, c[0x0][0x278] ;  /* 0x00009e00ff2e7b82 */ /* 0x000e300000000800 */
[----:B------:R-:W2:Y:S01]  /*403d0*/  LDC R47, c[0x0][0x278] ;  /* 0x00009e00ff2f7b82 */ /* 0x000ea20000000800 */
[----:B-1----:R-:W-:Y:S01]  /*403e0*/  IMAD R49, R49, 0x74, RZ ;  /* 0x0000007431317824 */ /* 0x002fe200078e02ff */
[-C--:B------:R-:W-:Y:S01]  /*403f0*/  IADD3 R14, P0, R23, R2.reuse, RZ ;  /* 0x00000002170e7210 */ /* 0x080fe20007f1e0ff */
[----:B------:R-:W-:Y:S01]  /*40400*/  IMAD R19, R40, 0x75, RZ ;  /* 0x0000007528137824 */ /* 0x000fe200078e02ff */
[----:B------:R-:W-:Y:S01]  /*40410*/  IADD3 R18, P4, R44, R2, RZ ;  /* 0x000000022c127210 */ /* 0x000fe20007f9e0ff */
[----:B------:R1:W-:Y:S01]  /*40420*/  STG.E.U16 desc[UR60][R12.64], R53 ;  /* 0x000000350c007986 */ /* 0x0003e2000c10153c */
[-C--:B------:R-:W-:Y:S01]  /*40430*/  LEA.HI.X.SX32 R17, R49, R3.reuse, 0x1, P3 ;  /* 0x0000000331117211 */ /* 0x080fe200018f0eff */
[----:B---3--:R-:W-:Y:S01]  /*40440*/  IMAD R25, R25, 0xec, RZ ;  /* 0x000000ec19197824 */ /* 0x008fe200078e02ff */
[----:B------:R-:W3:Y:S01]  /*40450*/  LDC R49, c[0x0][0x278] ;  /* 0x00009e00ff317b82 */ /* 0x000ee20000000800 */
[----:B------:R-:W-:-:S02]  /*40460*/  LEA.HI.X.SX32 R15, R15, R3, 0x1, P0 ;  /* 0x000000030f0f7211 */ /* 0x000fc400000f0eff */
[----:B------:R-:W-:-:S05]  /*40470*/  LEA.HI.X.SX32 R19, R19, R3, 0x1, P4 ;  /* 0x0000000313137211 */ /* 0x000fca00020f0eff */
[----:B------:R-:W4:Y:S01]  /*40480*/  LDC R52, c[0x0][0x278] ;  /* 0x00009e00ff347b82 */ /* 0x000f220000000800 */
[----:B-1----:R-:W-:Y:S02]  /*40490*/  PRMT R53, R53, 0x7632, R53 ;  /* 0x0000763235357816 */ /* 0x002fe40000000035 */
[----:B------:R-:W-:-:S03]  /*404a0*/  PRMT R12, R54, 0x7632, R12 ;  /* 0x00007632360c7816 */ /* 0x000fc6000000000c */
[----:B------:R-:W-:Y:S02]  /*404b0*/  STG.E.U16 desc[UR60][R14.64], R53 ;  /* 0x000000350e007986 */ /* 0x000fe4000c10153c */
[----:B------:R-:W1:Y:S02]  /*404c0*/  LDC R37, c[0x0][0x278] ;  /* 0x00009e00ff257b82 */ /* 0x000e640000000800 */
[----:B------:R-:W-:Y:S04]  /*404d0*/  STG.E.U16 desc[UR60][R16.64], R54 ;  /* 0x0000003610007986 */ /* 0x000fe8000c10153c */
[----:B------:R0:W-:Y:S01]  /*404e0*/  STG.E.U16 desc[UR60][R18.64], R12 ;  /* 0x0000000c12007986 */ /* 0x0001e2000c10153c */
[----:B---3--:R-:W-:Y:S01]  /*404f0*/  IMAD R49, R49, 0x76, RZ ;  /* 0x0000007631317824 */ /* 0x008fe200078e02ff */
[----:B------:R-:W3:Y:S08]  /*40500*/  LDC R48, c[0x0][0x278] ;  /* 0x00009e00ff307b82 */ /* 0x000ef00000000800 */
[----:B------:R-:W3:Y:S01]  /*40510*/  LDC R50, c[0x0][0x278] ;  /* 0x00009e00ff327b82 */ /* 0x000ee20000000800 */
[----:B0-----:R-:W-:-:S04]  /*40520*/  IADD3 R12, P3, R25, R2, RZ ;  /* 0x00000002190c7210 */ /* 0x001fc80007f7e0ff */
[----:B------:R-:W-:-:S03]  /*40530*/  LEA.HI.X.SX32 R13, R49, R3, 0x1, P3 ;  /* 0x00000003310d7211 */ /* 0x000fc600018f0eff */
[----:B------:R-:W0:Y:S01]  /*40540*/  LDC R49, c[0x0][0x278] ;  /* 0x00009e00ff317b82 */ /* 0x000e220000000800 */
[----:B------:R-:W-:Y:S02]  /*40550*/  IMAD R46, R46, 0xee, RZ ;  /* 0x000000ee2e2e7824 */ /* 0x000fe400078e02ff */
[----:B--2---:R-:W-:Y:S02]  /*40560*/  IMAD R47, R47, 0xf0, RZ ;  /* 0x000000f02f2f7824 */ /* 0x004fe400078e02ff */
[----:B----4-:R-:W-:Y:S01]  /*40570*/  IMAD R52, R52, 0xf2, RZ ;  /* 0x000000f234347824 */ /* 0x010fe200078e02ff */
[-C--:B------:R-:W-:Y:S01]  /*40580*/  IADD3 R14, P0, R46, R2.reuse, RZ ;  /* 0x000000022e0e7210 */ /* 0x080fe20007f1e0ff */
[----:B-1----:R-:W-:Y:S01]  /*40590*/  IMAD R15, R37, 0x77, RZ ;  /* 0x00000077250f7824 */ /* 0x002fe200078e02ff */
[----:B------:R-:W1:Y:S01]  /*405a0*/  LDC R51, c[0x0][0x278] ;  /* 0x00009e00ff337b82 */ /* 0x000e620000000800 */
[----:B---3--:R-:W-:Y:S01]  /*405b0*/  IMAD R19, R48, 0x79, RZ ;  /* 0x0000007930137824 */ /* 0x008fe200078e02ff */
[----:B------:R-:W-:-:S02]  /*405c0*/  IADD3 R16, P3, R47, R2, RZ ;  /* 0x000000022f107210 */ /* 0x000fc40007f7e0ff */
[----:B------:R-:W-:-:S04]  /*405d0*/  IADD3 R18, P4, R52, R2, RZ ;  /* 0x0000000234127210 */ /* 0x000fc80007f9e0ff */
[----:B------:R-:W2:Y:S01]  /*405e0*/  LDC R53, c[0x0][0x278] ;  /* 0x00009e00ff357b82 */ /* 0x000ea20000000800 */
[-C--:B------:R-:W-:Y:S01]  /*405f0*/  LEA.HI.X.SX32 R15, R15, R3.reuse, 0x1, P0 ;  /* 0x000000030f0f7211 */ /* 0x080fe200000f0eff */
[----:B------:R3:W-:Y:S01]  /*40600*/  STG.E.U16 desc[UR60][R12.64], R55 ;  /* 0x000000370c007986 */ /* 0x0007e2000c10153c */
[----:B------:R-:W-:Y:S02]  /*40610*/  PRMT R37, R55, 0x7632, R37 ;  /* 0x0000763237257816 */ /* 0x000fe40000000025 */
[----:B------:R-:W-:-:S03]  /*40620*/  LEA.HI.X.SX32 R17, R246, R3, 0x1, P3 ;  /* 0x00000003f6117211 */ /* 0x000fc600018f0eff */
[----:B------:R-:W4:Y:S01]  /*40630*/  LDC R42, c[0x0][0x278] ;  /* 0x00009e00ff2a7b82 */ /* 0x000f220000000800 */
[----:B0-----:R-:W-:Y:S01]  /*40640*/  IMAD R45, R49, 0x7a, RZ ;  /* 0x0000007a312d7824 */ /* 0x001fe200078e02ff */
[----:B------:R-:W-:Y:S01]  /*40650*/  LEA.HI.X.SX32 R19, R19, R3, 0x1, P4 ;  /* 0x0000000313137211 */ /* 0x000fe200020f0eff */
[----:B------:R-:W-:Y:S01]  /*40660*/  IMAD R50, R50, 0xf4, RZ ;  /* 0x000000f432327824 */ /* 0x000fe200078e02ff */
[----:B---3--:R-:W-:-:S04]  /*40670*/  PRMT R12, R56, 0x7632, R12 ;  /* 0x00007632380c7816 */ /* 0x008fc8000000000c */
[----:B------:R-:W0:Y:S01]  /*40680*/  LDC R49, c[0x0][0x278] ;  /* 0x00009e00ff317b82 */ /* 0x000e220000000800 */
[----:B------:R3:W-:Y:S04]  /*40690*/  STG.E.U16 desc[UR60][R14.64], R37 ;  /* 0x000000250e007986 */ /* 0x0007e8000c10153c */
[----:B------:R-:W-:Y:S03]  /*406a0*/  STG.E.U16 desc[UR60][R16.64], R56 ;  /* 0x0000003810007986 */ /* 0x000fe6000c10153c */
[----:B------:R-:W0:Y:S01]  /*406b0*/  LDC R246, c[0x0][0x278] ;  /* 0x00009e00fff67b82 */ /* 0x000e220000000800 */
[----:B------:R1:W-:Y:S07]  /*406c0*/  STG.E.U16 desc[UR60][R18.64], R12 ;  /* 0x0000000c12007986 */ /* 0x0003ee000c10153c */
[----:B---3--:R-:W3:Y:S01]  /*406d0*/  LDC R37, c[0x0][0x278] ;  /* 0x00009e00ff257b82 */ /* 0x008ee20000000800 */
[----:B-1----:R-:W-:-:S07]  /*406e0*/  IADD3 R12, P0, R50, R2, RZ ;  /* 0x00000002320c7210 */ /* 0x002fce0007f1e0ff */
[----:B------:R-:W1:Y:S01]  /*406f0*/  LDC R19, c[0x0][0x278] ;  /* 0x00009e00ff137b82 */ /* 0x000e620000000800 */
[----:B------:R-:W-:-:S07]  /*40700*/  LEA.HI.X.SX32 R13, R45, R3, 0x1, P0 ;  /* 0x000000032d0d7211 */ /* 0x000fce00000f0eff */
[----:B------:R-:W3:Y:S01]  /*40710*/  LDC R40, c[0x0][0x278] ;  /* 0x00009e00ff287b82 */ /* 0x000ee20000000800 */
[----:B------:R-:W-:-:S07]  /*40720*/  IMAD R51, R51, 0xf6, RZ ;  /* 0x000000f633337824 */ /* 0x000fce00078e02ff */
[----:B------:R-:W3:Y:S01]  /*40730*/  LDC R45, c[0x0][0x278] ;  /* 0x00009e00ff2d7b82 */ /* 0x000ee20000000800 */
[----:B--2---:R-:W-:Y:S01]  /*40740*/  IMAD R53, R53, 0xf8, RZ ;  /* 0x000000f835357824 */ /* 0x004fe200078e02ff */
[-C--:B------:R-:W-:Y:S01]  /*40750*/  IADD3 R14, P3, R51, R2.reuse, RZ ;  /* 0x00000002330e7210 */ /* 0x080fe20007f7e0ff */
[----:B----4-:R-:W-:Y:S02]  /*40760*/  IMAD R15, R42, 0x7b, RZ ;  /* 0x0000007b2a0f7824 */ /* 0x010fe400078e02ff */
[----:B0-----:R-:W-:Y:S01]  /*40770*/  IMAD R49, R49, 0x7c, RZ ;  /* 0x0000007c31317824 */ /* 0x001fe200078e02ff */
[----:B------:R-:W-:Y:S02]  /*40780*/  IADD3 R16, P4, R53, R2, RZ ;  /* 0x0000000235107210 */ /* 0x000fe40007f9e0ff */
[----:B------:R-:W0:Y:S01]  /*40790*/  LDC R43, c[0x0][0x278] ;  /* 0x00009e00ff2b7b82 */ /* 0x000e220000000800 */
[----:B------:R-:W-:Y:S01]  /*407a0*/  IMAD R246, R246, 0xfa, RZ ;  /* 0x000000faf6f67824 */ /* 0x000fe200078e02ff */
[----:B------:R-:W-:Y:S01]  /*407b0*/  LEA.HI.X.SX32 R15, R15, R3, 0x1, P3 ;  /* 0x000000030f0f7211 */ /* 0x000fe200018f0eff */
[----:B------:R2:W-:Y:S01]  /*407c0*/  STG.E.U16 desc[UR60][R12.64], R57 ;  /* 0x000000390c007986 */ /* 0x0005e2000c10153c */
[----:B------:R-:W-:-:S04]  /*407d0*/  PRMT R18, R57, 0x7632, R18 ;  /* 0x0000763239127816 */ /* 0x000fc80000000012 */
[----:B------:R-:W4:Y:S01]  /*407e0*/  LDC R56, c[0x0][0x278] ;  /* 0x00009e00ff387b82 */ /* 0x000f220000000800 */
[-C--:B------:R-:W-:Y:S01]  /*407f0*/  LEA.HI.X.SX32 R17, R49, R3.reuse, 0x1, P4 ;  /* 0x0000000331117211 */ /* 0x080fe200020f0eff */
[----:B-1----:R-:W-:Y:S01]  /*40800*/  IMAD R19, R19, 0xfc, RZ ;  /* 0x000000fc13137824 */ /* 0x002fe200078e02ff */
[----:B------:R1:W-:Y:S01]  /*40810*/  STG.E.U16 desc[UR60][R14.64], R18 ;  /* 0x000000120e007986 */ /* 0x0003e2000c10153c */
[----:B---3--:R-:W-:Y:S02]  /*40820*/  IMAD R40, R40, 0xfe, RZ ;  /* 0x000000fe28287824 */ /* 0x008fe400078e02ff */
[----:B--2---:R-:W-:Y:S02]  /*40830*/  IMAD R13, R37, 0x7d, RZ ;  /* 0x0000007d250d7824 */ /* 0x004fe400078e02ff */
[----:B------:R-:W2:Y:S01]  /*40840*/  LDC R48, c[0x0][0x278] ;  /* 0x00009e00ff307b82 */ /* 0x000ea20000000800 */
[----:B------:R-:W-:Y:S01]  /*40850*/  IADD3 R12, P3, R246, R2, RZ ;  /* 0x00000002f60c7210 */ /* 0x000fe20007f7e0ff */
[----:B------:R3:W-:Y:S03]  /*40860*/  STG.E.U16 desc[UR60][R16.64], R58 ;  /* 0x0000003a10007986 */ /* 0x0007e6000c10153c */
[----:B------:R-:W-:-:S02]  /*40870*/  LEA.HI.X.SX32 R13, R13, R3, 0x1, P3 ;  /* 0x000000030d0d7211 */ /* 0x000fc400018f0eff */
[-C--:B-1----:R-:W-:Y:S01]  /*40880*/  IADD3 R14, P0, R19, R2.reuse, RZ ;  /* 0x00000002130e7210 */ /* 0x082fe20007f1e0ff */
[----:B------:R-:W1:Y:S01]  /*40890*/  LDC R42, c[0x0][0x278] ;  /* 0x00009e00ff2a7b82 */ /* 0x000e620000000800 */
[----:B------:R-:W-:Y:S02]  /*408a0*/  IADD3 R18, P3, R40, R2, RZ ;  /* 0x0000000228127210 */ /* 0x000fe40007f7e0ff */
[----:B---3--:R-:W-:Y:S02]  /*408b0*/  PRMT R58, R58, 0x7632, R58 ;  /* 0x000076323a3a7816 */ /* 0x008fe4000000003a */
[----:B------:R-:W-:-:S03]  /*408c0*/  LEA R17, R45, -R45, 0x7 ;  /* 0x8000002d2d117211 */ /* 0x000fc600078e38ff */
[----:B------:R-:W3:Y:S01]  /*408d0*/  LDC R49, c[0x0][0x278] ;  /* 0x00009e00ff317b82 */ /* 0x000ee20000000800 */
[-C--:B------:R-:W-:Y:S01]  /*408e0*/  LEA.HI.X.SX32 R15, R245, R3.reuse, 0x1, P0 ;  /* 0x00000003f50f7211 */ /* 0x080fe200000f0eff */
[----:B------:R0:W-:Y:S01]  /*408f0*/  STG.E.U16 desc[UR60][R12.64], R58 ;  /* 0x0000003a0c007986 */ /* 0x0001e2000c10153c */
[----:B------:R-:W-:-:S05]  /*40900*/  LEA.HI.X.SX32 R19, R17, R3, 0x1, P3 ;  /* 0x0000000311137211 */ /* 0x000fca00018f0eff */
[----:B------:R-:W3:Y:S01]  /*40910*/  LDC R54, c[0x0][0x278] ;  /* 0x00009e00ff367b82 */ /* 0x000ee20000000800 */
[----:B------:R-:W-:Y:S01]  /*40920*/  STG.E.U16 desc[UR60][R14.64], R59 ;  /* 0x0000003b0e007986 */ /* 0x000fe2000c10153c */
[----:B0-----:R-:W-:-:S06]  /*40930*/  PRMT R12, R59, 0x7632, R12 ;  /* 0x000076323b0c7816 */ /* 0x001fcc000000000c */
[----:B------:R-:W0:Y:S01]  /*40940*/  LDC R57, c[0x0][0x278] ;  /* 0x00009e00ff397b82 */ /* 0x000e220000000800 */
[----:B------:R-:W-:Y:S01]  /*40950*/  SHF.L.U32 R37, R43, 0x7, RZ ;  /* 0x000000072b257819 */ /* 0x000fe200000006ff */
[----:B------:R1:W-:Y:S06]  /*40960*/  STG.E.U16 desc[UR60][R18.64], R12 ;  /* 0x0000000c12007986 */ /* 0x0003ec000c10153c */
[----:B------:R-:W0:Y:S01]  /*40970*/  LDC R55, c[0x0][0x278] ;  /* 0x00009e00ff377b82 */ /* 0x000e220000000800 */
[----:B----4-:R-:W-:Y:S01]  /*40980*/  LEA R16, P4, R56, R2, 0x8 ;  /* 0x0000000238107211 */ /* 0x010fe200078840ff */
[----:B--2---:R-:W-:-:S06]  /*40990*/  IMAD R48, R48, 0x106, RZ ;  /* 0x0000010630307824 */ /* 0x004fcc00078e02ff */
[----:B-1----:R-:W1:Y:S01]  /*409a0*/  LDC R19, c[0x0][0x278] ;  /* 0x00009e00ff137b82 */ /* 0x002e620000000800 */
[----:B------:R-:W-:-:S07]  /*409b0*/  LEA.HI.X.SX32 R17, R37, R3, 0x1, P4 ;  /* 0x0000000325117211 */ /* 0x000fce00020f0eff */
[----:B------:R-:W2:Y:S01]  /*409c0*/  LDC R245, c[0x0][0x278] ;  /* 0x00009e00fff57b82 */ /* 0x000ea20000000800 */
[----:B------:R4:W-:Y:S01]  /*409d0*/  STG.E.U16 desc[UR60][R16.64], R60 ;  /* 0x0000003c10007986 */ /* 0x0009e2000c10153c */
[----:B------:R-:W-:-:S06]  /*409e0*/  IMAD R42, R42, 0x102, RZ ;  /* 0x000001022a2a7824 */ /* 0x000fcc00078e02ff */
[----:B------:R-:W2:Y:S08]  /*409f0*/  LDC R37, c[0x0][0x278] ;  /* 0x00009e00ff257b82 */ /* 0x000eb00000000800 */
[----:B------:R-:W2:Y:S01]  /*40a00*/  LDC R45, c[0x0][0x278] ;  /* 0x00009e00ff2d7b82 */ /* 0x000ea20000000800 */
[----:B----4-:R-:W-:-:S07]  /*40a10*/  IADD3 R16, P4, R48, R2, RZ ;  /* 0x0000000230107210 */ /* 0x010fce0007f9e0ff */
[----:B------:R-:W4:Y:S01]  /*40a20*/  LDC R43, c[0x0][0x278] ;  /* 0x00009e00ff2b7b82 */ /* 0x000f220000000800 */
[----:B---3--:R-:W-:-:S07]  /*40a30*/  IMAD R49, R49, 0x104, RZ ;  /* 0x0000010431317824 */ /* 0x008fce00078e02ff */
[----:B------:R-:W3:Y:S01]  /*40a40*/  LDC R40, c[0x0][0x278] ;  /* 0x00009e00ff287b82 */ /* 0x000ee20000000800 */
[----:B------:R-:W-:-:S07]  /*40a50*/  IADD3 R12, P0, R42, R2, RZ ;  /* 0x000000022a0c7210 */ /* 0x000fce0007f1e0ff */
[----:B------:R-:W4:Y:S01]  /*40a60*/  LDC R48, c[0x0][0x278] ;  /* 0x00009e00ff307b82 */ /* 0x000f220000000800 */
[----:B------:R-:W-:Y:S01]  /*40a70*/  LEA R13, R54, R54, 0x7 ;  /* 0x00000036360d7211 */ /* 0x000fe200078e38ff */
[----:B0-----:R-:W-:Y:S01]  /*40a80*/  IMAD R57, R57, 0x82, RZ ;  /* 0x0000008239397824 */ /* 0x001fe200078e02ff */
[----:B------:R-:W-:Y:S01]  /*40a90*/  IADD3 R14, P3, R49, R2, RZ ;  /* 0x00000002310e7210 */ /* 0x000fe20007f7e0ff */
[----:B------:R-:W-:-:S04]  /*40aa0*/  IMAD R17, R55, 0x83, RZ ;  /* 0x0000008337117824 */ /* 0x000fc800078e02ff */
[----:B------:R-:W0:Y:S01]  /*40ab0*/  LDC R42, c[0x0][0x278] ;  /* 0x00009e00ff2a7b82 */ /* 0x000e220000000800 */
[-C--:B------:R-:W-:Y:S01]  /*40ac0*/  LEA.HI.X.SX32 R13, R13, R3.reuse, 0x1, P0 ;  /* 0x000000030d0d7211 */ /* 0x080fe200000f0eff */
[----:B-1----:R-:W-:Y:S01]  /*40ad0*/  IMAD R19, R19, 0x108, RZ ;  /* 0x0000010813137824 */ /* 0x002fe200078e02ff */
[----:B------:R-:W-:Y:S02]  /*40ae0*/  PRMT R60, R60, 0x7632, R60 ;  /* 0x000076323c3c7816 */ /* 0x000fe4000000003c */
[----:B------:R-:W-:-:S03]  /*40af0*/  LEA.HI.X.SX32 R15, R57, R3, 0x1, P3 ;  /* 0x00000003390f7211 */ /* 0x000fc600018f0eff */
[----:B------:R-:W1:Y:S01]  /*40b00*/  LDC R59, c[0x0][0x278] ;  /* 0x00009e00ff3b7b82 */ /* 0x000e620000000800 */
[----:B------:R-:W-:Y:S02]  /*40b10*/  LEA.HI.X.SX32 R17, R17, R3, 0x1, P4 ;  /* 0x0000000311117211 */ /* 0x000fe400020f0eff */
[----:B------:R-:W-:Y:S01]  /*40b20*/  PRMT R18, R61, 0x7632, R18 ;  /* 0x000076323d127816 */ /* 0x000fe20000000012 */
[----:B------:R3:W-:Y:S01]  /*40b30*/  STG.E.U16 desc[UR60][R12.64], R60 ;  /* 0x0000003c0c007986 */ /* 0x0007e2000c10153c */
[----:B--2---:R-:W-:Y:S02]  /*40b40*/  IMAD R245, R245, 0x84, RZ ;  /* 0x00000084f5f57824 */ /* 0x004fe400078e02ff */
[----:B------:R-:W-:Y:S01]  /*40b50*/  IMAD R37, R37, 0x10a, RZ ;  /* 0x0000010a25257824 */ /* 0x000fe200078e02ff */
[----:B------:R2:W-:Y:S01]  /*40b60*/  STG.E.U16 desc[UR60][R14.64], R61 ;  /* 0x0000003d0e007986 */ /* 0x0005e2000c10153c */
[----:B------:R-:W0:Y:S03]  /*40b70*/  LDC R57, c[0x0][0x278] ;  /* 0x00009e00ff397b82 */ /* 0x000e260000000800 */
[----:B------:R2:W-:Y:S01]  /*40b80*/  STG.E.U16 desc[UR60][R16.64], R18 ;  /* 0x0000001210007986 */ /* 0x0005e2000c10153c */
[----:B---3--:R-:W-:Y:S01]  /*40b90*/  IADD3 R12, P3, R19, R2, RZ ;  /* 0x00000002130c7210 */ /* 0x008fe20007f7e0ff */
[----:B----4-:R-:W-:-:S03]  /*40ba0*/  IMAD R19, R48, 0x87, RZ ;  /* 0x0000008730137824 */ /* 0x010fc600078e02ff */
[----:B------:R-:W3:Y:S01]  /*40bb0*/  LDC R49, c[0x0][0x278] ;  /* 0x00009e00ff317b82 */ /* 0x000ee20000000800 */
[-C--:B------:R-:W-:Y:S01]  /*40bc0*/  LEA.HI.X.SX32 R13, R245, R3.reuse, 0x1, P3 ;  /* 0x00000003f50d7211 */ /* 0x080fe200018f0eff */
[----:B--2---:R-:W-:Y:S02]  /*40bd0*/  IMAD R15, R40, 0x85, RZ ;  /* 0x00000085280f7824 */ /* 0x004fe400078e02ff */
[----:B------:R-:W-:Y:S02]  /*40be0*/  IMAD R16, R45, 0x10c, RZ ;  /* 0x0000010c2d107824 */ /* 0x000fe400078e02ff */
[----:B------:R-:W-:Y:S01]  /*40bf0*/  IMAD R18, R43, 0x10e, RZ ;  /* 0x0000010e2b127824 */ /* 0x000fe200078e02ff */
[-C--:B------:R-:W-:Y:S01]  /*40c00*/  IADD3 R14, P0, R37, R2.reuse, RZ ;  /* 0x00000002250e7210 */ /* 0x080fe20007f1e0ff */
[----:B------:R2:W-:Y:S01]  /*40c10*/  STG.E.U16 desc[UR60][R12.64], R62 ;  /* 0x0000003e0c007986 */ /* 0x0005e2000c10153c */
[-C--:B------:R-:W-:Y:S01]  /*40c20*/  IADD3 R16, P3, R16, R2.reuse, RZ ;  /* 0x0000000210107210 */ /* 0x080fe20007f7e0ff */
[----:B-1----:R-:W-:Y:S01]  /*40c30*/  IMAD R59, R59, 0x88, RZ ;  /* 0x000000883b3b7824 */ /* 0x002fe200078e02ff */
[----:B------:R-:W-:Y:S01]  /*40c40*/  IADD3 R18, P4, R18, R2, RZ ;  /* 0x0000000212127210 */ /* 0x000fe20007f9e0ff */
[----:B------:R-:W1:Y:S01]  /*40c50*/  LDC R56, c[0x0][0x278] ;  /* 0x00009e00ff387b82 */ /* 0x000e620000000800 */
[----:B------:R-:W-:-:S02]  /*40c60*/  LEA.HI.X.SX32 R15, R15, R3, 0x1, P0 ;  /* 0x000000030f0f7211 */ /* 0x000fc400000f0eff */
[-C--:B------:R-:W-:Y:S01]  /*40c70*/  LEA.HI.X.SX32 R17, R247, R3.reuse, 0x1, P3 ;  /* 0x00000003f7117211 */ /* 0x080fe200018f0eff */
[----:B0-----:R-:W-:Y:S01]  /*40c80*/  IMAD R247, R42, 0x110, RZ ;  /* 0x000001102af77824 */ /* 0x001fe200078e02ff */
[----:B------:R-:W-:Y:S02]  /*40c90*/  LEA.HI.X.SX32 R19, R19, R3, 0x1, P4 ;  /* 0x0000000313137211 */ /* 0x000fe400020f0eff */
[----:B--2---:R-:W-:Y:S01]  /*40ca0*/  PRMT R62, R62, 0x7632, R62 ;  /* 0x000076323e3e7816 */ /* 0x004fe2000000003e */
[----:B------:R-:W0:Y:S01]  /*40cb0*/  LDC R54, c[0x0][0x278] ;  /* 0x00009e00ff367b82 */ /* 0x000e220000000800 */
[----:B------:R-:W-:-:S03]  /*40cc0*/  PRMT R12, R63, 0x7632, R12 ;  /* 0x000076323f0c7816 */ /* 0x000fc6000000000c */
[----:B------:R-:W-:Y:S04]  /*40cd0*/  STG.E.U16 desc[UR60][R14.64], R62 ;  /* 0x0000003e0e007986 */ /* 0x000fe8000c10153c */
[----:B------:R-:W-:Y:S01]  /*40ce0*/  STG.E.U16 desc[UR60][R16.64], R63 ;  /* 0x0000003f10007986 */ /* 0x000fe2000c10153c */
[----:B------:R-:W2:Y:S03]  /*40cf0*/  LDC R58, c[0x0][0x278] ;  /* 0x00009e00ff3a7b82 */ /* 0x000ea60000000800 */
[----:B------:R4:W-:Y:S01]  /*40d00*/  STG.E.U16 desc[UR60][R18.64], R12 ;  /* 0x0000000c12007986 */ /* 0x0009e2000c10153c */
[----:B------:R-:W-:-:S04]  /*40d10*/  IMAD R40, R57, 0x114, RZ ;  /* 0x0000011439287824 */ /* 0x000fc800078e02ff */
[----:B------:R-:W2:Y:S01]  /*40d20*/  LDC R245, c[0x0][0x278] ;  /* 0x00009e00fff57b82 */ /* 0x000ea20000000800 */
[----:B----4-:R-:W-:Y:S01]  /*40d30*/  IADD3 R12, P3, R247, R2, RZ ;  /* 0x00000002f70c7210 */ /* 0x010fe20007f7e0ff */
[----:B---3--:R-:W-:-:S06]  /*40d40*/  IMAD R43, R49, 0x112, RZ ;  /* 0x00000112312b7824 */ /* 0x008fcc00078e02ff */
[----:B------:R-:W3:Y:S01]  /*40d50*/  LDC R45, c[0x0][0x278] ;  /* 0x00009e00ff2d7b82 */ /* 0x000ee20000000800 */
[----:B------:R-:W-:-:S07]  /*40d60*/  LEA.HI.X.SX32 R13, R59, R3, 0x1, P3 ;  /* 0x000000033b0d7211 */ /* 0x000fce00018f0eff */
[----:B------:R-:W4:Y:S01]  /*40d70*/  LDC R59, c[0x0][0x278] ;  /* 0x00009e00ff3b7b82 */ /* 0x000f220000000800 */
[-C--:B------:R-:W-:Y:S01]  /*40d80*/  IADD3 R16, P3, R40, R2.reuse, RZ ;  /* 0x0000000228107210 */ /* 0x080fe20007f7e0ff */
[----:B-1----:R-:W-:Y:S01]  /*40d90*/  IMAD R37, R56, 0x116, RZ ;  /* 0x0000011638257824 */ /* 0x002fe200078e02ff */
[-C--:B------:R-:W-:Y:S01]  /*40da0*/  IADD3 R14, P0, R43, R2.reuse, RZ ;  /* 0x000000022b0e7210 */ /* 0x080fe20007f1e0ff */
[----:B0-----:R-:W-:Y:S02]  /*40db0*/  IMAD R15, R54, 0x89, RZ ;  /* 0x00000089360f7824 */ /* 0x001fe400078e02ff */
[----:B--2---:R-:W-:Y:S02]  /*40dc0*/  IMAD R19, R58, 0x8b, RZ ;  /* 0x0000008b3a137824 */ /* 0x004fe400078e02ff */
[----:B------:R-:W0:Y:S08]  /*40dd0*/  LDC R55, c[0x0][0x278] ;  /* 0x00009e00ff377b82 */ /* 0x000e300000000800 */
[----:B------:R-:W1:Y:S01]  /*40de0*/  LDC R48, c[0x0][0x278] ;  /* 0x00009e00ff307b82 */ /* 0x000e620000000800 */
[----:B----4-:R-:W-:Y:S01]  /*40df0*/  IMAD R59, R59, 0x8a, RZ ;  /* 0x0000008a3b3b7824 */ /* 0x010fe200078e02ff */
[----:B------:R-:W-:Y:S01]  /*40e00*/  IADD3 R18, P4, R37, R2, RZ ;  /* 0x0000000225127210 */ /* 0x000fe20007f9e0ff */
[----:B------:R2:W-:Y:S01]  /*40e10*/  STG.E.U16 desc[UR60][R12.64], R64 ;  /* 0x000000400c007986 */ /* 0x0005e2000c10153c */
[-C--:B------:R-:W-:Y:S01]  /*40e20*/  LEA.HI.X.SX32 R15, R15, R3.reuse, 0x1, P0 ;  /* 0x000000030f0f7211 */ /* 0x080fe200000f0eff */
[----:B------:R-:W-:Y:S01]  /*40e30*/  IMAD R245, R245, 0x118, RZ ;  /* 0x00000118f5f57824 */ /* 0x000fe200078e02ff */
[----:B------:R-:W-:-:S02]  /*40e40*/  LEA.HI.X.SX32 R17, R59, R3, 0x1, P3 ;  /* 0x000000033b117211 */ /* 0x000fc400018f0eff */
[----:B------:R-:W4:Y:S08]  /*40e50*/  LDC R40, c[0x0][0x278] ;  /* 0x00009e00ff287b82 */ /* 0x000f300000000800 */
[----:B------:R-:W0:Y:S01]  /*40e60*/  LDC R59, c[0x0][0x278] ;  /* 0x00009e00ff3b7b82 */ /* 0x000e220000000800 */
[----:B--2---:R-:W-:Y:S02]  /*40e70*/  PRMT R64, R64, 0x7632, R64 ;  /* 0x0000763240407816 */ /* 0x004fe40000000040 */
[----:B------:R-:W-:-:S02]  /*40e80*/  LEA.HI.X.SX32 R19, R19, R3, 0x1, P4 ;  /* 0x0000000313137211 */ /* 0x000fc400020f0eff */
[----:B------:R-:W-:Y:S01]  /*40e90*/  PRMT R12, R65, 0x7632, R12 ;  /* 0x00007632410c7816 */ /* 0x000fe2000000000c */
[----:B------:R2:W-:Y:S01]  /*40ea0*/  STG.E.U16 desc[UR60][R14.64], R64 ;  /* 0x000000400e007986 */ /* 0x0005e2000c10153c */
[----:B---3--:R-:W-:Y:S01]  /*40eb0*/  IMAD R49, R45, 0x11a, RZ ;  /* 0x0000011a2d317824 */ /* 0x008fe200078e02ff */
[----:B------:R-:W3:Y:S02]  /*40ec0*/  LDC R37, c[0x0][0x278] ;  /* 0x00009e00ff257b82 */ /* 0x000ee40000000800 */
[----:B------:R-:W-:Y:S04]  /*40ed0*/  STG.E.U16 desc[UR60][R16.64], R65 ;  /* 0x0000004110007986 */ /* 0x000fe8000c10153c */
[----:B------:R1:W-:Y:S01]  /*40ee0*/  STG.E.U16 desc[UR60][R18.64], R12 ;  /* 0x0000000c12007986 */ /* 0x0003e2000c10153c */
[----:B----4-:R-:W-:Y:S01]  /*40ef0*/  IMAD R40, R40, 0x120, RZ ;  /* 0x0000012028287824 */ /* 0x010fe200078e02ff */
[----:B------:R-:W4:Y:S01]  /*40f00*/  LDC R42, c[0x0][0x278] ;  /* 0x00009e00ff2a7b82 */ /* 0x000f220000000800 */
[----:B0-----:R-:W-:Y:S01]  /*40f10*/  IMAD R59, R59, 0x8c, RZ ;  /* 0x0000008c3b3b7824 */ /* 0x001fe200078e02ff */
[-C--:B--2---:R-:W-:Y:S01]  /*40f20*/  IADD3 R14, P3, R49, R2.reuse, RZ ;  /* 0x00000002310e7210 */ /* 0x084fe20007f7e0ff */
[----:B------:R-:W-:Y:S01]  /*40f30*/  IMAD R15, R55, 0x8d, RZ ;  /* 0x0000008d370f7824 */ /* 0x000fe200078e02ff */
[----:B-1----:R-:W-:Y:S01]  /*40f40*/  IADD3 R12, P0, R245, R2, RZ ;  /* 0x00000002f50c7210 */ /* 0x002fe20007f1e0ff */
[----:B------:R-:W-:Y:S01]  /*40f50*/  IMAD R48, R48, 0x11c, RZ ;  /* 0x0000011c30307824 */ /* 0x000fe200078e02ff */
[----:B------:R-:W-:-:S02]  /*40f60*/  PRMT R18, R66, 0x7632, R18 ;  /* 0x0000763242127816 */ /* 0x000fc40000000012 */
[----:B------:R-:W0:Y:S01]  /*40f70*/  LDC R43, c[0x0][0x278] ;  /* 0x00009e00ff2b7b82 */ /* 0x000e220000000800 */
[----:B------:R-:W-:-:S07]  /*40f80*/  LEA.HI.X.SX32 R13, R59, R3, 0x1, P0 ;  /* 0x000000033b0d7211 */ /* 0x000fce00000f0eff */
[----:B------:R-:W1:Y:S01]  /*40f90*/  LDC R59, c[0x0][0x278] ;  /* 0x00009e00ff3b7b82 */ /* 0x000e620000000800 */
[----:B------:R-:W-:Y:S01]  /*40fa0*/  LEA.HI.X.SX32 R15, R15, R3, 0x1, P3 ;  /* 0x000000030f0f7211 */ /* 0x000fe200018f0eff */
[----:B------:R-:W-:Y:S04]  /*40fb0*/  STG.E.U16 desc[UR60][R12.64], R66 ;  /* 0x000000420c007986 */ /* 0x000fe8000c10153c */
[----:B------:R2:W-:Y:S02]  /*40fc0*/  STG.E.U16 desc[UR60][R14.64], R18 ;  /* 0x000000120e007986 */ /* 0x0005e4000c10153c */
[----:B------:R-:W0:Y:S01]  /*40fd0*/  LDC R45, c[0x0][0x278] ;  /* 0x00009e00ff2d7b82 */ /* 0x000e220000000800 */
[----:B------:R-:W-:-:S07]  /*40fe0*/  IADD3 R16, P4, R48, R2, RZ ;  /* 0x0000000230107210 */ /* 0x000fce0007f9e0ff */
[----:B------:R-:W0:Y:S01]  /*40ff0*/  LDC R48, c[0x0][0x278] ;  /* 0x00009e00ff307b82 */ /* 0x000e220000000800 */
[-C--:B--2---:R-:W-:Y:S01]  /*41000*/  IADD3 R14, P0, R40, R2.reuse, RZ ;  /* 0x00000002280e7210 */ /* 0x084fe20007f1e0ff */
[----:B-1----:R-:W-:Y:S01]  /*41010*/  IMAD R59, R59, 0x90, RZ ;  /* 0x000000903b3b7824 */ /* 0x002fe200078e02ff */
[-C--:B------:R-:W-:Y:S01]  /*41020*/  LEA.HI.X.SX32 R17, R252, R3.reuse, 0x1, P4 ;  /* 0x00000003fc117211 */ /* 0x080fe200020f0eff */
[----:B---3--:R-:W-:Y:S01]  /*41030*/  IMAD R37, R37, 0x11e, RZ ;  /* 0x0000011e25257824 */ /* 0x008fe200078e02ff */
[----:B------:R-:W-:Y:S01]  /*41040*/  PRMT R19, R67, 0x7632, R19 ;  /* 0x0000763243137816 */ /* 0x000fe20000000013 */
[----:B----4-:R-:W-:Y:S01]  /*41050*/  IMAD R13, R42, 0x8f, RZ ;  /* 0x0000008f2a0d7824 */ /* 0x010fe200078e02ff */
[----:B------:R-:W-:Y:S01]  /*41060*/  LEA.HI.X.SX32 R15, R59, R3, 0x1, P0 ;  /* 0x000000033b0f7211 */ /* 0x000fe200000f0eff */
[----:B------:R1:W-:Y:S01]  /*41070*/  STG.E.U16 desc[UR60][R16.64], R67 ;  /* 0x0000004310007986 */ /* 0x0003e2000c10153c */
[----:B------:R-:W2:Y:S01]  /*41080*/  LDC R59, c[0x0][0x278] ;  /* 0x00009e00ff3b7b82 */ /* 0x000ea20000000800 */
[----:B------:R-:W-:Y:S01]  /*41090*/  IADD3 R12, P3, R37, R2, RZ ;  /* 0x00000002250c7210 */ /* 0x000fe20007f7e0ff */
[----:B0-----:R-:W-:-:S03]  /*410a0*/  IMAD R18, R45, 0x124, RZ ;  /* 0x000001242d127824 */ /* 0x001fc600078e02ff */
[----:B------:R-:W-:-:S03]  /*410b0*/  LEA.HI.X.SX32 R13, R13, R3, 0x1, P3 ;  /* 0x000000030d0d7211 */ /* 0x000fc600018f0eff */
[----:B------:R-:W0:Y:S01]  /*410c0*/  LDC R252, c[0x0][0x278] ;  /* 0x00009e00fffc7b82 */ /* 0x000e220000000800 */
[----:B-1----:R-:W-:Y:S02]  /*410d0*/  IMAD R16, R43, 0x122, RZ ;  /* 0x000001222b107824 */ /* 0x002fe400078e02ff */
[----:B------:R-:W-:Y:S01]  /*410e0*/  IMAD R17, R48, 0x91, RZ ;  /* 0x0000009130117824 */ /* 0x000fe200078e02ff */
[-C--:B------:R-:W-:Y:S02]  /*410f0*/  IADD3 R18, P4, R18, R2.reuse, RZ ;  /* 0x0000000212127210 */ /* 0x080fe40007f9e0ff */
[----:B------:R-:W-:Y:S01]  /*41100*/  IADD3 R16, P3, R16, R2, RZ ;  /* 0x0000000210107210 */ /* 0x000fe20007f7e0ff */
[----:B------:R1:W-:Y:S01]  /*41110*/  STG.E.U16 desc[UR60][R12.64], R19 ;  /* 0x000000130c007986 */ /* 0x0003e2000c10153c */
[----:B------:R-:W3:Y:S02]  /*41120*/  LDC R55, c[0x0][0x278] ;  /* 0x00009e00ff377b82 */ /* 0x000ee40000000800 */
[----:B------:R-:W-:Y:S01]  /*41130*/  LEA.HI.X.SX32 R17, R17, R3, 0x1, P3 ;  /* 0x0000000311117211 */ /* 0x000fe200018f0eff */
[----:B--2---:R-:W-:-:S05]  /*41140*/  IMAD R59, R59, 0x92, RZ ;  /* 0x000000923b3b7824 */ /* 0x004fca00078e02ff */
[----:B------:R-:W2:Y:S01]  /*41150*/  LDC R54, c[0x0][0x278] ;  /* 0x00009e00ff367b82 */ /* 0x000ea20000000800 */
[----:B-1----:R-:W-:Y:S02]  /*41160*/  PRMT R12, R68, 0x7632, R12 ;  /* 0x00007632440c7816 */ /* 0x002fe4000000000c */
[----:B------:R-:W-:Y:S01]  /*41170*/  LEA.HI.X.SX32 R19, R59, R3, 0x1, P4 ;  /* 0x000000033b137211 */ /* 0x000fe200020f0eff */
[----:B------:R-:W-:Y:S04]  /*41180*/  STG.E.U16 desc[UR60][R14.64], R68 ;  /* 0x000000440e007986 */ /* 0x000fe8000c10153c */
[----:B------:R-:W1:Y:S01]  /*41190*/  LDC R59, c[0x0][0x278] ;  /* 0x00009e00ff3b7b82 */ /* 0x000e620000000800 */
[----:B------:R-:W-:Y:S04]  /*411a0*/  STG.E.U16 desc[UR60][R16.64], R12 ;  /* 0x0000000c10007986 */ /* 0x000fe8000c10153c */
[----:B------:R4:W-:Y:S01]  /*411b0*/  STG.E.U16 desc[UR60][R18.64], R69 ;  /* 0x0000004512007986 */ /* 0x0009e2000c10153c */
[----:B0-----:R-:W-:-:S02]  /*411c0*/  IMAD R252, R252, 0x126, RZ ;  /* 0x00000126fcfc7824 */ /* 0x001fc400078e02ff */
[----:B------:R-:W0:Y:S01]  /*411d0*/  LDC R49, c[0x0][0x278] ;  /* 0x00009e00ff317b82 */ /* 0x000e220000000800 */
[----:B---3--:R-:W-:-:S07]  /*411e0*/  IMAD R13, R55, 0x93, RZ ;  /* 0x00000093370d7824 */ /* 0x008fce00078e02ff */
[----:B------:R-:W3:Y:S08]  /*411f0*/  LDC R56, c[0x0][0x278] ;  /* 0x00009e00ff387b82 */ /* 0x000ef00000000800 */
[----:B----4-:R-:W4:Y:S01]  /*41200*/  LDC R19, c[0x0][0x278] ;  /* 0x00009e00ff137b82 */ /* 0x010f220000000800 */
[----:B--2---:R-:W-:Y:S01]  /*41210*/  IMAD R48, R54, 0x128, RZ ;  /* 0x0000012836307824 */ /* 0x004fe200078e02ff */
[----:B------:R-:W-:-:S02]  /*41220*/  IADD3 R12, P0, R252, R2, RZ ;  /* 0x00000002fc0c7210 */ /* 0x000fc40007f1e0ff */
[----:B------:R-:W-:Y:S02]  /*41230*/  PRMT R69, R69, 0x7632, R69 ;  /* 0x0000763245457816 */ /* 0x000fe40000000045 */
[-C--:B------:R-:W-:Y:S02]  /*41240*/  LEA.HI.X.SX32 R13, R13, R3.reuse, 0x1, P0 ;  /* 0x000000030d0d7211 */ /* 0x080fe400000f0eff */
[----:B------:R-:W-:Y:S01]  /*41250*/  IADD3 R14, P3, R48, R2, RZ ;  /* 0x00000002300e7210 */ /* 0x000fe20007f7e0ff */
[----:B-1----:R-:W-:Y:S01]  /*41260*/  IMAD R59, R59, 0x96, RZ ;  /* 0x000000963b3b7824 */ /* 0x002fe200078e02ff */
[----:B------:R-:W1:Y:S01]  /*41270*/  LDC R42, c[0x0][0x278] ;  /* 0x00009e00ff2a7b82 */ /* 0x000e620000000800 */
[----:B------:R2:W-:Y:S01]  /*41280*/  STG.E.U16 desc[UR60][R12.64], R69 ;  /* 0x000000450c007986 */ /* 0x0005e2000c10153c */
[----:B------:R-:W-:Y:S01]  /*41290*/  LEA.HI.X.SX32 R15, R244, R3, 0x1, P3 ;  /* 0x00000003f40f7211 */ /* 0x000fe200018f0eff */
[----:B0-----:R-:W-:Y:S01]  /*412a0*/  IMAD R45, R49, 0x12a, RZ ;  /* 0x0000012a312d7824 */ /* 0x001fe200078e02ff */
[----:B------:R-:W-:-:S04]  /*412b0*/  PRMT R18, R70, 0x7632, R18 ;  /* 0x0000763246127816 */ /* 0x000fc80000000012 */
[----:B------:R-:W0:Y:S01]  /*412c0*/  LDC R37, c[0x0][0x278] ;  /* 0x00009e00ff257b82 */ /* 0x000e220000000800 */
[----:B----4-:R-:W-:Y:S02]  /*412d0*/  IMAD R19, R19, 0x12c, RZ ;  /* 0x0000012c13137824 */ /* 0x010fe400078e02ff */
[----:B---3--:R-:W-:Y:S01]  /*412e0*/  IMAD R17, R56, 0x95, RZ ;  /* 0x0000009538117824 */ /* 0x008fe200078e02ff */
[----:B------:R-:W-:-:S04]  /*412f0*/  IADD3 R16, P4, R45, R2, RZ ;  /* 0x000000022d107210 */ /* 0x000fc80007f9e0ff */
[----:B------:R-:W3:Y:S01]  /*41300*/  LDC R43, c[0x0][0x278] ;  /* 0x00009e00ff2b7b82 */ /* 0x000ee20000000800 */
[----:B--2---:R-:W-:-:S04]  /*41310*/  IADD3 R12, P3, R19, R2, RZ ;  /* 0x00000002130c7210 */ /* 0x004fc80007f7e0ff */
[----:B------:R-:W-:-:S03]  /*41320*/  LEA.HI.X.SX32 R13, R59, R3, 0x1, P3 ;  /* 0x000000033b0d7211 */ /* 0x000fc600018f0eff */
[----:B------:R-:W2:Y:S01]  /*41330*/  LDC R59, c[0x0][0x278] ;  /* 0x00009e00ff3b7b82 */ /* 0x000ea20000000800 */
[----:B------:R-:W-:Y:S01]  /*41340*/  LEA.HI.X.SX32 R17, R17, R3, 0x1, P4 ;  /* 0x0000000311117211 */ /* 0x000fe200020f0eff */
[----:B------:R-:W-:Y:S04]  /*41350*/  STG.E.U16 desc[UR60][R14.64], R70 ;  /* 0x000000460e007986 */ /* 0x000fe8000c10153c */
[----:B------:R1:W-:Y:S02]  /*41360*/  STG.E.U16 desc[UR60][R16.64], R18 ;  /* 0x0000001210007986 */ /* 0x0003e4000c10153c */
[----:B------:R-:W4:Y:S08]  /*41370*/  LDC R40, c[0x0][0x278] ;  /* 0x00009e00ff287b82 */ /* 0x000f300000000800 */
[----:B------:R-:W4:Y:S01]  /*41380*/  LDC R48, c[0x0][0x278] ;  /* 0x00009e00ff307b82 */ /* 0x000f220000000800 */
[----:B-1----:R-:W-:-:S05]  /*41390*/  IMAD R16, R42, 0x130, RZ ;  /* 0x000001302a107824 */ /* 0x002fca00078e02ff */
[----:B------:R-:W-:Y:S01]  /*413a0*/  IADD3 R16, P3, R16, R2, RZ ;  /* 0x0000000210107210 */ /* 0x000fe20007f7e0ff */
[----:B--2---:R-:W-:Y:S01]  /*413b0*/  IMAD R59, R59, 0x98, RZ ;  /* 0x000000983b3b7824 */ /* 0x004fe200078e02ff */
[----:B------:R-:W1:Y:S04]  /*413c0*/  LDC R244, c[0x0][0x278] ;  /* 0x00009e00fff47b82 */ /* 0x000e680000000800 */
[----:B------:R-:W-:-:S04]  /*413d0*/  LEA.HI.X.SX32 R17, R59, R3, 0x1, P3 ;  /* 0x000000033b117211 */ /* 0x000fc800018f0eff */
[----:B------:R-:W2:Y:S01]  /*413e0*/  LDC R59, c[0x0][0x278] ;  /* 0x00009e00ff3b7b82 */ /* 0x000ea20000000800 */
[----:B0-----:R-:W-:Y:S02]  /*413f0*/  IMAD R49, R37, 0x12e, RZ ;  /* 0x0000012e25317824 */ /* 0x001fe400078e02ff */
[----:B---3--:R-:W-:Y:S02]  /*41400*/  IMAD R18, R43, 0x132, RZ ;  /* 0x000001322b127824 */ /* 0x008fe400078e02ff */
[----:B----4-:R-:W-:Y:S01]  /*41410*/  IMAD R15, R40, 0x97, RZ ;  /* 0x00000097280f7824 */ /* 0x010fe200078e02ff */
[-C--:B------:R-:W-:Y:S01]  /*41420*/  IADD3 R14, P0, R49, R2.reuse, RZ ;  /* 0x00000002310e7210 */ /* 0x080fe20007f1e0ff */
[----:B------:R-:W-:Y:S01]  /*41430*/  IMAD R19, R48, 0x99, RZ ;  /* 0x0000009930137824 */ /* 0x000fe200078e02ff */
[----:B------:R-:W-:Y:S01]  /*41440*/  IADD3 R18, P4, R18, R2, RZ ;  /* 0x0000000212127210 */ /* 0x000fe20007f9e0ff */
[----:B------:R0:W-:Y:S01]  /*41450*/  STG.E.U16 desc[UR60][R12.64], R71 ;  /* 0x000000470c007986 */ /* 0x0001e2000c10153c */
[----:B------:R-:W-:Y:S01]  /*41460*/  LEA.HI.X.SX32 R15, R15, R3, 0x1, P0 ;  /* 0x000000030f0f7211 */ /* 0x000fe200000f0eff */
[----:B------:R-:W3:Y:S01]  /*41470*/  LDC R56, c[0x0][0x278] ;  /* 0x00009e00ff387b82 */ /* 0x000ee20000000800 */
[----:B------:R-:W-:-:S02]  /*41480*/  PRMT R37, R71, 0x7632, R37 ;  /* 0x0000763247257816 */ /* 0x000fc40000000025 */
[----:B------:R-:W-:Y:S01]  /*41490*/  LEA.HI.X.SX32 R19, R19, R3, 0x1, P4 ;  /* 0x0000000313137211 */ /* 0x000fe200020f0eff */
[----:B-1----:R-:W-:Y:S02]  /*414a0*/  IMAD R244, R244, 0x134, RZ ;  /* 0x00000134f4f47824 */ /* 0x002fe400078e02ff */
[----:B------:R-:W-:Y:S02]  /*414b0*/  STG.E.U16 desc[UR60][R14.64], R37 ;  /* 0x000000250e007986 */ /* 0x000fe4000c10153c */
[----:B------:R-:W1:Y:S01]  /*414c0*/  LDC R45, c[0x0][0x278] ;  /* 0x00009e00ff2d7b82 */ /* 0x000e620000000800 */
[----:B0-----:R-:W-:Y:S01]  /*414d0*/  PRMT R12, R72, 0x7632, R12 ;  /* 0x00007632480c7816 */ /* 0x001fe2000000000c */
[----:B------:R-:W-:Y:S01]  /*414e0*/  STG.E.U16 desc[UR60][R16.64], R72 ;  /* 0x0000004810007986 */ /* 0x000fe2000c10153c */
[----:B--2---:R-:W-:-:S03]  /*414f0*/  IMAD R59, R59, 0x9a, RZ ;  /* 0x0000009a3b3b7824 */ /* 0x004fc600078e02ff */
[----:B------:R0:W-:Y:S02]  /*41500*/  STG.E.U16 desc[UR60][R18.64], R12 ;  /* 0x0000000c12007986 */ /* 0x0001e4000c10153c */
[----:B------:R-:W2:Y:S08]  /*41510*/  LDC R57, c[0x0][0x278] ;  /* 0x00009e00ff397b82 */ /* 0x000eb00000000800 */
[----:B------:R-:W4:Y:S01]  /*41520*/  LDC R55, c[0x0][0x278] ;  /* 0x00009e00ff377b82 */ /* 0x000f220000000800 */
[----:B0-----:R-:W-:-:S04]  /*41530*/  IADD3 R12, P3, R244, R2, RZ ;  /* 0x00000002f40c7210 */ /* 0x001fc80007f7e0ff */
[----:B------:R-:W-:-:S03]  /*41540*/  LEA.HI.X.SX32 R13, R59, R3, 0x1, P3 ;  /* 0x000000033b0d7211 */ /* 0x000fc600018f0eff */
[----:B------:R-:W0:Y:S08]  /*41550*/  LDC R43, c[0x0][0x278] ;  /* 0x00009e00ff2b7b82 */ /* 0x000e300000000800 */
[----:B------:R-:W2:Y:S01]  /*41560*/  LDC R59, c[0x0][0x278] ;  /* 0x00009e00ff3b7b82 */ /* 0x000ea20000000800 */
[----:B---3--:R-:W-:-:S05]  /*41570*/  IMAD R56, R56, 0x138, RZ ;  /* 0x0000013838387824 */ /* 0x008fca00078e02ff */
[----:B------:R-:W-:Y:S02]  /*41580*/  IADD3 R16, P3, R56, R2, RZ ;  /* 0x0000000238107210 */ /* 0x000fe40007f7e0ff */
[----:B------:R-:W3:Y:S01]  /*41590*/  LDC R37, c[0x0][0x278] ;  /* 0x00009e00ff257b82 */ /* 0x000ee20000000800 */
[----:B-1----:R-:W-:-:S07]  /*415a0*/  IMAD R45, R45, 0x136, RZ ;  /* 0x000001362d2d7824 */ /* 0x002fce00078e02ff */
[----:B------:R-:W1:Y:S01]  /*415b0*/  LDC R54, c[0x0][0x278] ;  /* 0x00009e00ff367b82 */ /* 0x000e620000000800 */
[----:B--2---:R-:W-:-:S07]  /*415c0*/  IMAD R59, R59, 0x9c, RZ ;  /* 0x0000009c3b3b7824 */ /* 0x004fce00078e02ff */
[----:B------:R-:W2:Y:S01]  /*415d0*/  LDC R40, c[0x0][0x278] ;  /* 0x00009e00ff287b82 */ /* 0x000ea20000000800 */
[----:B------:R-:W-:-:S07]  /*415e0*/  LEA.HI.X.SX32 R17, R59, R3, 0x1, P3 ;  /* 0x000000033b117211 */ /* 0x000fce00018f0eff */
[----:B------:R-:W1:Y:S01]  /*415f0*/  LDC R59, c[0x0][0x278] ;  /* 0x00009e00ff3b7b82 */ /* 0x000e620000000800 */
[----:B------:R-:W-:Y:S01]  /*41600*/  IMAD R48, R57, 0x13a, RZ ;  /* 0x0000013a39307824 */ /* 0x000fe200078e02ff */
[-C--:B------:R-:W-:Y:S01]  /*41610*/  IADD3 R14, P0, R45, R2.reuse, RZ ;  /* 0x000000022d0e7210 */ /* 0x080fe20007f1e0ff */
[----:B----4-:R-:W-:Y:S02]  /*41620*/  IMAD R15, R55, 0x9b, RZ ;  /* 0x0000009b370f7824 */ /* 0x010fe400078e02ff */
[----:B0-----:R-:W-:Y:S01]  /*41630*/  IMAD R19, R43, 0x9d, RZ ;  /* 0x0000009d2b137824 */ /* 0x001fe200078e02ff */
[----:B------:R-:W-:Y:S01]  /*41640*/  IADD3 R18, P4, R48, R2, RZ ;  /* 0x0000000230127210 */ /* 0x000fe20007f9e0ff */
[----:B------:R0:W-:Y:S01]  /*41650*/  STG.E.U16 desc[UR60][R12.64], R73 ;  /* 0x000000490c007986 */ /* 0x0001e2000c10153c */
[-C--:B------:R-:W-:Y:S01]  /*41660*/  LEA.HI.X.SX32 R15, R15, R3.reuse, 0x1, P0 ;  /* 0x000000030f0f7211 */ /* 0x080fe200000f0eff */
[----:B------:R-:W4:Y:S01]  /*41670*/  LDC R49, c[0x0][0x278] ;  /* 0x00009e00ff317b82 */ /* 0x000f220000000800 */
[----:B------:R-:W-:-:S07]  /*41680*/  LEA.HI.X.SX32 R19, R19, R3, 0x1, P4 ;  /* 0x0000000313137211 */ /* 0x000fce00020f0eff */
[----:B------:R-:W4:Y:S01]  /*41690*/  LDC R42, c[0x0][0x278] ;  /* 0x00009e00ff2a7b82 */ /* 0x000f220000000800 */
[----:B0-----:R-:W-:Y:S01]  /*416a0*/  PRMT R73, R73, 0x7632, R73 ;  /* 0x0000763249497816 */ /* 0x001fe20000000049 */
[----:B---3--:R-:W-:Y:S01]  /*416b0*/  IMAD R13, R37, 0x13c, RZ ;  /* 0x0000013c250d7824 */ /* 0x008fe200078e02ff */
[----:B------:R-:W-:-:S03]  /*416c0*/  PRMT R12, R74, 0x7632, R12 ;  /* 0x000076324a0c7816 */ /* 0x000fc6000000000c */
[----:B------:R4:W-:Y:S01]  /*416d0*/  STG.E.U16 desc[UR60][R14.64], R73 ;  /* 0x000000490e007986 */ /* 0x0009e2000c10153c */
[----:B-1----:R-:W-:Y:S01]  /*416e0*/  IMAD R59, R59, 0x9e, RZ ;  /* 0x0000009e3b3b7824 */ /* 0x002fe200078e02ff */
[----:B------:R-:W0:Y:S02]  /*416f0*/  LDC R58, c[0x0][0x278] ;  /* 0x00009e00ff3a7b82 */ /* 0x000e240000000800 */
[----:B------:R-:W-:Y:S04]  /*41700*/  STG.E.U16 desc[UR60][R16.64], R74 ;  /* 0x0000004a10007986 */ /* 0x000fe8000c10153c */
[----:B------:R1:W-:Y:S02]  /*41710*/  STG.E.U16 desc[UR60][R18.64], R12 ;  /* 0x0000000c12007986 */ /* 0x0003e4000c10153c */
[----:B------:R-:W3:Y:S01]  /*41720*/  LDC R43, c[0x0][0x278] ;  /* 0x00009e00ff2b7b82 */ /* 0x000ee20000000800 */
[----:B--2---:R-:W-:Y:S01]  /*41730*/  IMAD R40, R40, 0x13e, RZ ;  /* 0x0000013e28287824 */ /* 0x004fe200078e02ff */
[----:B------:R-:W-:Y:S01]  /*41740*/  PRMT R37, R75, 0x7632, R37 ;  /* 0x000076324b257816 */ /* 0x000fe20000000025 */
[----:B----4-:R-:W-:-:S05]  /*41750*/  IMAD R15, R42, 0x9f, RZ ;  /* 0x0000009f2a0f7824 */ /* 0x010fca00078e02ff */
[----:B------:R-:W2:Y:S01]  /*41760*/  LDC R48, c[0x0][0x278] ;  /* 0x00009e00ff307b82 */ /* 0x000ea20000000800 */
[----:B-1----:R-:W-:-:S04]  /*41770*/  IADD3 R12, P3, R13, R2, RZ ;  /* 0x000000020d0c7210 */ /* 0x002fc80007f7e0ff */
[----:B------:R-:W-:-:S03]  /*41780*/  LEA.HI.X.SX32 R13, R59, R3, 0x1, P3 ;  /* 0x000000033b0d7211 */ /* 0x000fc600018f0eff */
[----:B------:R-:W1:Y:S01]  /*41790*/  LDC R59, c[0x0][0x278] ;  /* 0x00009e00ff3b7b82 */ /* 0x000e620000000800 */
[----:B------:R-:W-:-:S05]  /*417a0*/  IMAD R16, R54, 0x140, RZ ;  /* 0x0000014036107824 */ /* 0x000fca00078e02ff */
[-C--:B------:R-:W-:Y:S01]  /*417b0*/  IADD3 R16, P3, R16, R2.reuse, RZ ;  /* 0x0000000210107210 */ /* 0x080fe20007f7e0ff */
[----:B------:R-:W-:Y:S01]  /*417c0*/  IMAD R18, R49, 0x142, RZ ;  /* 0x0000014231127824 */ /* 0x000fe200078e02ff */
[-C--:B------:R-:W-:Y:S01]  /*417d0*/  IADD3 R14, P0, R40, R2.reuse, RZ ;  /* 0x00000002280e7210 */ /* 0x080fe20007f1e0ff */
[----:B0-----:R-:W-:Y:S01]  /*417e0*/  IMAD R19, R58, 0xa1, RZ ;  /* 0x000000a13a137824 */ /* 0x001fe200078e02ff */
[----:B------:R3:W-:Y:S01]  /*417f0*/  STG.E.U16 desc[UR60][R12.64], R75 ;  /* 0x0000004b0c007986 */ /* 0x0007e2000c10153c */
[----:B------:R-:W0:Y:S08]  /*41800*/  LDC R45, c[0x0][0x278] ;  /* 0x00009e00ff2d7b82 */ /* 0x000e300000000800 */
[----:B------:R-:W4:Y:S01]  /*41810*/  LDC R55, c[0x0][0x278] ;  /* 0x00009e00ff377b82 */ /* 0x000f220000000800 */
[----:B-1----:R-:W-:Y:S01]  /*41820*/  IMAD R59, R59, 0xa0, RZ ;  /* 0x000000a03b3b7824 */ /* 0x002fe200078e02ff */
[----:B------:R-:W-:-:S02]  /*41830*/  IADD3 R18, P4, R18, R2, RZ ;  /* 0x0000000212127210 */ /* 0x000fc40007f9e0ff */
[-C--:B------:R-:W-:Y:S01]  /*41840*/  LEA.HI.X.SX32 R15, R15, R3.reuse, 0x1, P0 ;  /* 0x000000030f0f7211 */ /* 0x080fe200000f0eff */
[----:B--2---:R-:W-:Y:S01]  /*41850*/  IMAD R48, R48, 0x148, RZ ;  /* 0x0000014830307824 */ /* 0x004fe200078e02ff */
[-C--:B------:R-:W-:Y:S02]  /*41860*/  LEA.HI.X.SX32 R17, R59, R3.reuse, 0x1, P3 ;  /* 0x000000033b117211 */ /* 0x080fe400018f0eff */
[----:B------:R-:W1:Y:S08]  /*41870*/  LDC R40, c[0x0][0x278] ;  /* 0x00009e00ff287b82 */ /* 0x000e700000000800 */
[----:B------:R-:W2:Y:S01]  /*41880*/  LDC R59, c[0x0][0x278] ;  /* 0x00009e00ff3b7b82 */ /* 0x000ea20000000800 */
[----:B------:R-:W-:Y:S01]  /*41890*/  LEA.HI.X.SX32 R19, R19, R3, 0x1, P4 ;  /* 0x0000000313137211 */ /* 0x000fe200020f0eff */
[----:B---3--:R-:W-:Y:S01]  /*418a0*/  IMAD R13, R43, 0x144, RZ ;  /* 0x000001442b0d7824 */ /* 0x008fe200078e02ff */
[----:B------:R-:W-:Y:S01]  /*418b0*/  PRMT R12, R76, 0x7632, R12 ;  /* 0x000076324c0c7816 */ /* 0x000fe2000000000c */
[----:B------:R3:W-:Y:S04]  /*418c0*/  STG.E.U16 desc[UR60][R14.64], R37 ;  /* 0x000000250e007986 */ /* 0x0007e8000c10153c */
[----:B------:R-:W-:Y:S01]  /*418d0*/  STG.E.U16 desc[UR60][R16.64], R76 ;  /* 0x0000004c10007986 */ /* 0x000fe2000c10153c */
[----:B0-----:R-:W-:Y:S01]  /*418e0*/  IMAD R45, R45, 0x146, RZ ;  /* 0x000001462d2d7824 */ /* 0x001fe200078e02ff */
[----:B------:R-:W0:Y:S02]  /*418f0*/  LDC R43, c[0x0][0x278] ;  /* 0x00009e00ff2b7b82 */ /* 0x000e240000000800 */
[----:B------:R4:W-:Y:S06]  /*41900*/  STG.E.U16 desc[UR60][R18.64], R12 ;  /* 0x0000000c12007986 */ /* 0x0009ec000c10153c */
[----:B---3--:R-:W3:Y:S01]  /*41910*/  LDC R37, c[0x0][0x278] ;  /* 0x00009e00ff257b82 */ /* 0x008ee20000000800 */
[----:B--2---:R-:W-:Y:S01]  /*41920*/  IMAD R59, R59, 0xa2, RZ ;  /* 0x000000a23b3b7824 */ /* 0x004fe200078e02ff */
[-C--:B----4-:R-:W-:Y:S01]  /*41930*/  IADD3 R12, P0, R13, R2.reuse, RZ ;  /* 0x000000020d0c7210 */ /* 0x090fe20007f1e0ff */
[----:B------:R-:W-:Y:S01]  /*41940*/  IMAD R15, R55, 0xa3, RZ ;  /* 0x000000a3370f7824 */ /* 0x000fe200078e02ff */
[----:B------:R-:W-:-:S04]  /*41950*/  IADD3 R16, P4, R48, R2, RZ ;  /* 0x0000000230107210 */ /* 0x000fc80007f9e0ff */
[----:B------:R-:W2:Y:S01]  /*41960*/  LDC R19, c[0x0][0x278] ;  /* 0x00009e00ff137b82 */ /* 0x000ea20000000800 */
[----:B------:R-:W-:-:S07]  /*41970*/  LEA.HI.X.SX32 R13, R59, R3, 0x1, P0 ;  /* 0x000000033b0d7211 */ /* 0x000fce00000f0eff */
[----:B------:R-:W4:Y:S01]  /*41980*/  LDC R59, c[0x0][0x278] ;  /* 0x00009e00ff3b7b82 */ /* 0x000f220000000800 */
[----:B------:R-:W-:Y:S02]  /*41990*/  IADD3 R14, P3, R45, R2, RZ ;  /* 0x000000022d0e7210 */ /* 0x000fe40007f7e0ff */
[----:B------:R-:W-:Y:S01]  /*419a0*/  PRMT R18, R77, 0x7632, R18 ;  /* 0x000076324d127816 */ /* 0x000fe20000000012 */
[----:B---3--:R-:W-:-:S04]  /*419b0*/  IMAD R37, R37, 0x14c, RZ ;  /* 0x0000014c25257824 */ /* 0x008fc800078e02ff */
[----:B------:R-:W3:Y:S08]  /*419c0*/  LDC R42, c[0x0][0x278] ;  /* 0x00009e00ff2a7b82 */ /* 0x000ef00000000800 */
[----:B------:R-:W3:Y:S01]  /*419d0*/  LDC R48, c[0x0][0x278] ;  /* 0x00009e00ff307b82 */ /* 0x000ee20000000800 */
[----:B----4-:R-:W-:Y:S01]  /*419e0*/  IMAD R59, R59, 0xa4, RZ ;  /* 0x000000a43b3b7824 */ /* 0x010fe200078e02ff */
[----:B------:R-:W-:Y:S01]  /*419f0*/  STG.E.U16 desc[UR60][R12.64], R77 ;  /* 0x0000004d0c007986 */ /* 0x000fe2000c10153c */
[----:B--2---:R-:W-:-:S05]  /*41a00*/  IMAD R19, R19, 0x14a, RZ ;  /* 0x0000014a13137824 */ /* 0x004fca00078e02ff */
[----:B------:R-:W2:Y:S01]  /*41a10*/  LDC R54, c[0x0][0x278] ;  /* 0x00009e00ff367b82 */ /* 0x000ea20000000800 */
[----:B------:R-:W-:-:S07]  /*41a20*/  LEA.HI.X.SX32 R17, R59, R3, 0x1, P4 ;  /* 0x000000033b117211 */ /* 0x000fce00020f0eff */
[----:B------:R-:W4:Y:S01]  /*41a30*/  LDC R59, c[0x0][0x278] ;  /* 0x00009e00ff3b7b82 */ /* 0x000f220000000800 */
[----:B------:R-:W-:-:S05]  /*41a40*/  LEA.HI.X.SX32 R15, R15, R3, 0x1, P3 ;  /* 0x000000030f0f7211 */ /* 0x000fca00018f0eff */
[----:B------:R1:W-:Y:S02]  /*41a50*/  STG.E.U16 desc[UR60][R14.64], R18 ;  /* 0x000000120e007986 */ /* 0x0003e4000c10153c */
[----:B------:R-:W3:Y:S08]  /*41a60*/  LDC R45, c[0x0][0x278] ;  /* 0x00009e00ff2d7b82 */ /* 0x000ef00000000800 */
[----:B------:R-:W2:Y:S01]  /*41a70*/  LDC R55, c[0x0][0x278] ;  /* 0x00009e00ff377b82 */ /* 0x000ea20000000800 */
[----:B-1----:R-:W-:Y:S01]  /*41a80*/  IADD3 R14, P0, R37, R2, RZ ;  /* 0x00000002250e7210 */ /* 0x002fe20007f1e0ff */
[----:B----4-:R-:W-:-:S06]  /*41a90*/  IMAD R59, R59, 0xa6, RZ ;  /* 0x000000a63b3b7824 */ /* 0x010fcc00078e02ff */
[----:B------:R-:W1:Y:S01]  /*41aa0*/  LDC R49, c[0x0][0x278] ;  /* 0x00009e00ff317b82 */ /* 0x000e620000000800 */
[----:B------:R-:W-:-:S07]  /*41ab0*/  LEA.HI.X.SX32 R15, R59, R3, 0x1, P0 ;  /* 0x000000033b0f7211 */ /* 0x000fce00000f0eff */
[----:B------:R-:W4:Y:S01]  /*41ac0*/  LDC R59, c[0x0][0x278] ;  /* 0x00009e00ff3b7b82 */ /* 0x000f220000000800 */
[----:B0-----:R-:W-:Y:S01]  /*41ad0*/  IMAD R18, R43, 0x150, RZ ;  /* 0x000001502b127824 */ /* 0x001fe200078e02ff */
[----:B------:R-:W-:-:S04]  /*41ae0*/  IADD3 R12, P3, R19, R2, RZ ;  /* 0x00000002130c7210 */ /* 0x000fc80007f7e0ff */
[----:B------:R-:W-:Y:S01]  /*41af0*/  IADD3 R18, P4, R18, R2, RZ ;  /* 0x0000000212127210 */ /* 0x000fe20007f9e0ff */
[----:B------:R-:W-:Y:S01]  /*41b00*/  IMAD R13, R40, 0xa5, RZ ;  /* 0x000000a5280d7824 */ /* 0x000fe200078e02ff */
[----:B------:R0:W-:Y:S01]  /*41b10*/  STG.E.U16 desc[UR60][R16.64], R78 ;  /* 0x0000004e10007986 */ /* 0x0001e2000c10153c */
[----:B---3--:R-:W-:Y:S01]  /*41b20*/  IMAD R57, R45, 0x152, RZ ;  /* 0x000001522d397824 */ /* 0x008fe200078e02ff */
[----:B------:R-:W3:Y:S08]  /*41b30*/  LDC R56, c[0x0][0x278] ;  /* 0x00009e00ff387b82 */ /* 0x000ef00000000800 */
[----:B------:R-:W3:Y:S01]  /*41b40*/  LDC R37, c[0x0][0x278] ;  /* 0x00009e00ff257b82 */ /* 0x000ee20000000800 */
[----:B----4-:R-:W-:-:S02]  /*41b50*/  IMAD R59, R59, 0xa8, RZ ;  /* 0x000000a83b3b7824 */ /* 0x010fc400078e02ff */
[----:B0-----:R-:W-:Y:S01]  /*41b60*/  IMAD R16, R42, 0x14e, RZ ;  /* 0x0000014e2a107824 */ /* 0x001fe200078e02ff */
[----:B------:R-:W-:Y:S01]  /*41b70*/  PRMT R78, R78, 0x7632, R78 ;  /* 0x000076324e4e7816 */ /* 0x000fe2000000004e */
[----:B------:R-:W-:Y:S01]  /*41b80*/  IMAD R17, R48, 0xa7, RZ ;  /* 0x000000a730117824 */ /* 0x000fe200078e02ff */
[-C--:B------:R-:W-:Y:S02]  /*41b90*/  LEA.HI.X.SX32 R19, R59, R3.reuse, 0x1, P4 ;  /* 0x000000033b137211 */ /* 0x080fe400020f0eff */
[----:B------:R-:W0:Y:S08]  /*41ba0*/  LDC R43, c[0x0][0x278] ;  /* 0x00009e00ff2b7b82 */ /* 0x000e300000000800 */
[----:B------:R-:W4:Y:S01]  /*41bb0*/  LDC R59, c[0x0][0x278] ;  /* 0x00009e00ff3b7b82 */ /* 0x000f220000000800 */
[----:B------:R-:W-:-:S02]  /*41bc0*/  LEA.HI.X.SX32 R13, R13, R3, 0x1, P3 ;  /* 0x000000030d0d7211 */ /* 0x000fc400018f0eff */
[----:B------:R-:W-:Y:S01]  /*41bd0*/  IADD3 R16, P3, R16, R2, RZ ;  /* 0x0000000210107210 */ /* 0x000fe20007f7e0ff */
[----:B--2---:R-:W-:Y:S02]  /*41be0*/  IMAD R48, R54, 0x154, RZ ;  /* 0x0000015436307824 */ /* 0x004fe400078e02ff */
[----:B------:R2:W-:Y:S01]  /*41bf0*/  STG.E.U16 desc[UR60][R12.64], R78 ;  /* 0x0000004e0c007986 */ /* 0x0005e2000c10153c */
[----:B------:R-:W-:Y:S01]  /*41c00*/  LEA.HI.X.SX32 R17, R17, R3, 0x1, P3 ;  /* 0x0000000311117211 */ /* 0x000fe200018f0eff */
[----:B-1----:R-:W-:Y:S01]  /*41c10*/  IMAD R42, R49, 0x156, RZ ;  /* 0x00000156312a7824 */ /* 0x002fe200078e02ff */
[----:B------:R-:W1:Y:S01]  /*41c20*/  LDC R45, c[0x0][0x278] ;  /* 0x00009e00ff2d7b82 */ /* 0x000e620000000800 */
[----:B------:R3:W-:Y:S07]  /*41c30*/  STG.E.U16 desc[UR60][R14.64], R79 ;  /* 0x0000004f0e007986 */ /* 0x0007ee000c10153c */
[----:B------:R-:W1:Y:S01]  /*41c40*/  LDC R40, c[0x0][0x278] ;  /* 0x00009e00ff287b82 */ /* 0x000e620000000800 */
[----:B--2---:R-:W-:-:S02]  /*41c50*/  PRMT R12, R79, 0x7632, R12 ;  /* 0x000076324f0c7816 */ /* 0x004fc4000000000c */
[----:B---3--:R-:W-:-:S03]  /*41c60*/  IADD3 R14, P3, R48, R2, RZ ;  /* 0x00000002300e7210 */ /* 0x008fc60007f7e0ff */
[----:B------:R-:W-:Y:S01]  /*41c70*/  STG.E.U16 desc[UR60][R16.64], R12 ;  /* 0x0000000c10007986 */ /* 0x000fe2000c10153c */
[----:B----4-:R-:W-:Y:S01]  /*41c80*/  IMAD R59, R59, 0xaa, RZ ;  /* 0x000000aa3b3b7824 */ /* 0x010fe200078e02ff */
[----:B------:R-:W2:Y:S02]  /*41c90*/  LDC R49, c[0x0][0x278] ;  /* 0x00009e00ff317b82 */ /* 0x000ea40000000800 */
[----:B------:R3:W-:Y:S02]  /*41ca0*/  STG.E.U16 desc[UR60][R18.64], R80 ;  /* 0x0000005012007986 */ /* 0x0007e4000c10153c */
[----:B------:R-:W-:-:S04]  /*41cb0*/  LEA.HI.X.SX32 R15, R59, R3, 0x1, P3 ;  /* 0x000000033b0f7211 */ /* 0x000fc800018f0eff */
[----:B------:R-:W4:Y:S08]  /*41cc0*/  LDC R59, c[0x0][0x278] ;  /* 0x00009e00ff3b7b82 */ /* 0x000f300000000800 */
[----:B---3--:R-:W3:Y:S01]  /*41cd0*/  LDC R19, c[0x0][0x278] ;  /* 0x00009e00ff137b82 */ /* 0x008ee20000000800 */
[----:B------:R-:W-:Y:S01]  /*41ce0*/  IMAD R13, R55, 0xa9, RZ ;  /* 0x000000a9370d7824 */ /* 0x000fe200078e02ff */
[----:B------:R-:W-:-:S02]  /*41cf0*/  IADD3 R12, P0, R57, R2, RZ ;  /* 0x00000002390c7210 */ /* 0x000fc40007f1e0ff */
[----:B------:R-:W-:Y:S02]  /*41d00*/  PRMT R80, R80, 0x7632, R80 ;  /* 0x0000763250507816 */ /* 0x000fe40000000050 */
[----:B------:R-:W-:Y:S01]  /*41d10*/  LEA.HI.X.SX32 R13, R13, R3, 0x1, P0 ;  /* 0x000000030d0d7211 */ /* 0x000fe200000f0eff */
[----:B------:R-:W-:Y:S01]  /*41d20*/  IMAD R17, R56, 0xab, RZ ;  /* 0x000000ab38117824 */ /* 0x000fe200078e02ff */
[----:B------:R-:W-:Y:S01]  /*41d30*/  IADD3 R16, P4, R42, R2, RZ ;  /* 0x000000022a107210 */ /* 0x000fe20007f9e0ff */
[----:B------:R-:W-:Y:S01]  /*41d40*/  IMAD R37, R37, 0x15a, RZ ;  /* 0x0000015a25257824 */ /* 0x000fe200078e02ff */
[----:B------:R-:W-:Y:S01]  /*41d50*/  PRMT R18, R81, 0x7632, R18 ;  /* 0x0000763251127816 */ /* 0x000fe20000000012 */
[----:B------:R0:W-:Y:S01]  /*41d60*/  STG.E.U16 desc[UR60][R12.64], R80 ;  /* 0x000000500c007986 */ /* 0x0001e2000c10153c */
[----:B------:R-:W1:Y:S01]  /*41d70*/  LDC R48, c[0x0][0x278] ;  /* 0x00009e00ff307b82 */ /* 0x000e620000000800 */
[----:B----4-:R-:W-:-:S07]  /*41d80*/  IMAD R59, R59, 0xac, RZ ;  /* 0x000000ac3b3b7824 */ /* 0x010fce00078e02ff */
[----:B------:R-:W4:Y:S01]  /*41d90*/  LDC R54, c[0x0][0x278] ;  /* 0x00009e00ff367b82 */ /* 0x000f220000000800 */
[----:B---3--:R-:W-:Y:S01]  /*41da0*/  IMAD R19, R19, 0x158, RZ ;  /* 0x0000015813137824 */ /* 0x008fe200078e02ff */
[----:B------:R-:W-:-:S06]  /*41db0*/  LEA.HI.X.SX32 R17, R17, R3, 0x1, P4 ;  /* 0x0000000311117211 */ /* 0x000fcc00020f0eff */
[----:B------:R-:W3:Y:S01]  /*41dc0*/  LDC R42, c[0x0][0x278] ;  /* 0x00009e00ff2a7b82 */ /* 0x000ee20000000800 */
[----:B0-----:R-:W-:-:S04]  /*41dd0*/  IADD3 R12, P3, R19, R2, RZ ;  /* 0x00000002130c7210 */ /* 0x001fc80007f7e0ff */
[----:B------:R-:W-:-:S03]  /*41de0*/  LEA.HI.X.SX32 R13, R59, R3, 0x1, P3 ;  /* 0x000000033b0d7211 */ /* 0x000fc600018f0eff */
[----:B------:R-:W0:Y:S01]  /*41df0*/  LDC R59, c[0x0][0x278] ;  /* 0x00009e00ff3b7b82 */ /* 0x000e220000000800 */
[----:B------:R-:W-:Y:S04]  /*41e00*/  STG.E.U16 desc[UR60][R14.64], R81 ;  /* 0x000000510e007986 */ /* 0x000fe8000c10153c */
[----:B------:R1:W-:Y:S01]  /*41e10*/  STG.E.U16 desc[UR60][R16.64], R18 ;  /* 0x0000001210007986 */ /* 0x0003e2000c10153c */
[----:B--2---:R-:W-:Y:S02]  /*41e20*/  IMAD R19, R49, 0xaf, RZ ;  /* 0x000000af31137824 */ /* 0x004fe400078e02ff */
[----:B------:R-:W2:Y:S08]  /*41e30*/  LDC R56, c[0x0][0x278] ;  /* 0x00009e00ff387b82 */ /* 0x000eb00000000800 */
[----:B------:R-:W2:Y:S01]  /*41e40*/  LDC R55, c[0x0][0x278] ;  /* 0x00009e00ff377b82 */ /* 0x000ea20000000800 */
[----:B-1----:R-:W-:-:S05]  /*41e50*/  IMAD R16, R43, 0x15c, RZ ;  /* 0x0000015c2b107824 */ /* 0x002fca00078e02ff */
[----:B------:R-:W-:Y:S01]  /*41e60*/  IADD3 R16, P3, R16, R2, RZ ;  /* 0x0000000210107210 */ /* 0x000fe20007f7e0ff */
[----:B0-----:R-:W-:Y:S01]  /*41e70*/  IMAD R59, R59, 0xae, RZ ;  /* 0x000000ae3b3b7824 */ /* 0x001fe200078e02ff */
[----:B------:R-:W0:Y:S04]  /*41e80*/  LDC R57, c[0x0][0x278] ;  /* 0x00009e00ff397b82 */ /* 0x000e280000000800 */
[----:B------:R-:W-:-:S04]  /*41e90*/  LEA.HI.X.SX32 R17, R59, R3, 0x1, P3 ;  /* 0x000000033b117211 */ /* 0x000fc800018f0eff */
[----:B------:R-:W1:Y:S01]  /*41ea0*/  LDC R59, c[0x0][0x278] ;  /* 0x00009e00ff3b7b82 */ /* 0x000e620000000800 */
[----:B------:R-:W-:Y:S01]  /*41eb0*/  IMAD R18, R45, 0x15e, RZ ;  /* 0x0000015e2d127824 */ /* 0x000fe200078e02ff */
[-C--:B------:R-:W-:Y:S01]  /*41ec0*/  IADD3 R14, P0, R37, R2.reuse, RZ ;  /* 0x00000002250e7210 */ /* 0x080fe20007f1e0ff */
[----:B------:R-:W-:Y:S01]  /*41ed0*/  IMAD R15, R40, 0xad, RZ ;  /* 0x000000ad280f7824 */ /* 0x000fe200078e02ff */
[----:B------:R4:W-:Y:S02]  /*41ee0*/  STG.E.U16 desc[UR60][R12.64], R82 ;  /* 0x000000520c007986 */ /* 0x0009e4000c10153c */
[----:B------:R-:W-:Y:S02]  /*41ef0*/  IADD3 R18, P4, R18, R2, RZ ;  /* 0x0000000212127210 */ /* 0x000fe40007f9e0ff */
[-C--:B------:R-:W-:Y:S01]  /*41f00*/  LEA.HI.X.SX32 R15, R15, R3.reuse, 0x1, P0 ;  /* 0x000000030f0f7211 */ /* 0x080fe200000f0eff */
[----:B------:R-:W0:Y:S01]  /*41f10*/  LDC R40, c[0x0][0x278] ;  /* 0x00009e00ff287b82 */ /* 0x000e220000000800 */
[----:B------:R-:W-:-:S02]  /*41f20*/  LEA.HI.X.SX32 R19, R19, R3, 0x1, P4 ;  /* 0x0000000313137211 */ /* 0x000fc400020f0eff */
[----:B----4-:R-:W-:Y:S01]  /*41f30*/  PRMT R82, R82, 0x7632, R82 ;  /* 0x0000763252527816 */ /* 0x010fe20000000052 */
[----:B---3--:R-:W-:Y:S01]  /*41f40*/  IMAD R13, R42, 0x160, RZ ;  /* 0x000001602a0d7824 */ /* 0x008fe200078e02ff */
[----:B------:R-:W-:-:S03]  /*41f50*/  PRMT R12, R83, 0x7632, R12 ;  /* 0x00007632530c7816 */ /* 0x000fc6000000000c */
[----:B------:R-:W3:Y:S01]  /*41f60*/  LDC R43, c[0x0][0x278] ;  /* 0x00009e00ff2b7b82 */ /* 0x000ee20000000800 */
[----:B------:R4:W-:Y:S01]  /*41f70*/  STG.E.U16 desc[UR60][R14.64], R82 ;  /* 0x000000520e007986 */ /* 0x0009e2000c10153c */
[----:B-1----:R-:W-:-:S03]  /*41f80*/  IMAD R59, R59, 0xb0, RZ ;  /* 0x000000b03b3b7824 */ /* 0x002fc600078e02ff */
[----:B------:R-:W-:Y:S01]  /*41f90*/  STG.E.U16 desc[UR60][R16.64], R83 ;  /* 0x0000005310007986 */ /* 0x000fe2000c10153c */
[----:B------:R-:W-:Y:S02]  /*41fa0*/  IMAD R37, R48, 0x162, RZ ;  /* 0x0000016230257824 */ /* 0x000fe400078e02ff */
[----:B------:R-:W1:Y:S01]  /*41fb0*/  LDC R42, c[0x0][0x278] ;  /* 0x00009e00ff2a7b82 */ /* 0x000e620000000800 */
[----:B------:R2:W-:Y:S01]  /*41fc0*/  STG.E.U16 desc[UR60][R18.64], R12 ;  /* 0x0000000c12007986 */ /* 0x0005e2000c10153c */
[----:B----4-:R-:W-:-:S06]  /*41fd0*/  IMAD R15, R54, 0xb1, RZ ;  /* 0x000000b1360f7824 */ /* 0x010fcc00078e02ff */
[----:B------:R-:W4:Y:S01]  /*41fe0*/  LDC R45, c[0x0][0x278] ;  /* 0x00009e00ff2d7b82 */ /* 0x000f220000000800 */
[-C--:B--2---:R-:W-:Y:S01]  /*41ff0*/  IADD3 R12, P3, R13, R2.reuse, RZ ;  /* 0x000000020d0c7210 */ /* 0x084fe20007f7e0ff */
[----:B------:R-:W-:Y:S01]  /*42000*/  IMAD R16, R56, 0x164, RZ ;  /* 0x0000016438107824 */ /* 0x000fe200078e02ff */
[-C--:B------:R-:W-:Y:S01]  /*42010*/  IADD3 R14, P0, R37, R2.reuse, RZ ;  /* 0x00000002250e7210 */ /* 0x080fe20007f1e0ff */
[----:B------:R-:W-:Y:S01]  /*42020*/  IMAD R18, R55, 0x166, RZ ;  /* 0x0000016637127824 */ /* 0x000fe200078e02ff */
[-C--:B------:R-:W-:Y:S01]  /*42030*/  LEA.HI.X.SX32 R13, R59, R3.reuse, 0x1, P3 ;  /* 0x000000033b0d7211 */ /* 0x080fe200018f0eff */
[----:B0-----:R-:W-:Y:S02]  /*42040*/  IMAD R19, R57, 0xb3, RZ ;  /* 0x000000b339137824 */ /* 0x001fe400078e02ff */
[----:B------:R-:W0:Y:S01]  /*42050*/  LDC R59, c[0x0][0x278] ;  /* 0x00009e00ff3b7b82 */ /* 0x000e220000000800 */
[----:B------:R-:W-:Y:S01]  /*42060*/  IADD3 R16, P3, R16, R2, RZ ;  /* 0x0000000210107210 */ /* 0x000fe20007f7e0ff */
[----:B------:R2:W-:Y:S01]  /*42070*/  STG.E.U16 desc[UR60][R12.64], R84 ;  /* 0x000000540c007986 */ /* 0x0005e2000c10153c */
[----:B------:R-:W-:-:S02]  /*42080*/  LEA.HI.X.SX32 R15, R15, R3, 0x1, P0 ;  /* 0x000000030f0f7211 */ /* 0x000fc400000f0eff */
[----:B------:R-:W-:-:S03]  /*42090*/  IADD3 R18, P4, R18, R2, RZ ;  /* 0x0000000212127210 */ /* 0x000fc60007f9e0ff */
[----:B------:R-:W4:Y:S01]  /*420a0*/  LDC R37, c[0x0][0x278] ;  /* 0x00009e00ff257b82 */ /* 0x000f220000000800 */
[----:B--2---:R-:W-:-:S07]  /*420b0*/  PRMT R84, R84, 0x7632, R84 ;  /* 0x0000763254547816 */ /* 0x004fce0000000054 */
[----:B------:R-:W2:Y:S01]  /*420c0*/  LDC R83, c[0x0][0x278] ;  /* 0x00009e00ff537b82 */ /* 0x000ea20000000800 */
[----:B0-----:R-:W-:Y:S01]  /*420d0*/  IMAD R59, R59, 0xb2, RZ ;  /* 0x000000b23b3b7824 */ /* 0x001fe200078e02ff */
[----:B------:R0:W-:Y:S06]  /*420e0*/  STG.E.U16 desc[UR60][R14.64], R84 ;  /* 0x000000540e007986 */ /* 0x0001ec000c10153c */
[----:B------:R-:W2:Y:S01]  /*420f0*/  LDC R82, c[0x0][0x278] ;  /* 0x00009e00ff527b82 */ /* 0x000ea20000000800 */
[-C--:B------:R-:W-:Y:S02]  /*42100*/  LEA.HI.X.SX32 R17, R59, R3.reuse, 0x1, P3 ;  /* 0x000000033b117211 */ /* 0x080fe400018f0eff */
[----:B------:R-:W-:-:S02]  /*42110*/  LEA.HI.X.SX32 R19, R19, R3, 0x1, P4 ;  /* 0x0000000313137211 */ /* 0x000fc400020f0eff */
[----:B------:R-:W-:Y:S01]  /*42120*/  PRMT R12, R85, 0x7632, R12 ;  /* 0x00007632550c7816 */ /* 0x000fe2000000000c */
[----:B------:R4:W-:Y:S02]  /*42130*/  STG.E.U16 desc[UR60][R16.64], R85 ;  /* 0x0000005510007986 */ /* 0x0009e4000c10153c */
[----:B------:R-:W2:Y:S01]  /*42140*/  LDC R81, c[0x0][0x278] ;  /* 0x00009e00ff517b82 */ /* 0x000ea20000000800 */
[----:B0-----:R-:W-:Y:S01]  /*42150*/  IMAD R84, R40, 0x168, RZ ;  /* 0x0000016828547824 */ /* 0x001fe200078e02ff */
[----:B------:R0:W-:Y:S01]  /*42160*/  STG.E.U16 desc[UR60][R18.64], R12 ;  /* 0x0000000c12007986 */ /* 0x0001e2000c10153c */
[----:B-1----:R-:W-:Y:S02]  /*42170*/  IMAD R42, R42, 0x16a, RZ ;  /* 0x0000016a2a2a7824 */ /* 0x002fe400078e02ff */
[----:B---3--:R-:W-:Y:S02]  /*42180*/  IMAD R43, R43, 0x16c, RZ ;  /* 0x0000016c2b2b7824 */ /* 0x008fe400078e02ff */
[----:B----4-:R-:W-:Y:S01]  /*42190*/  IMAD R15, R45, 0xb5, RZ ;  /* 0x000000b52d0f7824 */ /* 0x010fe200078e02ff */
[----:B------:R-:W1:Y:S08]  /*421a0*/  LDC R80, c[0x0][0x278] ;  /* 0x00009e00ff507b82 */ /* 0x000e700000000800 */
[----:B------:R-:W3:Y:S01]  /*421b0*/  LDC R85, c[0x0][0x278] ;  /* 0x00009e00ff557b82 */ /* 0x000ee20000000800 */
[----:B0-----:R-:W-:-:S04]  /*421c0*/  IADD3 R12, P0, R84, R2, RZ ;  /* 0x00000002540c7210 */ /* 0x001fc80007f1e0ff */
[----:B------:R-:W-:-:S03]  /*421d0*/  LEA.HI.X.SX32 R13, R39, R3, 0x1, P0 ;  /* 0x00000003270d7211 */ /* 0x000fc600000f0eff */
[----:B------:R-:W0:Y:S01]  /*421e0*/  LDC R39, c[0x0][0x278] ;  /* 0x00009e00ff277b82 */ /* 0x000e220000000800 */
[-C--:B------:R-:W-:Y:S02]  /*421f0*/  IADD3 R14, P3, R42, R2.reuse, RZ ;  /* 0x000000022a0e7210 */ /* 0x080fe40007f7e0ff */
[----:B------:R-:W-:Y:S01]  /*42200*/  IADD3 R16, P4, R43, R2, RZ ;  /* 0x000000022b107210 */ /* 0x000fe20007f9e0ff */
[----:B------:R4:W-:Y:S01]  /*42210*/  STG.E.U16 desc[UR60][R12.64], R86 ;  /* 0x000000560c007986 */ /* 0x0009e2000c10153c */
[-C--:B------:R-:W-:Y:S02]  /*42220*/  LEA.HI.X.SX32 R15, R15, R3.reuse, 0x1, P3 ;  /* 0x000000030f0f7211 */ /* 0x080fe400018f0eff */
[----:B------:R-:W-:Y:S01]  /*42230*/  PRMT R18, R86, 0x7632, R18 ;  /* 0x0000763256127816 */ /* 0x000fe20000000012 */
[----:B------:R-:W1:Y:S01]  /*42240*/  LDC R79, c[0x0][0x278] ;  /* 0x00009e00ff4f7b82 */ /* 0x000e620000000800 */
[----:B------:R-:W-:Y:S01]  /*42250*/  LEA.HI.X.SX32 R17, R38, R3, 0x1, P4 ;  /* 0x0000000326117211 */ /* 0x000fe200020f0eff */
[----:B--2---:R-:W-:-:S02]  /*42260*/  IMAD R83, R83, 0x170, RZ ;  /* 0x0000017053537824 */ /* 0x004fc400078e02ff */
[----:B---3--:R-:W-:-:S04]  /*42270*/  IMAD R85, R85, 0x16e, RZ ;  /* 0x0000016e55557824 */ /* 0x008fc800078e02ff */
[----:B------:R-:W2:Y:S01]  /*42280*/  LDC R38, c[0x0][0x278] ;  /* 0x00009e00ff267b82 */ /* 0x000ea20000000800 */
[----:B----4-:R-:W-:Y:S02]  /*42290*/  IMAD R13, R37, 0xb7, RZ ;  /* 0x000000b7250d7824 */ /* 0x010fe400078e02ff */
[----:B------:R-:W-:Y:S01]  /*422a0*/  IMAD R82, R82, 0x172, RZ ;  /* 0x0000017252527824 */ /* 0x000fe200078e02ff */
[-C--:B------:R-:W-:Y:S01]  /*422b0*/  IADD3 R12, P3, R85, R2.reuse, RZ ;  /* 0x00000002550c7210 */ /* 0x080fe20007f7e0ff */
[----:B------:R-:W-:Y:S01]  /*422c0*/  IMAD R81, R81, 0x174, RZ ;  /* 0x0000017451517824 */ /* 0x000fe200078e02ff */
[----:B------:R3:W-:Y:S01]  /*422d0*/  STG.E.U16 desc[UR60][R14.64], R18 ;  /* 0x000000120e007986 */ /* 0x0007e2000c10153c */
[----:B------:R-:W-:Y:S01]  /*422e0*/  PRMT R19, R87, 0x7632, R19 ;  /* 0x0000763257137816 */ /* 0x000fe20000000013 */
[----:B------:R-:W4:Y:S01]  /*422f0*/  LDC R78, c[0x0][0x278] ;  /* 0x00009e00ff4e7b82 */ /* 0x000f220000000800 */
[----:B------:R-:W-:Y:S01]  /*42300*/  LEA.HI.X.SX32 R13, R13, R3, 0x1, P3 ;  /* 0x000000030d0d7211 */ /* 0x000fe200018f0eff */
[----:B------:R0:W-:Y:S04]  /*42310*/  STG.E.U16 desc[UR60][R16.64], R87 ;  /* 0x0000005710007986 */ /* 0x0001e8000c10153c */
[----:B------:R1:W-:Y:S02]  /*42320*/  STG.E.U16 desc[UR60][R12.64], R19 ;  /* 0x000000130c007986 */ /* 0x0003e4000c10153c */
[----:B------:R-:W4:Y:S01]  /*42330*/  LDC R40, c[0x0][0x278] ;  /* 0x00009e00ff287b82 */ /* 0x000f220000000800 */
[----:B---3--:R-:W-:-:S02]  /*42340*/  IADD3 R14, P0, R83, R2, RZ ;  /* 0x00000002530e7210 */ /* 0x008fc40007f1e0ff */
[-C--:B------:R-:W-:Y:S01]  /*42350*/  IADD3 R18, P4, R81, R2.reuse, RZ ;  /* 0x0000000251127210 */ /* 0x080fe20007f9e0ff */
[----:B0-----:R-:W-:Y:S01]  /*42360*/  IMAD R17, R39, 0xb9, RZ ;  /* 0x000000b927117824 */ /* 0x001fe200078e02ff */
[----:B------:R-:W-:-:S03]  /*42370*/  IADD3 R16, P3, R82, R2, RZ ;  /* 0x0000000252107210 */ /* 0x000fc60007f7e0ff */
[----:B------:R-:W0:Y:S01]  /*42380*/  LDC R77, c[0x0][0x278] ;  /* 0x00009e00ff4d7b82 */ /* 0x000e220000000800 */
[-C--:B------:R-:W-:Y:S02]  /*42390*/  LEA.HI.X.SX32 R15, R36, R3.reuse, 0x1, P0 ;  /* 0x00000003240f7211 */ /* 0x080fe400000f0eff */
[-C--:B------:R-:W-:Y:S02]  /*423a0*/  LEA.HI.X.SX32 R17, R17, R3.reuse, 0x1, P3 ;  /* 0x0000000311117211 */ /* 0x080fe400018f0eff */
[----:B-1----:R-:W-:Y:S02]  /*423b0*/  PRMT R12, R88, 0x7632, R12 ;  /* 0x00007632580c7816 */ /* 0x002fe4000000000c */
[----:B------:R-:W-:Y:S01]  /*423c0*/  LEA.HI.X.SX32 R19, R35, R3, 0x1, P4 ;  /* 0x0000000323137211 */ /* 0x000fe200020f0eff */
[----:B------:R-:W1:Y:S01]  /*423d0*/  LDC R76, c[0x0][0x278] ;  /* 0x00009e00ff4c7b82 */ /* 0x000e620000000800 */
[----:B------:R-:W-:Y:S04]  /*423e0*/  STG.E.U16 desc[UR60][R14.64], R88 ;  /* 0x000000580e007986 */ /* 0x000fe8000c10153c */
[----:B------:R-:W-:Y:S03]  /*423f0*/  STG.E.U16 desc[UR60][R16.64], R12 ;  /* 0x0000000c10007986 */ /* 0x000fe6000c10153c */
[----:B------:R-:W3:Y:S01]  /*42400*/  LDC R75, c[0x0][0x278] ;  /* 0x00009e00ff4b7b82 */ /* 0x000ee20000000800 */
[----:B------:R2:W-:Y:S07]  /*42410*/  STG.E.U16 desc[UR60][R18.64], R89 ;  /* 0x0000005912007986 */ /* 0x0005ee000c10153c */
[----:B------:R-:W3:Y:S01]  /*42420*/  LDC R74, c[0x0][0x278] ;  /* 0x00009e00ff4a7b82 */ /* 0x000ee20000000800 */
[----:B------:R-:W-:-:S07]  /*42430*/  IMAD R80, R80, 0x176, RZ ;  /* 0x0000017650507824 */ /* 0x000fce00078e02ff */
[----:B--2---:R-:W2:Y:S01]  /*42440*/  LDC R19, c[0x0][0x278] ;  /* 0x00009e00ff137b82 */ /* 0x004ea20000000800 */
[----:B------:R-:W-:-:S07]  /*42450*/  IMAD R79, R79, 0x178, RZ ;  /* 0x000001784f4f7824 */ /* 0x000fce00078e02ff */
[----:B------:R-:W2:Y:S01]  /*42460*/  LDC R35, c[0x0][0x278] ;  /* 0x00009e00ff237b82 */ /* 0x000ea20000000800 */
[----:B------:R-:W-:Y:S01]  /*42470*/  IMAD R13, R38, 0xbb, RZ ;  /* 0x000000bb260d7824 */ /* 0x000fe200078e02ff */
[-C--:B------:R-:W-:Y:S01]  /*42480*/  IADD3 R12, P0, R80, R2.reuse, RZ ;  /* 0x00000002500c7210 */ /* 0x080fe20007f1e0ff */
[----:B----4-:R-:W-:Y:S01]  /*42490*/  IMAD R78, R78, 0x17a, RZ ;  /* 0x0000017a4e4e7824 */ /* 0x010fe200078e02ff */
[----:B------:R-:W-:-:S04]  /*424a0*/  IADD3 R14, P3, R79, R2, RZ ;  /* 0x000000024f0e7210 */ /* 0x000fc80007f7e0ff */
[----:B------:R-:W4:Y:S01]  /*424b0*/  LDC R73, c[0x0][0x278] ;  /* 0x00009e00ff497b82 */ /* 0x000f220000000800 */
[-C--:B------:R-:W-:Y:S01]  /*424c0*/  LEA.HI.X.SX32 R13, R13, R3.reuse, 0x1, P0 ;  /* 0x000000030d0d7211 */ /* 0x080fe200000f0eff */
[----:B------:R-:W-:Y:S01]  /*424d0*/  IMAD R17, R40, 0xbd, RZ ;  /* 0x000000bd28117824 */ /* 0x000fe200078e02ff */
[----:B------:R-:W-:Y:S01]  /*424e0*/  PRMT R89, R89, 0x7632, R89 ;  /* 0x0000763259597816 */ /* 0x000fe20000000059 */
[----:B0-----:R-:W-:Y:S01]  /*424f0*/  IMAD R77, R77, 0x17c, RZ ;  /* 0x0000017c4d4d7824 */ /* 0x001fe200078e02ff */
[----:B------:R-:W-:-:S03]  /*42500*/  LEA.HI.X.SX32 R15, R34, R3, 0x1, P3 ;  /* 0x00000003220f7211 */ /* 0x000fc600018f0eff */
[----:B------:R-:W0:Y:S01]  /*42510*/  LDC R72, c[0x0][0x278] ;  /* 0x00009e00ff487b82 */ /* 0x000e220000000800 */
[----:B------:R-:W-:Y:S01]  /*42520*/  IADD3 R16, P4, R78, R2, RZ ;  /* 0x000000024e107210 */ /* 0x000fe20007f9e0ff */
[----:B------:R-:W-:Y:S01]  /*42530*/  STG.E.U16 desc[UR60][R12.64], R89 ;  /* 0x000000590c007986 */ /* 0x000fe2000c10153c */
[----:B------:R-:W-:-:S05]  /*42540*/  PRMT R18, R90, 0x7632, R18 ;  /* 0x000076325a127816 */ /* 0x000fca0000000012 */
[----:B------:R-:W0:Y:S01]  /*42550*/  LDC R71, c[0x0][0x278] ;  /* 0x00009e00ff477b82 */ /* 0x000e220000000800 */
[----:B------:R-:W-:Y:S01]  /*42560*/  LEA.HI.X.SX32 R17, R17, R3, 0x1, P4 ;  /* 0x0000000311117211 */ /* 0x000fe200020f0eff */
[----:B------:R2:W-:Y:S01]  /*42570*/  STG.E.U16 desc[UR60][R14.64], R90 ;  /* 0x0000005a0e007986 */ /* 0x0005e2000c10153c */
[----:B-1----:R-:W-:-:S05]  /*42580*/  IMAD R76, R76, 0x17e, RZ ;  /* 0x0000017e4c4c7824 */ /* 0x002fca00078e02ff */
[----:B------:R-:W1:Y:S01]  /*42590*/  LDC R70, c[0x0][0x278] ;  /* 0x00009e00ff467b82 */ /* 0x000e620000000800 */
[----:B---3--:R-:W-:Y:S02]  /*425a0*/  IMAD R75, R75, 0x180, RZ ;  /* 0x000001804b4b7824 */ /* 0x008fe400078e02ff */
[----:B------:R-:W-:-:S05]  /*425b0*/  IMAD R74, R74, 0x182, RZ ;  /* 0x000001824a4a7824 */ /* 0x000fca00078e02ff */
[----:B------:R-:W3:Y:S01]  /*425c0*/  LDC R36, c[0x0][0x278] ;  /* 0x00009e00ff247b82 */ /* 0x000ee20000000800 */
[-C--:B--2---:R-:W-:Y:S01]  /*425d0*/  IADD3 R14, P3, R77, R2.reuse, RZ ;  /* 0x000000024d0e7210 */ /* 0x084fe20007f7e0ff */
[----:B------:R-:W-:Y:S01]  /*425e0*/  IMAD R13, R19, 0xbf, RZ ;  /* 0x000000bf130d7824 */ /* 0x000fe200078e02ff */
[----:B------:R2:W-:Y:S05]  /*425f0*/  STG.E.U16 desc[UR60][R16.64], R18 ;  /* 0x0000001210007986 */ /* 0x0005ea000c10153c */
[----:B------:R-:W3:Y:S01]  /*42600*/  LDC R34, c[0x0][0x278] ;  /* 0x00009e00ff227b82 */ /* 0x000ee20000000800 */
[----:B------:R-:W-:Y:S01]  /*42610*/  IADD3 R12, P0, R76, R2, RZ ;  /* 0x000000024c0c7210 */ /* 0x000fe20007f1e0ff */
[----:B------:R-:W-:Y:S01]  /*42620*/  IMAD R19, R35, 0xc1, RZ ;  /* 0x000000c123137824 */ /* 0x000fe200078e02ff */
[----:B------:R-:W-:-:S02]  /*42630*/  LEA.HI.X.SX32 R15, R33, R3, 0x1, P3 ;  /* 0x00000003210f7211 */ /* 0x000fc400018f0eff */
[----:B--2---:R-:W-:-:S03]  /*42640*/  IADD3 R16, P3, R75, R2, RZ ;  /* 0x000000024b107210 */ /* 0x004fc60007f7e0ff */
[----:B------:R-:W2:Y:S01]  /*42650*/  LDC R69, c[0x0][0x278] ;  /* 0x00009e00ff457b82 */ /* 0x000ea20000000800 */
[----:B------:R-:W-:Y:S01]  /*42660*/  IADD3 R18, P4, R74, R2, RZ ;  /* 0x000000024a127210 */ /* 0x000fe20007f9e0ff */
[----:B------:R0:W-:Y:S01]  /*42670*/  STG.E.U16 desc[UR60][R14.64], R91 ;  /* 0x0000005b0e007986 */ /* 0x0001e2000c10153c */
[-C--:B------:R-:W-:Y:S02]  /*42680*/  LEA.HI.X.SX32 R13, R13, R3.reuse, 0x1, P0 ;  /* 0x000000030d0d7211 */ /* 0x080fe400000f0eff */
[----:B------:R-:W-:Y:S02]  /*42690*/  PRMT R33, R91, 0x7632, R33 ;  /* 0x000076325b217816 */ /* 0x000fe40000000021 */
[-C--:B------:R-:W-:Y:S01]  /*426a0*/  LEA.HI.X.SX32 R17, R26, R3.reuse, 0x1, P3 ;  /* 0x000000031a117211 */ /* 0x080fe200018f0eff */
[----:B----4-:R-:W-:Y:S01]  /*426b0*/  IMAD R73, R73, 0x184, RZ ;  /* 0x0000018449497824 */ /* 0x010fe200078e02ff */
[----:B------:R-:W-:Y:S01]  /*426c0*/  LEA.HI.X.SX32 R19, R19, R3, 0x1, P4 ;  /* 0x0000000313137211 */ /* 0x000fe200020f0eff */
[----:B------:R-:W4:Y:S01]  /*426d0*/  LDC R68, c[0x0][0x278] ;  /* 0x00009e00ff447b82 */ /* 0x000f220000000800 */
[----:B------:R-:W-:Y:S01]  /*426e0*/  STG.E.U16 desc[UR60][R12.64], R33 ;  /* 0x000000210c007986 */ /* 0x000fe2000c10153c */
[----:B0-----:R-:W-:-:S03]  /*426f0*/  PRMT R14, R92, 0x7632, R14 ;  /* 0x000076325c0e7816 */ /* 0x001fc6000000000e */
[----:B------:R-:W-:Y:S03]  /*42700*/  STG.E.U16 desc[UR60][R16.64], R92 ;  /* 0x0000005c10007986 */ /* 0x000fe6000c10153c */
[----:B------:R-:W0:Y:S01]  /*42710*/  LDC R67, c[0x0][0x278] ;  /* 0x00009e00ff437b82 */ /* 0x000e220000000800 */
[----:B------:R1:W-:Y:S01]  /*42720*/  STG.E.U16 desc[UR60][R18.64], R14 ;  /* 0x0000000e12007986 */ /* 0x0003e2000c10153c */
[----:B------:R-:W-:Y:S02]  /*42730*/  IMAD R72, R72, 0x186, RZ ;  /* 0x0000018648487824 */ /* 0x000fe400078e02ff */
[----:B------:R-:W-:-:S04]  /*42740*/  IMAD R71, R71, 0x188, RZ ;  /* 0x0000018847477824 */ /* 0x000fc800078e02ff */
[----:B------:R-:W0:Y:S01]  /*42750*/  LDC R26, c[0x0][0x278] ;  /* 0x00009e00ff1a7b82 */ /* 0x000e220000000800 */
[----:B-1----:R-:W-:Y:S01]  /*42760*/  IMAD R70, R70, 0x18a, RZ ;  /* 0x0000018a46467824 */ /* 0x002fe200078e02ff */
[----:B------:R-:W-:-:S06]  /*42770*/  IADD3 R14, P3, R73, R2, RZ ;  /* 0x00000002490e7210 */ /* 0x000fcc0007f7e0ff */
[----:B------:R-:W1:Y:S01]  /*42780*/  LDC R66, c[0x0][0x278] ;  /* 0x00009e00ff427b82 */ /* 0x000e620000000800 */
[----:B------:R-:W-:Y:S01]  /*42790*/  LEA.HI.X.SX32 R15, R24, R3, 0x1, P3 ;  /* 0x00000003180f7211 */ /* 0x000fe200018f0eff */
[----:B---3--:R-:W-:Y:S01]  /*427a0*/  IMAD R13, R36, 0xc3, RZ ;  /* 0x000000c3240d7824 */ /* 0x008fe200078e02ff */
[-C--:B------:R-:W-:Y:S01]  /*427b0*/  IADD3 R12, P0, R72, R2.reuse, RZ ;  /* 0x00000002480c7210 */ /* 0x080fe20007f1e0ff */
[----:B------:R-:W-:Y:S01]  /*427c0*/  IMAD R19, R34, 0xc5, RZ ;  /* 0x000000c522137824 */ /* 0x000fe200078e02ff */
[----:B------:R-:W-:-:S03]  /*427d0*/  IADD3 R16, P3, R71, R2, RZ ;  /* 0x0000000247107210 */ /* 0x000fc60007f7e0ff */
[----:B------:R-:W3:Y:S01]  /*427e0*/  LDC R33, c[0x0][0x278] ;  /* 0x00009e00ff217b82 */ /* 0x000ee20000000800 */
[----:B------:R-:W-:Y:S01]  /*427f0*/  IADD3 R18, P4, R70, R2, RZ ;  /* 0x0000000246127210 */ /* 0x000fe20007f9e0ff */
[----:B------:R4:W-:Y:S01]  /*42800*/  STG.E.U16 desc[UR60][R14.64], R93 ;  /* 0x0000005d0e007986 */ /* 0x0009e2000c10153c */
[-C--:B------:R-:W-:Y:S02]  /*42810*/  LEA.HI.X.SX32 R13, R13, R3.reuse, 0x1, P0 ;  /* 0x000000030d0d7211 */ /* 0x080fe400000f0eff */
[-C--:B------:R-:W-:Y:S02]  /*42820*/  LEA.HI.X.SX32 R17, R4, R3.reuse, 0x1, P3 ;  /* 0x0000000304117211 */ /* 0x080fe400018f0eff */
[----:B------:R-:W-:Y:S01]  /*42830*/  LEA.HI.X.SX32 R19, R19, R3, 0x1, P4 ;  /* 0x0000000313137211 */ /* 0x000fe200020f0eff */
[----:B--2---:R-:W-:Y:S01]  /*42840*/  IMAD R69, R69, 0x18c, RZ ;  /* 0x0000018c45457824 */ /* 0x004fe200078e02ff */
[----:B------:R-:W-:Y:S01]  /*42850*/  PRMT R4, R94, 0x7632, R4 ;  /* 0x000076325e047816 */ /* 0x000fe20000000004 */
[----:B----4-:R-:W-:Y:S01]  /*42860*/  IMAD R68, R68, 0x18e, RZ ;  /* 0x0000018e44447824 */ /* 0x010fe200078e02ff */
[----:B------:R-:W2:Y:S01]  /*42870*/  LDC R65, c[0x0][0x278] ;  /* 0x00009e00ff417b82 */ /* 0x000ea20000000800 */
[----:B------:R-:W-:-:S05]  /*42880*/  PRMT R93, R93, 0x7632, R93 ;  /* 0x000076325d5d7816 */ /* 0x000fca000000005d */
[----:B------:R4:W-:Y:S01]  /*42890*/  STG.E.U16 desc[UR60][R12.64], R93 ;  /* 0x0000005d0c007986 */ /* 0x0009e2000c10153c */
[----:B0-----:R-:W-:Y:S01]  /*428a0*/  IMAD R67, R67, 0x190, RZ ;  /* 0x0000019043437824 */ /* 0x001fe200078e02ff */
[----:B------:R-:W0:Y:S02]  /*428b0*/  LDC R64, c[0x0][0x278] ;  /* 0x00009e00ff407b82 */ /* 0x000e240000000800 */
[----:B------:R-:W-:Y:S04]  /*428c0*/  STG.E.U16 desc[UR60][R16.64], R94 ;  /* 0x0000005e10007986 */ /* 0x000fe8000c10153c */
[----:B------:R3:W-:Y:S01]  /*428d0*/  STG.E.U16 desc[UR60][R18.64], R4 ;  /* 0x0000000412007986 */ /* 0x0007e2000c10153c */
[----:B------:R-:W-:Y:S01]  /*428e0*/  IMAD R15, R26, 0xc7, RZ ;  /* 0x000000c71a0f7824 */ /* 0x000fe200078e02ff */
[----:B------:R-:W0:Y:S01]  /*428f0*/  LDC R63, c[0x0][0x278] ;  /* 0x00009e00ff3f7b82 */ /* 0x000e220000000800 */
[----:B----4-:R-:W-:Y:S01]  /*42900*/  IADD3 R12, P3, R69, R2, RZ ;  /* 0x00000002450c7210 */ /* 0x010fe20007f7e0ff */
[----:B-1----:R-:W-:-:S02]  /*42910*/  IMAD R66, R66, 0x192, RZ ;  /* 0x0000019242427824 */ /* 0x002fc400078e02ff */
[----:B--2---:R-:W-:-:S04]  /*42920*/  IMAD R65, R65, 0x194, RZ ;  /* 0x0000019441417824 */ /* 0x004fc800078e02ff */
[----:B------:R-:W1:Y:S01]  /*42930*/  LDC R34, c[0x0][0x278] ;  /* 0x00009e00ff227b82 */ /* 0x000e620000000800 */
[----:B------:R-:W-:-:S07]  /*42940*/  LEA.HI.X.SX32 R13, R5, R3, 0x1, P3 ;  /* 0x00000003050d7211 */ /* 0x000fce00018f0eff */
[----:B---3--:R-:W2:Y:S01]  /*42950*/  LDC R19, c[0x0][0x278] ;  /* 0x00009e00ff137b82 */ /* 0x008ea20000000800 */
[-C--:B------:R-:W-:Y:S02]  /*42960*/  IADD3 R4, P0, R68, R2.reuse, RZ ;  /* 0x0000000244047210 */ /* 0x080fe40007f1e0ff */
[-C--:B------:R-:W-:Y:S01]  /*42970*/  IADD3 R14, P3, R67, R2.reuse, RZ ;  /* 0x00000002430e7210 */ /* 0x080fe20007f7e0ff */
[----:B------:R-:W-:Y:S01]  /*42980*/  IMAD R17, R33, 0xc9, RZ ;  /* 0x000000c921117824 */ /* 0x000fe200078e02ff */
[-C--:B------:R-:W-:Y:S02]  /*42990*/  LEA.HI.X.SX32 R5, R15, R3.reuse, 0x1, P0 ;  /* 0x000000030f057211 */ /* 0x080fe400000f0eff */
[----:B------:R-:W-:Y:S01]  /*429a0*/  PRMT R18, R95, 0x7632, R18 ;  /* 0x000076325f127816 */ /* 0x000fe20000000012 */
[----:B0-----:R-:W-:Y:S01]  /*429b0*/  IMAD R64, R64, 0x196, RZ ;  /* 0x0000019640407824 */ /* 0x001fe200078e02ff */
[-C--:B------:R-:W-:Y:S01]  /*429c0*/  IADD3 R16, P4, R66, R2.reuse, RZ ;  /* 0x0000000242107210 */ /* 0x080fe20007f9e0ff */
[----:B------:R2:W-:Y:S01]  /*429d0*/  STG.E.U16 desc[UR60][R12.64], R95 ;  /* 0x0000005f0c007986 */ /* 0x0005e2000c10153c */
[-C--:B------:R-:W-:Y:S01]  /*429e0*/  LEA.HI.X.SX32 R15, R6, R3.reuse, 0x1, P3 ;  /* 0x00000003060f7211 */ /* 0x080fe200018f0eff */
[----:B------:R-:W-:Y:S01]  /*429f0*/  IMAD R63, R63, 0x198, RZ ;  /* 0x000001983f3f7824 */ /* 0x000fe200078e02ff */
[----:B------:R-:W-:Y:S01]  /*42a00*/  LEA.HI.X.SX32 R17, R17, R3, 0x1, P4 ;  /* 0x0000000311117211 */ /* 0x000fe200020f0eff */
[----:B------:R-:W-:Y:S01]  /*42a10*/  STG.E.U16 desc[UR60][R4.64], R18 ;  /* 0x0000001204007986 */ /* 0x000fe2000c10153c */
[----:B------:R-:W-:Y:S01]  /*42a20*/  PRMT R6, R96, 0x7632, R6 ;  /* 0x0000763260067816 */ /* 0x000fe20000000006 */
[----:B------:R-:W0:Y:S02]  /*42a30*/  LDC R36, c[0x0][0x278] ;  /* 0x00009e00ff247b82 */ /* 0x000e240000000800 */
[----:B------:R3:W-:Y:S04]  /*42a40*/  STG.E.U16 desc[UR60][R14.64], R96 ;  /* 0x000000600e007986 */ /* 0x0007e8000c10153c */
[----:B------:R4:W-:Y:S01]  /*42a50*/  STG.E.U16 desc[UR60][R16.64], R6 ;  /* 0x0000000610007986 */ /* 0x0009e2000c10153c */
[----:B--2---:R-:W-:Y:S01]  /*42a60*/  IMAD R13, R19, 0xcb, RZ ;  /* 0x000000cb130d7824 */ /* 0x004fe200078e02ff */
[----:B------:R-:W2:Y:S08]  /*42a70*/  LDC R37, c[0x0][0x278] ;  /* 0x00009e00ff257b82 */ /* 0x000eb00000000800 */
[----:B---3--:R-:W3:Y:S08]  /*42a80*/  LDC R14, c[0x0][0x278] ;  /* 0x00009e00ff0e7b82 */ /* 0x008ef00000000800 */
[----:B------:R-:W1:Y:S08]  /*42a90*/  LDC R15, c[0x0][0x278] ;  /* 0x00009e00ff0f7b82 */ /* 0x000e700000000800 */
[----:B----4-:R-:W4:Y:S08]  /*42aa0*/  LDC R16, c[0x0][0x278] ;  /* 0x00009e00ff107b82 */ /* 0x010f300000000800 */
[----:B------:R-:W0:Y:S08]  /*42ab0*/  LDC R17, c[0x0][0x278] ;  /* 0x00009e00ff117b82 */ /* 0x000e300000000800 */
[----:B------:R-:W2:Y:S01]  /*42ac0*/  LDC R18, c[0x0][0x278] ;  /* 0x00009e00ff127b82 */ /* 0x000ea20000000800 */
[----:B------:R-:W-:-:S07]  /*42ad0*/  IADD3 R4, P0, R65, R2, RZ ;  /* 0x0000000241047210 */ /* 0x000fce0007f1e0ff */
[----:B------:R-:W0:Y:S01]  /*42ae0*/  LDC R19, c[0x0][0x278] ;  /* 0x00009e00ff137b82 */ /* 0x000e220000000800 */
[-C--:B------:R-:W-:Y:S02]  /*42af0*/  IADD3 R12, P3, R64, R2.reuse, RZ ;  /* 0x00000002400c7210 */ /* 0x080fe40007f7e0ff */
[----:B------:R-:W-:Y:S02]  /*42b00*/  IADD3 R6, P4, R63, R2, RZ ;  /* 0x000000023f067210 */ /* 0x000fe40007f9e0ff */
[-C--:B------:R-:W-:Y:S02]  /*42b10*/  LEA.HI.X.SX32 R5, R8, R3.reuse, 0x1, P0 ;  /* 0x0000000308057211 */ /* 0x080fe400000f0eff */
[-C--:B------:R-:W-:Y:S01]  /*42b20*/  LEA.HI.X.SX32 R13, R13, R3.reuse, 0x1, P3 ;  /* 0x000000030d0d7211 */ /* 0x080fe200018f0eff */
[----:B------:R-:W0:Y:S01]  /*42b30*/  LDC R35, c[0x0][0x278] ;  /* 0x00009e00ff237b82 */ /* 0x000e220000000800 */
[----:B------:R-:W-:Y:S02]  /*42b40*/  PRMT R8, R97, 0x7632, R8 ;  /* 0x0000763261087816 */ /* 0x000fe40000000008 */
[----:B------:R-:W-:Y:S01]  /*42b50*/  LEA.HI.X.SX32 R7, R7, R3, 0x1, P4 ;  /* 0x0000000307077211 */ /* 0x000fe200020f0eff */
[----:B------:R3:W-:Y:S04]  /*42b60*/  STG.E.U16 desc[UR60][R4.64], R97 ;  /* 0x0000006104007986 */ /* 0x0007e8000c10153c */
[----:B------:R4:W-:Y:S01]  /*42b70*/  STG.E.U16 desc[UR60][R12.64], R8 ;  /* 0x000000080c007986 */ /* 0x0009e2000c10153c */
[----:B------:R-:W0:Y:S03]  /*42b80*/  LDC R38, c[0x0][0x278] ;  /* 0x00009e00ff267b82 */ /* 0x000e260000000800 */
[----:B------:R1:W-:Y:S01]  /*42b90*/  STG.E.U16 desc[UR60][R6.64], R98 ;  /* 0x0000006206007986 */ /* 0x0003e2000c10153c */
[----:B---3--:R-:W-:-:S04]  /*42ba0*/  IMAD R5, R14, 0x19a, RZ ;  /* 0x0000019a0e057824 */ /* 0x008fc800078e02ff */
[----:B------:R-:W3:Y:S01]  /*42bb0*/  LDC R24, c[0x0][0x278] ;  /* 0x00009e00ff187b82 */ /* 0x000ee20000000800 */
[----:B--2---:R-:W-:Y:S02]  /*42bc0*/  IMAD R4, R18, 0x1a0, RZ ;  /* 0x000001a012047824 */ /* 0x004fe400078e02ff */
[----:B----4-:R-:W-:Y:S01]  /*42bd0*/  IMAD R13, R16, 0xcd, RZ ;  /* 0x000000cd100d7824 */ /* 0x010fe200078e02ff */
[----:B------:R-:W-:Y:S01]  /*42be0*/  IADD3 R12, P3, R5, R2, RZ ;  /* 0x00000002050c7210 */ /* 0x000fe20007f7e0ff */
[----:B-1----:R-:W-:-:S03]  /*42bf0*/  IMAD R7, R15, 0x19c, RZ ;  /* 0x0000019c0f077824 */ /* 0x002fc600078e02ff */
[----:B------:R-:W1:Y:S01]  /*42c00*/  LDC R26, c[0x0][0x278] ;  /* 0x00009e00ff1a7b82 */ /* 0x000e620000000800 */
[----:B0-----:R-:W-:Y:S02]  /*42c10*/  IMAD R6, R17, 0x19e, RZ ;  /* 0x0000019e11067824 */ /* 0x001fe400078e02ff */
[----:B------:R-:W-:Y:S01]  /*42c20*/  IMAD R15, R19, 0xcf, RZ ;  /* 0x000000cf130f7824 */ /* 0x000fe200078e02ff */
[-C--:B------:R-:W-:Y:S02]  /*42c30*/  IADD3 R8, P0, R7, R2.reuse, RZ ;  /* 0x0000000207087210 */ /* 0x080fe40007f1e0ff */
[----:B------:R-:W-:Y:S02]  /*42c40*/  PRMT R98, R98, 0x7632, R98 ;  /* 0x0000763262627816 */ /* 0x000fe40000000062 */
[----:B------:R-:W0:Y:S01]  /*42c50*/  LDC R19, c[0x0][0x278] ;  /* 0x00009e00ff137b82 */ /* 0x000e220000000800 */
[----:B------:R-:W-:Y:S02]  /*42c60*/  LEA.HI.X.SX32 R13, R13, R3, 0x1, P3 ;  /* 0x000000030d0d7211 */ /* 0x000fe400018f0eff */
[----:B------:R-:W-:-:S02]  /*42c70*/  IADD3 R14, P3, R6, R2, RZ ;  /* 0x00000002060e7210 */ /* 0x000fc40007f7e0ff */
[----:B------:R-:W-:Y:S02]  /*42c80*/  IADD3 R16, P4, R4, R2, RZ ;  /* 0x0000000204107210 */ /* 0x000fe40007f9e0ff */
[-C--:B------:R-:W-:Y:S01]  /*42c90*/  LEA.HI.X.SX32 R9, R9, R3.reuse, 0x1, P0 ;  /* 0x0000000309097211 */ /* 0x080fe200000f0eff */
[----:B------:R2:W-:Y:S01]  /*42ca0*/  STG.E.U16 desc[UR60][R12.64], R98 ;  /* 0x000000620c007986 */ /* 0x0005e2000c10153c */
[-C--:B------:R-:W-:Y:S01]  /*42cb0*/  LEA.HI.X.SX32 R15, R15, R3.reuse, 0x1, P3 ;  /* 0x000000030f0f7211 */ /* 0x080fe200018f0eff */
[----:B------:R-:W4:Y:S01]  /*42cc0*/  LDC R33, c[0x0][0x278] ;  /* 0x00009e00ff217b82 */ /* 0x000f220000000800 */
[----:B------:R-:W-:Y:S01]  /*42cd0*/  LEA.HI.X.SX32 R17, R10, R3, 0x1, P4 ;  /* 0x000000030a117211 */ /* 0x000fe200020f0eff */
[----:B------:R3:W-:Y:S01]  /*42ce0*/  STG.E.U16 desc[UR60][R8.64], R99 ;  /* 0x0000006308007986 */ /* 0x0007e2000c10153c */
[----:B------:R-:W-:-:S05]  /*42cf0*/  IMAD R10, R34, 0x1a2, RZ ;  /* 0x000001a2220a7824 */ /* 0x000fca00078e02ff */
[----:B------:R-:W4:Y:S01]  /*42d00*/  LDC R34, c[0x0][0x278] ;  /* 0x00009e00ff227b82 */ /* 0x000f220000000800 */
[----:B--2---:R-:W-:Y:S01]  /*42d10*/  PRMT R12, R99, 0x7632, R12 ;  /* 0x00007632630c7816 */ /* 0x004fe2000000000c */
[----:B------:R-:W-:Y:S02]  /*42d20*/  IMAD R13, R37, 0xd1, RZ ;  /* 0x000000d1250d7824 */ /* 0x000fe400078e02ff */
[----:B---3--:R-:W-:Y:S02]  /*42d30*/  IMAD R8, R36, 0x1a4, RZ ;  /* 0x000001a424087824 */ /* 0x008fe400078e02ff */
[----:B------:R2:W-:Y:S01]  /*42d40*/  STG.E.U16 desc[UR60][R14.64], R12 ;  /* 0x0000000c0e007986 */ /* 0x0005e2000c10153c */
[----:B------:R-:W-:Y:S01]  /*42d50*/  IMAD R9, R35, 0x1a6, RZ ;  /* 0x000001a623097824 */ /* 0x000fe200078e02ff */
[----:B------:R-:W3:Y:S02]  /*42d60*/  LDC R36, c[0x0][0x278] ;  /* 0x00009e00ff247b82 */ /* 0x000ee40000000800 */
[----:B------:R1:W-:Y:S06]  /*42d70*/  STG.E.U16 desc[UR60][R16.64], R100 ;  /* 0x0000006410007986 */ /* 0x0003ec000c10153c */
[----:B------:R-:W3:Y:S01]  /*42d80*/  LDC R35, c[0x0][0x278] ;  /* 0x00009e00ff237b82 */ /* 0x000ee20000000800 */
[----:B--2---:R-:W-:-:S02]  /*42d90*/  IADD3 R12, P0, R10, R2, RZ ;  /* 0x000000020a0c7210 */ /* 0x004fc40007f1e0ff */
[-C--:B------:R-:W-:Y:S02]  /*42da0*/  IADD3 R14, P3, R8, R2.reuse, RZ ;  /* 0x00000002080e7210 */ /* 0x080fe40007f7e0ff */
[-C--:B------:R-:W-:Y:S01]  /*42db0*/  LEA.HI.X.SX32 R13, R13, R3.reuse, 0x1, P0 ;  /* 0x000000030d0d7211 */ /* 0x080fe200000f0eff */
[----:B-1----:R-:W-:Y:S01]  /*42dc0*/  IMAD R17, R38, 0xd3, RZ ;  /* 0x000000d326117824 */ /* 0x002fe200078e02ff */
[----:B------:R-:W-:Y:S01]  /*42dd0*/  PRMT R100, R100, 0x7632, R100 ;  /* 0x0000763264647816 */ /* 0x000fe20000000064 */
[----:B------:R-:W1:Y:S01]  /*42de0*/  LDC R37, c[0x0][0x278] ;  /* 0x00009e00ff257b82 */ /* 0x000e620000000800 */
[----:B------:R-:W-:Y:S02]  /*42df0*/  LEA.HI.X.SX32 R15, R31, R3, 0x1, P3 ;  /* 0x000000031f0f7211 */ /* 0x000fe400018f0eff */
[----:B------:R-:W-:Y:S01]  /*42e00*/  IADD3 R16, P4, R9, R2, RZ ;  /* 0x0000000209107210 */ /* 0x000fe20007f9e0ff */
[----:B------:R-:W-:Y:S01]  /*42e10*/  STG.E.U16 desc[UR60][R12.64], R100 ;  /* 0x000000640c007986 */ /* 0x000fe2000c10153c */
[----:B------:R-:W-:-:S02]  /*42e20*/  PRMT R18, R101, 0x7632, R18 ;  /* 0x0000763265127816 */ /* 0x000fc40000000012 */
[----:B------:R-:W-:Y:S01]  /*42e30*/  LEA.HI.X.SX32 R17, R17, R3, 0x1, P4 ;  /* 0x0000000311117211 */ /* 0x000fe200020f0eff */
[----:B------:R0:W-:Y:S01]  /*42e40*/  STG.E.U16 desc[UR60][R14.64], R101 ;  /* 0x000000650e007986 */ /* 0x0001e2000c10153c */
[----:B------:R-:W2:Y:S03]  /*42e50*/  LDC R40, c[0x0][0x278] ;  /* 0x00009e00ff287b82 */ /* 0x000ea60000000800 */
[----:B------:R4:W-:Y:S05]  /*42e60*/  STG.E.U16 desc[UR60][R16.64], R18 ;  /* 0x0000001210007986 */ /* 0x0009ea000c10153c */
[----:B------:R-:W2:Y:S01]  /*42e70*/  LDC R38, c[0x0][0x278] ;  /* 0x00009e00ff267b82 */ /* 0x000ea20000000800 */
[----:B0-----:R-:W-:-:S02]  /*42e80*/  IMAD R14, R19, 0x1a8, RZ ;  /* 0x000001a8130e7824 */ /* 0x001fc400078e02ff */
[----:B------:R-:W-:-:S03]  /*42e90*/  IMAD R15, R24, 0x1aa, RZ ;  /* 0x000001aa180f7824 */ /* 0x000fc600078e02ff */
[-C--:B----4-:R-:W-:Y:S01]  /*42ea0*/  IADD3 R18, P3, R14, R2.reuse, RZ ;  /* 0x000000020e127210 */ /* 0x090fe20007f7e0ff */
[----:B------:R-:W-:Y:S01]  /*42eb0*/  IMAD R17, R26, 0xd5, RZ ;  /* 0x000000d51a117824 */ /* 0x000fe200078e02ff */
[-C--:B------:R-:W-:Y:S01]  /*42ec0*/  IADD3 R16, P0, R15, R2.reuse, RZ ;  /* 0x000000020f107210 */ /* 0x080fe20007f1e0ff */
[----:B------:R-:W-:Y:S01]  /*42ed0*/  IMAD R12, R33, 0x1ac, RZ ;  /* 0x000001ac210c7824 */ /* 0x000fe200078e02ff */
[-C--:B------:R-:W-:Y:S01]  /*42ee0*/  LEA.HI.X.SX32 R19, R32, R3.reuse, 0x1, P3 ;  /* 0x0000000320137211 */ /* 0x080fe200018f0eff */
[----:B------:R-:W-:Y:S01]  /*42ef0*/  IMAD R13, R34, 0x1ae, RZ ;  /* 0x000001ae220d7824 */ /* 0x000fe200078e02ff */
[----:B------:R-:W0:Y:S01]  /*42f00*/  LDC R39, c[0x0][0x278] ;  /* 0x00009e00ff277b82 */ /* 0x000e220000000800 */
[----:B---3--:R-:W-:Y:S01]  /*42f10*/  IMAD R24, R35, 0xd7, RZ ;  /* 0x000000d723187824 */ /* 0x008fe200078e02ff */
[----:B------:R-:W-:Y:S01]  /*42f20*/  IADD3 R32, P3, R12, R2, RZ ;  /* 0x000000020c207210 */ /* 0x000fe20007f7e0ff */
[----:B------:R3:W-:Y:S01]  /*42f30*/  STG.E.U16 desc[UR60][R18.64], R102 ;  /* 0x0000006612007986 */ /* 0x0007e2000c10153c */
[----:B------:R-:W-:-:S02]  /*42f40*/  LEA.HI.X.SX32 R17, R17, R3, 0x1, P0 ;  /* 0x0000000311117211 */ /* 0x000fc400000f0eff */
[----:B------:R-:W-:Y:S02]  /*42f50*/  IADD3 R34, P4, R13, R2, RZ ;  /* 0x000000020d227210 */ /* 0x000fe40007f9e0ff */
[----:B------:R-:W4:Y:S01]  /*42f60*/  LDC R48, c[0x0][0x278] ;  /* 0x00009e00ff307b82 */ /* 0x000f220000000800 */
[----:B------:R-:W-:Y:S02]  /*42f70*/  LEA.HI.X.SX32 R33, R11, R3, 0x1, P3 ;  /* 0x000000030b217211 */ /* 0x000fe400018f0eff */
[----:B---3--:R-:W-:-:S05]  /*42f80*/  PRMT R102, R102, 0x7632, R102 ;  /* 0x0000763266667816 */ /* 0x008fca0000000066 */
[----:B------:R-:W3:Y:S01]  /*42f90*/  LDC R42, c[0x0][0x278] ;  /* 0x00009e00ff2a7b82 */ /* 0x000ee20000000800 */
[----:B------:R-:W-:Y:S02]  /*42fa0*/  LEA.HI.X.SX32 R35, R24, R3, 0x1, P4 ;  /* 0x0000000318237211 */ /* 0x000fe400020f0eff */
[----:B------:R-:W-:Y:S01]  /*42fb0*/  PRMT R11, R103, 0x7632, R11 ;  /* 0x00007632670b7816 */ /* 0x000fe2000000000b */
[----:B------:R2:W-:Y:S04]  /*42fc0*/  STG.E.U16 desc[UR60][R16.64], R102 ;  /* 0x0000006610007986 */ /* 0x0005e8000c10153c */
[----:B------:R-:W3:Y:S01]  /*42fd0*/  LDC R45, c[0x0][0x278] ;  /* 0x00009e00ff2d7b82 */ /* 0x000ee20000000800 */
[----:B------:R0:W-:Y:S01]  /*42fe0*/  STG.E.U16 desc[UR60][R32.64], R103 ;  /* 0x0000006720007986 */ /* 0x0001e2000c10153c */
[----:B-1----:R-:W-:-:S02]  /*42ff0*/  IMAD R18, R37, 0x1b2, RZ ;  /* 0x000001b225127824 */ /* 0x002fc400078e02ff */
[----:B--2---:R-:W-:Y:S01]  /*43000*/  IMAD R17, R36, 0x1b0, RZ ;  /* 0x000001b024117824 */ /* 0x004fe200078e02ff */
[----:B------:R1:W-:Y:S03]  /*43010*/  STG.E.U16 desc[UR60][R34.64], R11 ;  /* 0x0000000b22007986 */ /* 0x0003e6000c10153c */
[----:B------:R-:W2:Y:S01]  /*43020*/  LDC R31, c[0x0][0x278] ;  /* 0x00009e00ff1f7b82 */ /* 0x000ea20000000800 */
[----:B------:R-:W-:Y:S02]  /*43030*/  IMAD R16, R40, 0x1b4, RZ ;  /* 0x000001b428107824 */ /* 0x000fe400078e02ff */
[----:B------:R-:W-:Y:S01]  /*43040*/  IMAD R19, R38, 0xd9, RZ ;  /* 0x000000d926137824 */ /* 0x000fe200078e02ff */
[----:B0-----:R-:W-:-:S04]  /*43050*/  IADD3 R32, P0, R18, R2, RZ ;  /* 0x0000000212207210 */ /* 0x001fc80007f1e0ff */
[----:B------:R-:W0:Y:S01]  /*43060*/  LDC R43, c[0x0][0x278] ;  /* 0x00009e00ff2b7b82 */ /* 0x000e220000000800 */
[----:B-1----:R-:W-:-:S04]  /*43070*/  IADD3 R34, P3, R17, R2, RZ ;  /* 0x0000000211227210 */ /* 0x002fc80007f7e0ff */
[-C--:B------:R-:W-:Y:S01]  /*43080*/  LEA.HI.X.SX32 R35, R28, R3.reuse, 0x1, P3 ;  /* 0x000000031c237211 */ /* 0x080fe200018f0eff */
[----:B------:R-:W-:Y:S01]  /*43090*/  IMAD R11, R39, 0x1b6, RZ ;  /* 0x000001b6270b7824 */ /* 0x000fe200078e02ff */
[-C--:B------:R-:W-:Y:S01]  /*430a0*/  IADD3 R26, P3, R16, R2.reuse, RZ ;  /* 0x00000002101a7210 */ /* 0x080fe20007f7e0ff */
[----:B------:R-:W1:Y:S01]  /*430b0*/  LDC R28, c[0x0][0x278] ;  /* 0x00009e00ff1c7b82 */ /* 0x000e620000000800 */
[-C--:B------:R-:W-:Y:S01]  /*430c0*/  LEA.HI.X.SX32 R33, R19, R3.reuse, 0x1, P0 ;  /* 0x0000000313217211 */ /* 0x080fe200000f0eff */
[----:B------:R3:W-:Y:S01]  /*430d0*/  STG.E.U16 desc[UR60][R34.64], R104 ;  /* 0x0000006822007986 */ /* 0x0007e2000c10153c */
[----:B------:R-:W-:Y:S01]  /*430e0*/  LEA.HI.X.SX32 R27, R27, R3, 0x1, P3 ;  /* 0x000000031b1b7211 */ /* 0x000fe200018f0eff */
[----:B----4-:R-:W-:Y:S01]  /*430f0*/  IMAD R24, R48, 0xdb, RZ ;  /* 0x000000db30187824 */ /* 0x010fe200078e02ff */
[----:B------:R-:W-:-:S03]  /*43100*/  IADD3 R36, P4, R11, R2, RZ ;  /* 0x000000020b247210 */ /* 0x000fc60007f9e0ff */
[----:B------:R-:W4:Y:S01]  /*43110*/  LDC R39, c[0x0][0x278] ;  /* 0x00009e00ff277b82 */ /* 0x000f220000000800 */
[----:B---3--:R-:W-:-:S07]  /*43120*/  PRMT R104, R104, 0x7632, R104 ;  /* 0x0000763268687816 */ /* 0x008fce0000000068 */
[----:B------:R-:W3:Y:S01]  /*43130*/  LDC R38, c[0x0][0x278] ;  /* 0x00009e00ff267b82 */ /* 0x000ee20000000800 */
[----:B------:R-:W-:Y:S01]  /*43140*/  STG.E.U16 desc[UR60][R32.64], R104 ;  /* 0x0000006820007986 */ /* 0x000fe2000c10153c */
[----:B------:R-:W-:-:S03]  /*43150*/  LEA.HI.X.SX32 R37, R24, R3, 0x1, P4 ;  /* 0x0000000318257211 */ /* 0x000fc600020f0eff */
[----:B------:R2:W-:Y:S03]  /*43160*/  STG.E.U16 desc[UR60][R26.64], R105 ;  /* 0x000000691a007986 */ /* 0x0005e6000c10153c */
[----:B------:R-:W4:Y:S01]  /*43170*/  LDC R40, c[0x0][0x278] ;  /* 0x00009e00ff287b82 */ /* 0x000f220000000800 */
[----:B------:R-:W-:-:S07]  /*43180*/  PRMT R19, R105, 0x7632, R19 ;  /* 0x0000763269137816 */ /* 0x000fce0000000013 */
[----:B------:R-:W4:Y:S01]  /*43190*/  LDC R49, c[0x0][0x278] ;  /* 0x00009e00ff317b82 */ /* 0x000f220000000800 */
[----:B--2---:R-:W-:Y:S02]  /*431a0*/  IMAD R26, R42, 0x1ba, RZ ;  /* 0x000001ba2a1a7824 */ /* 0x004fe400078e02ff */
[----:B------:R-:W-:-:S05]  /*431b0*/  IMAD R27, R45, 0xdd, RZ ;  /* 0x000000dd2d1b7824 */ /* 0x000fca00078e02ff */
[----:B------:R-:W2:Y:S01]  /*431c0*/  LDC R42, c[0x0][0x278] ;  /* 0x00009e00ff2a7b82 */ /* 0x000ea20000000800 */
[----:B------:R0:W-:Y:S07]  /*431d0*/  STG.E.U16 desc[UR60][R36.64], R19 ;  /* 0x0000001324007986 */ /* 0x0001ee000c10153c */
[----:B------:R-:W4:Y:S01]  /*431e0*/  LDC R45, c[0x0][0x278] ;  /* 0x00009e00ff2d7b82 */ /* 0x000f220000000800 */
[----:B0-----:R-:W-:Y:S01]  /*431f0*/  IMAD R19, R31, 0x1b8, RZ ;  /* 0x000001b81f137824 */ /* 0x001fe200078e02ff */
[----:B------:R-:W-:Y:S01]  /*43200*/  IADD3 R34, P3, R26, R2, RZ ;  /* 0x000000021a227210 */ /* 0x000fe20007f7e0ff */
[----:B------:R-:W-:-:S05]  /*43210*/  IMAD R24, R43, 0x1bc, RZ ;  /* 0x000001bc2b187824 */ /* 0x000fca00078e02ff */
[----:B------:R-:W0:Y:S01]  /*43220*/  LDC R48, c[0x0][0x278] ;  /* 0x00009e00ff307b82 */ /* 0x000e220000000800 */
[-C--:B------:R-:W-:Y:S02]  /*43230*/  IADD3 R32, P0, R19, R2.reuse, RZ ;  /* 0x0000000213207210 */ /* 0x080fe40007f1e0ff */
[----:B------:R-:W-:Y:S02]  /*43240*/  IADD3 R36, P4, R24, R2, RZ ;  /* 0x0000000218247210 */ /* 0x000fe40007f9e0ff */
[-C--:B------:R-:W-:Y:S02]  /*43250*/  LEA.HI.X.SX32 R33, R20, R3.reuse, 0x1, P0 ;  /* 0x0000000314217211 */ /* 0x080fe400000f0eff */
[-C--:B------:R-:W-:Y:S01]  /*43260*/  LEA.HI.X.SX32 R35, R27, R3.reuse, 0x1, P3 ;  /* 0x000000031b237211 */ /* 0x080fe200018f0eff */
[----:B-1----:R-:W-:Y:S01]  /*43270*/  IMAD R27, R28, 0x1be, RZ ;  /* 0x000001be1c1b7824 */ /* 0x002fe200078e02ff */
[----:B------:R-:W-:Y:S01]  /*43280*/  PRMT R20, R106, 0x7632, R20 ;  /* 0x000076326a147816 */ /* 0x000fe20000000014 */
[----:B------:R-:W1:Y:S01]  /*43290*/  LDC R43, c[0x0][0x278] ;  /* 0x00009e00ff2b7b82 */ /* 0x000e620000000800 */
[----:B------:R-:W-:Y:S01]  /*432a0*/  LEA.HI.X.SX32 R37, R21, R3, 0x1, P4 ;  /* 0x0000000315257211 */ /* 0x000fe200020f0eff */
[----:B------:R4:W-:Y:S01]  /*432b0*/  STG.E.U16 desc[UR60][R32.64], R106 ;  /* 0x0000006a20007986 */ /* 0x0009e2000c10153c */
[----:B---3--:R-:W-:-:S03]  /*432c0*/  IMAD R28, R38, 0x1c0, RZ ;  /* 0x000001c0261c7824 */ /* 0x008fc600078e02ff */
[----:B------:R3:W-:Y:S01]  /*432d0*/  STG.E.U16 desc[UR60][R34.64], R20 ;  /* 0x0000001422007986 */ /* 0x0007e2000c10153c */
[----:B--2---:R-:W-:Y:S01]  /*432e0*/  IMAD R21, R42, 0x1c4, RZ ;  /* 0x000001c42a157824 */ /* 0x004fe200078e02ff */
[----:B------:R-:W2:Y:S02]  /*432f0*/  LDC R54, c[0x0][0x278] ;  /* 0x00009e00ff367b82 */ /* 0x000ea40000000800 */
[----:B------:R0:W-:Y:S01]  /*43300*/  STG.E.U16 desc[UR60][R36.64], R107 ;  /* 0x0000006b24007986 */ /* 0x0001e2000c10153c */
[----:B----4-:R-:W-:Y:S01]  /*43310*/  IMAD R33, R39, 0xdf, RZ ;  /* 0x000000df27217824 */ /* 0x010fe200078e02ff */
[----:B------:R-:W-:-:S04]  /*43320*/  IADD3 R32, P3, R27, R2, RZ ;  /* 0x000000021b207210 */ /* 0x000fc80007f7e0ff */
[----:B------:R-:W4:Y:S01]  /*43330*/  LDC R55, c[0x0][0x278] ;  /* 0x00009e00ff377b82 */ /* 0x000f220000000800 */
[----:B---3--:R-:W-:Y:S01]  /*43340*/  IMAD R20, R40, 0x1c2, RZ ;  /* 0x000001c228147824 */ /* 0x008fe200078e02ff */
[-C--:B------:R-:W-:Y:S02]  /*43350*/  IADD3 R34, P0, R28, R2.reuse, RZ ;  /* 0x000000021c227210 */ /* 0x080fe40007f1e0ff */
[----:B------:R-:W-:Y:S01]  /*43360*/  LEA.HI.X.SX32 R33, R33, R3, 0x1, P3 ;  /* 0x0000000321217211 */ /* 0x000fe200018f0eff */
[----:B0-----:R-:W-:Y:S01]  /*43370*/  IMAD R37, R45, 0xe1, RZ ;  /* 0x000000e12d257824 */ /* 0x001fe200078e02ff */
[-C--:B------:R-:W-:Y:S02]  /*43380*/  IADD3 R36, P3, R20, R2.reuse, RZ ;  /* 0x0000000214247210 */ /* 0x080fe40007f7e0ff */
[----:B------:R-:W0:Y:S01]  /*43390*/  LDC R42, c[0x0][0x278] ;  /* 0x00009e00ff2a7b82 */ /* 0x000e220000000800 */
[----:B------:R-:W-:Y:S02]  /*433a0*/  IADD3 R38, P4, R21, R2, RZ ;  /* 0x0000000215267210 */ /* 0x000fe40007f9e0ff */
[----:B------:R-:W-:-:S02]  /*433b0*/  PRMT R31, R107, 0x7632, R31 ;  /* 0x000076326b1f7816 */ /* 0x000fc4000000001f */
[-C--:B------:R-:W-:Y:S02]  /*433c0*/  LEA.HI.X.SX32 R35, R30, R3.reuse, 0x1, P0 ;  /* 0x000000031e237211 */ /* 0x080fe400000f0eff */
[-C--:B------:R-:W-:Y:S01]  /*433d0*/  LEA.HI.X.SX32 R37, R37, R3.reuse, 0x1, P3 ;  /* 0x0000000325257211 */ /* 0x080fe200018f0eff */
[----:B------:R-:W3:Y:S01]  /*433e0*/  LDC R40, c[0x0][0x278] ;  /* 0x00009e00ff287b82 */ /* 0x000ee20000000800 */
[----:B------:R-:W-:Y:S02]  /*433f0*/  PRMT R30, R108, 0x7632, R30 ;  /* 0x000076326c1e7816 */ /* 0x000fe4000000001e */
[----:B------:R-:W-:Y:S01]  /*43400*/  LEA.HI.X.SX32 R39, R29, R3, 0x1, P4 ;  /* 0x000000031d277211 */ /* 0x000fe200020f0eff */
[----:B------:R1:W-:Y:S04]  /*43410*/  STG.E.U16 desc[UR60][R32.64], R31 ;  /* 0x0000001f20007986 */ /* 0x0003e8000c10153c */
[----:B------:R-:W-:Y:S01]  /*43420*/  STG.E.U16 desc[UR60][R34.64], R108 ;  /* 0x0000006c22007986 */ /* 0x000fe2000c10153c */
[----:B------:R-:W3:Y:S03]  /*43430*/  LDC R45, c[0x0][0x278] ;  /* 0x00009e00ff2d7b82 */ /* 0x000ee60000000800 */
[----:B------:R2:W-:Y:S04]  /*43440*/  STG.E.U16 desc[UR60][R36.64], R30 ;  /* 0x0000001e24007986 */ /* 0x0005e8000c10153c */
[----:B------:R4:W-:Y:S01]  /*43450*/  STG.E.U16 desc[UR60][R38.64], R109 ;  /* 0x0000006d26007986 */ /* 0x0009e2000c10153c */
[----:B------:R-:W-:Y:S01]  /*43460*/  IMAD R29, R49, 0x1c8, RZ ;  /* 0x000001c8311d7824 */ /* 0x000fe200078e02ff */
[----:B------:R-:W3:Y:S01]  /*43470*/  LDC R56, c[0x0][0x278] ;  /* 0x00009e00ff387b82 */ /* 0x000ee20000000800 */
[----:B-1----:R-:W-:-:S07]  /*43480*/  IMAD R31, R48, 0x1ca, RZ ;  /* 0x000001ca301f7824 */ /* 0x002fce00078e02ff */
[----:B------:R-:W1:Y:S01]  /*43490*/  LDC R57, c[0x0][0x278] ;  /* 0x00009e00ff397b82 */ /* 0x000e620000000800 */
[----:B--2---:R-:W-:-:S07]  /*434a0*/  IMAD R30, R43, 0x1c6, RZ ;  /* 0x000001c62b1e7824 */ /* 0x004fce00078e02ff */
[----:B----4-:R-:W2:Y:S01]  /*434b0*/  LDC R38, c[0x0][0x278] ;  /* 0x00009e00ff267b82 */ /* 0x010ea20000000800 */
[----:B------:R-:W-:-:S07]  /*434c0*/  IMAD R33, R54, 0xe3, RZ ;  /* 0x000000e336217824 */ /* 0x000fce00078e02ff */
[----:B------:R-:W4:Y:S01]  /*434d0*/  LDC R39, c[0x0][0x278] ;  /* 0x00009e00ff277b82 */ /* 0x000f220000000800 */
[----:B------:R-:W-:-:S07]  /*434e0*/  IADD3 R32, P0, R30, R2, RZ ;  /* 0x000000021e207210 */ /* 0x000fce0007f1e0ff */
[----:B------:R-:W3:Y:S01]  /*434f0*/  LDC R43, c[0x0][0x278] ;  /* 0x00009e00ff2b7b82 */ /* 0x000ee20000000800 */
[----:B------:R-:W-:Y:S01]  /*43500*/  IMAD R37, R55, 0xe5, RZ ;  /* 0x000000e537257824 */ /* 0x000fe200078e02ff */
[-C--:B------:R-:W-:Y:S02]  /*43510*/  IADD3 R34, P3, R29, R2.reuse, RZ ;  /* 0x000000021d227210 */ /* 0x080fe40007f7e0ff */
[----:B------:R-:W-:Y:S02]  /*43520*/  IADD3 R36, P4, R31, R2, RZ ;  /* 0x000000021f247210 */ /* 0x000fe40007f9e0ff */
[-C--:B------:R-:W-:Y:S02]  /*43530*/  LEA.HI.X.SX32 R33, R33, R3.reuse, 0x1, P0 ;  /* 0x0000000321217211 */ /* 0x080fe400000f0eff */
[----:B------:R-:W-:Y:S01]  /*43540*/  PRMT R109, R109, 0x7632, R109 ;  /* 0x000076326d6d7816 */ /* 0x000fe2000000006d */
[----:B------:R-:W1:Y:S01]  /*43550*/  LDC R55, c[0x0][0x278] ;  /* 0x00009e00ff377b82 */ /* 0x000e620000000800 */
[----:B------:R-:W-:-:S02]  /*43560*/  LEA.HI.X.SX32 R35, R22, R3, 0x1, P3 ;  /* 0x0000000316237211 */ /* 0x000fc400018f0eff */
[----:B------:R-:W-:Y:S02]  /*43570*/  LEA.HI.X.SX32 R37, R37, R3, 0x1, P4 ;  /* 0x0000000325257211 */ /* 0x000fe400020f0eff */
[----:B------:R-:W-:Y:S01]  /*43580*/  PRMT R22, R110, 0x7632, R22 ;  /* 0x000076326e167816 */ /* 0x000fe20000000016 */
[----:B------:R0:W-:Y:S02]  /*43590*/  STG.E.U16 desc[UR60][R32.64], R109 ;  /* 0x0000006d20007986 */ /* 0x0001e4000c10153c */
[----:B------:R-:W1:Y:S02]  /*435a0*/  LDC R58, c[0x0][0x278] ;  /* 0x00009e00ff3a7b82 */ /* 0x000e640000000800 */
[----:B------:R-:W-:Y:S04]  /*435b0*/  STG.E.U16 desc[UR60][R34.64], R110 ;  /* 0x0000006e22007986 */ /* 0x000fe8000c10153c */
[----:B------:R2:W-:Y:S02]  /*435c0*/  STG.E.U16 desc[UR60][R36.64], R22 ;  /* 0x0000001624007986 */ /* 0x0005e4000c10153c */
[----:B------:R-:W1:Y:S01]  /*435d0*/  LDC R59, c[0x0][0x278] ;  /* 0x00009e00ff3b7b82 */ /* 0x000e620000000800 */
[----:B0-----:R-:W-:-:S07]  /*435e0*/  IMAD R32, R42, 0x1d0, RZ ;  /* 0x000001d02a207824 */ /* 0x001fce00078e02ff */
[----:B------:R-:W0:Y:S08]  /*435f0*/  LDC R60, c[0x0][0x278] ;  /* 0x00009e00ff3c7b82 */ /* 0x000e300000000800 */
[----:B------:R-:W0:Y:S01]  /*43600*/  LDC R62, c[0x0][0x278] ;  /* 0x00009e00ff3e7b82 */ /* 0x000e220000000800 */
[----:B--2---:R-:W-:-:S07]  /*43610*/  IMAD R22, R38, 0x1cc, RZ ;  /* 0x000001cc26167824 */ /* 0x004fce00078e02ff */
[----:B------:R-:W2:Y:S01]  /*43620*/  LDC R61, c[0x0][0x278] ;  /* 0x00009e00ff3d7b82 */ /* 0x000ea20000000800 */
[----:B----4-:R-:W-:Y:S01]  /*43630*/  IMAD R34, R39, 0x1ce, RZ ;  /* 0x000001ce27227824 */ /* 0x010fe200078e02ff */
[----:B------:R-:W-:Y:S01]  /*43640*/  IADD3 R38, P3, R22, R2, RZ ;  /* 0x0000000216267210 */ /* 0x000fe20007f7e0ff */
[----:B---3--:R-:W-:-:S05]  /*43650*/  IMAD R33, R43, 0x1d2, RZ ;  /* 0x000001d22b217824 */ /* 0x008fca00078e02ff */
[----:B------:R-:W3:Y:S01]  /*43660*/  LDC R88, c[0x0][0x278] ;  /* 0x00009e00ff587b82 */ /* 0x000ee20000000800 */
[----:B------:R-:W-:Y:S01]  /*43670*/  IMAD R35, R40, 0xe7, RZ ;  /* 0x000000e728237824 */ /* 0x000fe200078e02ff */
[-C--:B------:R-:W-:Y:S01]  /*43680*/  IADD3 R36, P0, R34, R2.reuse, RZ ;  /* 0x0000000222247210 */ /* 0x080fe20007f1e0ff */
[----:B------:R-:W4:Y:S01]  /*43690*/  LDL.LU R109, [R1+0x5c] ;  /* 0x00005c00016d7983 */ /* 0x000f220000300800 */
[-C--:B------:R-:W-:Y:S01]  /*436a0*/  LEA.HI.X.SX32 R39, R23, R3.reuse, 0x1, P3 ;  /* 0x0000000317277211 */ /* 0x080fe200018f0eff */
[----:B------:R-:W-:Y:S01]  /*436b0*/  IMAD R23, R45, 0xe9, RZ ;  /* 0x000000e92d177824 */ /* 0x000fe200078e02ff */
[-C--:B------:R-:W-:Y:S01]  /*436c0*/  IADD3 R40, P3, R32, R2.reuse, RZ ;  /* 0x0000000220287210 */ /* 0x080fe20007f7e0ff */
[----:B------:R-:W4:Y:S01]  /*436d0*/  LDL.LU R108, [R1+0x58] ;  /* 0x00005800016c7983 */ /* 0x000f220000300800 */
[----:B------:R-:W-:Y:S01]  /*436e0*/  IADD3 R42, P4, R33, R2, RZ ;  /* 0x00000002212a7210 */ /* 0x000fe20007f9e0ff */
[----:B------:R-:W0:Y:S01]  /*436f0*/  LDC R45, c[0x0][0x278] ;  /* 0x00009e00ff2d7b82 */ /* 0x000e220000000800 */
[----:B------:R-:W-:Y:S01]  /*43700*/  LEA.HI.X.SX32 R37, R35, R3, 0x1, P0 ;  /* 0x0000000323257211 */ /* 0x000fe200000f0eff */
[----:B------:R-:W-:Y:S01]  /*43710*/  STG.E.U16 desc[UR60][R38.64], R111 ;  /* 0x0000006f26007986 */ /* 0x000fe2000c10153c */
[----:B------:R-:W-:-:S02]  /*43720*/  PRMT R35, R111, 0x7632, R35 ;  /* 0x000076326f237816 */ /* 0x000fc40000000023 */
[-C--:B------:R-:W-:Y:S01]  /*43730*/  LEA.HI.X.SX32 R41, R41, R3.reuse, 0x1, P3 ;  /* 0x0000000329297211 */ /* 0x080fe200018f0eff */
[----:B------:R-:W4:Y:S01]  /*43740*/  LDL.LU R107, [R1+0x54] ;  /* 0x00005400016b7983 */ /* 0x000f220000300800 */
[----:B------:R-:W-:Y:S01]  /*43750*/  LEA.HI.X.SX32 R43, R23, R3, 0x1, P4 ;  /* 0x00000003172b7211 */ /* 0x000fe200020f0eff */
[----:B------:R-:W2:Y:S01]  /*43760*/  LDC R48, c[0x0][0x278] ;  /* 0x00009e00ff307b82 */ /* 0x000ea20000000800 */
[----:B------:R-:W-:Y:S01]  /*43770*/  PRMT R23, R112, 0x7632, R23 ;  /* 0x0000763270177816 */ /* 0x000fe20000000017 */
[----:B------:R1:W-:Y:S04]  /*43780*/  STG.E.U16 desc[UR60][R36.64], R35 ;  /* 0x0000002324007986 */ /* 0x0003e8000c10153c */
[----:B------:R-:W-:Y:S02]  /*43790*/  STG.E.U16 desc[UR60][R40.64], R112 ;  /* 0x0000007028007986 */ /* 0x000fe4000c10153c */
[----:B------:R-:W3:Y:S02]  /*437a0*/  LDC R49, c[0x0][0x278] ;  /* 0x00009e00ff317b82 */ /* 0x000ee40000000800 */
[----:B------:R1:W-:Y:S02]  /*437b0*/  STG.E.U16 desc[UR60][R42.64], R23 ;  /* 0x000000172a007986 */ /* 0x0003e4000c10153c */
[----:B-1----:R-:W-:-:S04]  /*437c0*/  IMAD R37, R56, 0x1d6, RZ ;  /* 0x000001d638257824 */ /* 0x002fc800078e02ff */
[----:B------:R-:W1:Y:S08]  /*437d0*/  LDC R87, c[0x0][0x278] ;  /* 0x00009e00ff577b82 */ /* 0x000e700000000800 */
[----:B------:R-:W1:Y:S01]  /*437e0*/  LDC R54, c[0x0][0x278] ;  /* 0x00009e00ff367b82 */ /* 0x000e620000000800 */
[----:B------:R-:W-:-:S07]  /*437f0*/  IMAD R23, R55, 0x1d4, RZ ;  /* 0x000001d437177824 */ /* 0x000fce00078e02ff */
[----:B------:R-:W2:Y:S01]  /*43800*/  LDC R90, c[0x0][0x278] ;  /* 0x00009e00ff5a7b82 */ /* 0x000ea20000000800 */
[----:B------:R-:W-:Y:S01]  /*43810*/  IADD3 R38, P3, R23, R2, RZ ;  /* 0x0000000217267210 */ /* 0x000fe20007f7e0ff */
[----:B0-----:R-:W-:-:S06]  /*43820*/  IMAD R45, R45, 0xed, RZ ;  /* 0x000000ed2d2d7824 */ /* 0x001fcc00078e02ff */
[----:B------:R-:W0:Y:S01]  /*43830*/  LDC R86, c[0x0][0x278] ;  /* 0x00009e00ff567b82 */ /* 0x000e220000000800 */
[----:B------:R-:W-:Y:S01]  /*43840*/  LEA.HI.X.SX32 R39, R44, R3, 0x1, P3 ;  /* 0x000000032c277211 */ /* 0x000fe200018f0eff */
[----:B------:R-:W4:Y:S06]  /*43850*/  LDL.LU R106, [R1+0x50] ;  /* 0x00005000016a7983 */ /* 0x000f2c0000300800 */
[----:B------:R-:W1:Y:S01]  /*43860*/  LDC R55, c[0x0][0x278] ;  /* 0x00009e00ff377b82 */ /* 0x000e620000000800 */
[----:B------:R-:W-:Y:S01]  /*43870*/  IMAD R41, R57, 0xeb, RZ ;  /* 0x000000eb39297824 */ /* 0x000fe200078e02ff */
[----:B------:R-:W-:Y:S01]  /*43880*/  IADD3 R40, P0, R37, R2, RZ ;  /* 0x0000000225287210 */ /* 0x000fe20007f1e0ff */
[----:B------:R-:W-:-:S02]  /*43890*/  IMAD R35, R58, 0x1d8, RZ ;  /* 0x000001d83a237824 */ /* 0x000fc400078e02ff */
[----:B------:R-:W-:Y:S01]  /*438a0*/  IMAD R36, R59, 0x1da, RZ ;  /* 0x000001da3b247824 */ /* 0x000fe200078e02ff */
[----:B------:R3:W-:Y:S01]  /*438b0*/  STG.E.U16 desc[UR60][R38.64], R113 ;  /* 0x0000007126007986 */ /* 0x0007e2000c10153c */
[----:B------:R-:W-:Y:S01]  /*438c0*/  LEA.HI.X.SX32 R41, R41, R3, 0x1, P0 ;  /* 0x0000000329297211 */ /* 0x000fe200000f0eff */
[----:B------:R-:W0:Y:S01]  /*438d0*/  LDC R59, c[0x0][0x278] ;  /* 0x00009e00ff3b7b82 */ /* 0x000e220000000800 */
[----:B------:R-:W-:-:S07]  /*438e0*/  IADD3 R42, P3, R35, R2, RZ ;  /* 0x00000002232a7210 */ /* 0x000fce0007f7e0ff */
[----:B------:R-:W0:Y:S01]  /*438f0*/  LDC R56, c[0x0][0x278] ;  /* 0x00009e00ff387b82 */ /* 0x000e220000000800 */
[----:B------:R-:W-:Y:S01]  /*43900*/  IADD3 R44, P4, R36, R2, RZ ;  /* 0x00000002242c7210 */ /* 0x000fe20007f9e0ff */
[----:B--2---:R-:W-:Y:S01]  /*43910*/  IMAD R90, R90, 0xfc, RZ ;  /* 0x000000fc5a5a7824 */ /* 0x004fe200078e02ff */
[----:B---3--:R-:W-:Y:S01]  /*43920*/  PRMT R113, R113, 0x7632, R113 ;  /* 0x0000763271717816 */ /* 0x008fe20000000071 */
[----:B------:R-:W2:Y:S01]  /*43930*/  LDL.LU R105, [R1+0x60c] ;  /* 0x00060c0001697983 */ /* 0x000ea20000300800 */
[-C--:B------:R-:W-:Y:S02]  /*43940*/  LEA.HI.X.SX32 R43, R25, R3.reuse, 0x1, P3 ;  /* 0x00000003192b7211 */ /* 0x080fe400018f0eff */
[----:B------:R-:W-:Y:S01]  /*43950*/  LEA.HI.X.SX32 R45, R45, R3, 0x1, P4 ;  /* 0x000000032d2d7211 */ /* 0x000fe200020f0eff */
[----:B------:R3:W-:Y:S01]  /*43960*/  STG.E.U16 desc[UR60][R40.64], R113 ;  /* 0x0000007128007986 */ /* 0x0007e2000c10153c */
[----:B------:R-:W-:Y:S01]  /*43970*/  PRMT R25, R114, 0x7632, R25 ;  /* 0x0000763272197816 */ /* 0x000fe20000000019 */
[----:B------:R-:W0:Y:S01]  /*43980*/  LDC R57, c[0x0][0x278] ;  /* 0x00009e00ff397b82 */ /* 0x000e220000000800 */
[----:B------:R-:W-:Y:S01]  /*43990*/  IMAD R39, R49, 0x1de, RZ ;  /* 0x000001de31277824 */ /* 0x000fe200078e02ff */
[----:B------:R3:W-:Y:S01]  /*439a0*/  STG.E.U16 desc[UR60][R42.64], R114 ;  /* 0x000000722a007986 */ /* 0x0007e2000c10153c */
[----:B-1----:R-:W-:-:S03]  /*439b0*/  IMAD R38, R55, 0x1e2, RZ ;  /* 0x000001e237267824 */ /* 0x002fc600078e02ff */
[----:B------:R1:W-:Y:S02]  /*439c0*/  STG.E.U16 desc[UR60][R44.64], R25 ;  /* 0x000000192c007986 */ /* 0x0003e4000c10153c */
[----:B------:R-:W0:Y:S01]  /*439d0*/  LDC R58, c[0x0][0x278] ;  /* 0x00009e00ff3a7b82 */ /* 0x000e220000000800 */
[----:B---3--:R-:W-:-:S07]  /*439e0*/  IMAD R40, R48, 0x1dc, RZ ;  /* 0x000001dc30287824 */ /* 0x008fce00078e02ff */
[----:B------:R-:W3:Y:S01]  /*439f0*/  LDC R89, c[0x0][0x278] ;  /* 0x00009e00ff597b82 */ /* 0x000ee20000000800 */
[-C--:B------:R-:W-:Y:S01]  /*43a00*/  IADD3 R42, P3, R40, R2.reuse, RZ ;  /* 0x00000002282a7210 */ /* 0x080fe20007f7e0ff */
[----:B-1----:R-:W-:Y:S01]  /*43a10*/  IMAD R25, R60, 0x1e0, RZ ;  /* 0x000001e03c197824 */ /* 0x002fe200078e02ff */
[-C--:B------:R-:W-:Y:S01]  /*43a20*/  IADD3 R44, P0, R39, R2.reuse, RZ ;  /* 0x00000002272c7210 */ /* 0x080fe20007f1e0ff */
[----:B------:R-:W-:Y:S01]  /*43a30*/  IMAD R41, R54, 0xef, RZ ;  /* 0x000000ef36297824 */ /* 0x000fe200078e02ff */
[-C--:B------:R-:W-:Y:S01]  /*43a40*/  LEA.HI.X.SX32 R43, R46, R3.reuse, 0x1, P3 ;  /* 0x000000032e2b7211 */ /* 0x080fe200018f0eff */
[----:B------:R-:W-:Y:S01]  /*43a50*/  IMAD R49, R62, 0xf1, RZ ;  /* 0x000000f13e317824 */ /* 0x000fe200078e02ff */
[-C--:B------:R-:W-:Y:S01]  /*43a60*/  IADD3 R46, P3, R25, R2.reuse, RZ ;  /* 0x00000002192e7210 */ /* 0x080fe20007f7e0ff */
[----:B------:R-:W1:Y:S01]  /*43a70*/  LDC R54, c[0x0][0x278] ;  /* 0x00009e00ff367b82 */ /* 0x000e620000000800 */
[----:B------:R-:W-:Y:S01]  /*43a80*/  IADD3 R48, P4, R38, R2, RZ ;  /* 0x0000000226307210 */ /* 0x000fe20007f9e0ff */
[----:B------:R-:W2:Y:S01]  /*43a90*/  LDL.LU R104, [R1+0x608] ;  /* 0x0006080001687983 */ /* 0x000ea20000300800 */
[----:B------:R-:W-:-:S02]  /*43aa0*/  LEA.HI.X.SX32 R45, R41, R3, 0x1, P0 ;  /* 0x00000003292d7211 */ /* 0x000fc400000f0eff */
[----:B------:R-:W-:Y:S01]  /*43ab0*/  PRMT R41, R115, 0x7632, R41 ;  /* 0x0000763273297816 */ /* 0x000fe20000000029 */
[----:B------:R0:W-:Y:S01]  /*43ac0*/  STG.E.U16 desc[UR60][R42.64], R115 ;  /* 0x000000732a007986 */ /* 0x0001e2000c10153c */
[-C--:B------:R-:W-:Y:S01]  /*43ad0*/  LEA.HI.X.SX32 R47, R47, R3.reuse, 0x1, P3 ;  /* 0x000000032f2f7211 */ /* 0x080fe200018f0eff */
[----:B------:R-:W3:Y:S01]  /*43ae0*/  LDC R55, c[0x0][0x278] ;  /* 0x00009e00ff377b82 */ /* 0x000ee20000000800 */
[----:B------:R-:W-:Y:S01]  /*43af0*/  LEA.HI.X.SX32 R49, R49, R3, 0x1, P4 ;  /* 0x0000000331317211 */ /* 0x000fe200020f0eff */
[----:B------:R0:W-:Y:S04]  /*43b00*/  STG.E.U16 desc[UR60][R44.64], R41 ;  /* 0x000000292c007986 */ /* 0x0001e8000c10153c */
[----:B------:R0:W-:Y:S02]  /*43b10*/  STG.E.U16 desc[UR60][R46.64], R116 ;  /* 0x000000742e007986 */ /* 0x0001e4000c10153c */
[----:B------:R-:W1:Y:S01]  /*43b20*/  LDC R62, c[0x0][0x278] ;  /* 0x00009e00ff3e7b82 */ /* 0x000e620000000800 */
[----:B0-----:R-:W-:Y:S01]  /*43b30*/  PRMT R42, R116, 0x7632, R42 ;  /* 0x00007632742a7816 */ /* 0x001fe2000000002a */
[----:B------:R-:W2:Y:S04]  /*43b40*/  LDL.LU R103, [R1+0x604] ;  /* 0x0006040001677983 */ /* 0x000ea80000300800 */
[----:B------:R0:W-:Y:S01]  /*43b50*/  STG.E.U16 desc[UR60][R48.64], R42 ;  /* 0x0000002a30007986 */ /* 0x0001e2000c10153c */
[----:B------:R-:W-:Y:S01]  /*43b60*/  IMAD R43, R57, 0x1e4, RZ ;  /* 0x000001e4392b7824 */ /* 0x000fe200078e02ff */
[----:B------:R-:W1:Y:S01]  /*43b70*/  LDC R60, c[0x0][0x278] ;  /* 0x00009e00ff3c7b82 */ /* 0x000e620000000800 */
[----:B------:R-:W-:-:S07]  /*43b80*/  IMAD R41, R58, 0x1e6, RZ ;  /* 0x000001e63a297824 */ /* 0x000fce00078e02ff */
[----:B------:R-:W4:Y:S01]  /*43b90*/  LDC R93, c[0x0][0x278] ;  /* 0x00009e00ff5d7b82 */ /* 0x000f220000000800 */
[----:B------:R-:W-:-:S07]  /*43ba0*/  IMAD R47, R61, 0xf3, RZ ;  /* 0x000000f33d2f7824 */ /* 0x000fce00078e02ff */
[----:B------:R-:W4:Y:S01]  /*43bb0*/  LDC R96, c[0x0][0x278] ;  /* 0x00009e00ff607b82 */ /* 0x000f220000000800 */
[----:B0-----:R-:W-:-:S07]  /*43bc0*/  IMAD R42, R59, 0x1e8, RZ ;  /* 0x000001e83b2a7824 */ /* 0x001fce00078e02ff */
[----:B------:R-:W0:Y:S01]  /*43bd0*/  LDC R98, c[0x0][0x278] ;  /* 0x00009e00ff627b82 */ /* 0x000e220000000800 */
[----:B---3--:R-:W-:-:S07]  /*43be0*/  IMAD R55, R55, 0x1ec, RZ ;  /* 0x000001ec37377824 */ /* 0x008fce00078e02ff */
[----:B------:R-:W3:Y:S08]  /*43bf0*/  LDC R94, c[0x0][0x278] ;  /* 0x00009e00ff5e7b82 */ /* 0x000ef00000000800 */
[----:B------:R-:W3:Y:S08]  /*43c00*/  LDC R92, c[0x0][0x278] ;  /* 0x00009e00ff5c7b82 */ /* 0x000ef00000000800 */
[----:B------:R-:W3:Y:S08]  /*43c10*/  LDC R97, c[0x0][0x278] ;  /* 0x00009e00ff617b82 */ /* 0x000ef00000000800 */
[----:B------:R-:W3:Y:S08]  /*43c20*/  LDC R91, c[0x0][0x278] ;  /* 0x00009e00ff5b7b82 */ /* 0x000ef00000000800 */
[----:B------:R-:W3:Y:S01]  /*43c30*/  LDC R95, c[0x0][0x278] ;  /* 0x00009e00ff5f7b82 */ /* 0x000ee20000000800 */
[----:B------:R-:W-:Y:S01]  /*43c40*/  PRMT R99, R152, 0x7632, R99 ;  /* 0x0000763298637816 */ /* 0x000fe20000000063 */
[----:B------:R-:W2:Y:S06]  /*43c50*/  LDL.LU R101, [R1+0x600] ;  /* 0x0006000001657983 */ /* 0x000eac0000300800 */
[----:B------:R-:W3:Y:S01]  /*43c60*/  LDC R59, c[0x0][0x278] ;  /* 0x00009e00ff3b7b82 */ /* 0x000ee20000000800 */
[----:B------:R-:W-:-:S07]  /*43c70*/  IADD3 R44, P0, R43, R2, RZ ;  /* 0x000000022b2c7210 */ /* 0x000fce0007f1e0ff */
[----:B------:R-:W3:Y:S01]  /*43c80*/  LDC R57, c[0x0][0x278] ;  /* 0x00009e00ff397b82 */ /* 0x000ee20000000800 */
[----:B------:R-:W-:-:S07]  /*43c90*/  IADD3 R46, P3, R41, R2, RZ ;  /* 0x00000002292e7210 */ /* 0x000fce0007f7e0ff */
[----:B------:R-:W3:Y:S01]  /*43ca0*/  LDC R58, c[0x0][0x278] ;  /* 0x00009e00ff3a7b82 */ /* 0x000ee20000000800 */
[----:B------:R-:W-:Y:S02]  /*43cb0*/  LEA.HI.X.SX32 R45, R52, R3, 0x1, P0 ;  /* 0x00000003342d7211 */ /* 0x000fe400000f0eff */
[----:B------:R-:W-:-:S05]  /*43cc0*/  IADD3 R48, P4, R42, R2, RZ ;  /* 0x000000022a307210 */ /* 0x000fca0007f9e0ff */
[----:B------:R-:W3:Y:S01]  /*43cd0*/  LDC R61, c[0x0][0x278] ;  /* 0x00009e00ff3d7b82 */ /* 0x000ee20000000800 */
[-C--:B------:R-:W-:Y:S01]  /*43ce0*/  LEA.HI.X.SX32 R47, R47, R3.reuse, 0x1, P3 ;  /* 0x000000032f2f7211 */ /* 0x080fe200018f0eff */
[----:B-1----:R-:W-:Y:S01]  /*43cf0*/  IMAD R60, R60, 0x1fa, RZ ;  /* 0x000001fa3c3c7824 */ /* 0x002fe200078e02ff */
[----:B------:R-:W-:Y:S01]  /*43d00*/  PRMT R52, R117, 0x7632, R52 ;  /* 0x0000763275347816 */ /* 0x000fe20000000034 */
[----:B------:R1:W-:Y:S04]  /*43d10*/  STG.E.U16 desc[UR60][R44.64], R117 ;  /* 0x000000752c007986 */ /* 0x0003e8000c10153c */
[----:B------:R1:W-:Y:S01]  /*43d20*/  STG.E.U16 desc[UR60][R46.64], R52 ;  /* 0x000000342e007986 */ /* 0x0003e2000c10153c */
[----:B------:R-:W-:Y:S01]  /*43d30*/  LEA.HI.X.SX32 R49, R50, R3, 0x1, P4 ;  /* 0x0000000332317211 */ /* 0x000fe200020f0eff */
[----:B0-----:R-:W-:Y:S01]  /*43d40*/  IMAD R98, R98, 0x102, RZ ;  /* 0x0000010262627824 */ /* 0x001fe200078e02ff */
[----:B------:R-:W0:Y:S01]  /*43d50*/  LDC R100, c[0x0][0x278] ;  /* 0x00009e00ff647b82 */ /* 0x000e220000000800 */
[----:B------:R-:W2:Y:S01]  /*43d60*/  LDL.LU R102, [R1+0x878] ;  /* 0x0008780001667983 */ /* 0x000ea20000300800 */
[----:B-1----:R-:W-:-:S02]  /*43d70*/  IMAD R45, R54, 0x1ea, RZ ;  /* 0x000001ea362d7824 */ /* 0x002fc400078e02ff */
[----:B------:R-:W-:Y:S02]  /*43d80*/  IMAD R47, R56, 0xf5, RZ ;  /* 0x000000f5382f7824 */ /* 0x000fe400078e02ff */
[----:B---3--:R-:W-:Y:S02]  /*43d90*/  IMAD R56, R59, 0xf7, RZ ;  /* 0x000000f73b387824 */ /* 0x008fe400078e02ff */
[----:B------:R-:W1:Y:S01]  /*43da0*/  LDC R59, c[0x0][0x278] ;  /* 0x00009e00ff3b7b82 */ /* 0x000e620000000800 */
[-C--:B------:R-:W-:Y:S01]  /*43db0*/  IADD3 R46, P3, R45, R2.reuse, RZ ;  /* 0x000000022d2e7210 */ /* 0x080fe20007f7e0ff */
[----:B------:R-:W-:Y:S01]  /*43dc0*/  IMAD R54, R57, 0x1ee, RZ ;  /* 0x000001ee39367824 */ /* 0x000fe200078e02ff */
[----:B------:R3:W-:Y:S01]  /*43dd0*/  STG.E.U16 desc[UR60][R48.64], R118 ;  /* 0x0000007630007986 */ /* 0x0007e2000c10153c */
[----:B------:R-:W-:Y:S01]  /*43de0*/  IMAD R44, R58, 0x1f0, RZ ;  /* 0x000001f03a2c7824 */ /* 0x000fe200078e02ff */
[----:B------:R-:W-:Y:S02]  /*43df0*/  LEA.HI.X.SX32 R47, R47, R3, 0x1, P3 ;  /* 0x000000032f2f7211 */ /* 0x000fe400018f0eff */
[-C--:B------:R-:W-:Y:S01]  /*43e00*/  IADD3 R50, P3, R54, R2.reuse, RZ ;  /* 0x0000000236327210 */ /* 0x080fe20007f7e0ff */
[----:B------:R-:W-:Y:S01]  /*43e10*/  IMAD R58, R62, 0x1f2, RZ ;  /* 0x000001f23e3a7824 */ /* 0x000fe200078e02ff */
[----:B------:R-:W-:Y:S01]  /*43e20*/  IADD3 R52, P4, R44, R2, RZ ;  /* 0x000000022c347210 */ /* 0x000fe20007f9e0ff */
[----:B------:R-:W-:Y:S01]  /*43e30*/  IMAD R57, R87, 0x1f4, RZ ;  /* 0x000001f457397824 */ /* 0x000fe200078e02ff */
[----:B------:R-:W0:Y:S01]  /*43e40*/  LDC R62, c[0x0][0x278] ;  /* 0x00009e00ff3e7b82 */ /* 0x000e220000000800 */
[----:B---3--:R-:W-:-:S02]  /*43e50*/  PRMT R118, R118, 0x7632, R118 ;  /* 0x0000763276767816 */ /* 0x008fc40000000076 */
[----:B------:R-:W-:Y:S02]  /*43e60*/  IADD3 R48, P0, R55, R2, RZ ;  /* 0x0000000237307210 */ /* 0x000fe40007f1e0ff */
[-C--:B------:R-:W-:Y:S01]  /*43e70*/  LEA.HI.X.SX32 R53, R53, R3.reuse, 0x1, P4 ;  /* 0x0000000335357211 */ /* 0x080fe200020f0eff */
[----:B------:R3:W-:Y:S01]  /*43e80*/  STG.E.U16 desc[UR60][R46.64], R118 ;  /* 0x000000762e007986 */ /* 0x0007e2000c10153c */
[-C--:B------:R-:W-:Y:S01]  /*43e90*/  LEA.HI.X.SX32 R49, R51, R3.reuse, 0x1, P0 ;  /* 0x0000000333317211 */ /* 0x080fe200000f0eff */
[----:B------:R-:W-:Y:S01]  /*43ea0*/  IMAD R61, R61, 0x1fc, RZ ;  /* 0x000001fc3d3d7824 */ /* 0x000fe200078e02ff */
[----:B------:R-:W-:Y:S01]  /*43eb0*/  LEA.HI.X.SX32 R51, R56, R3, 0x1, P3 ;  /* 0x0000000338337211 */ /* 0x000fe200018f0eff */
[----:B-1----:R-:W-:Y:S01]  /*43ec0*/  IMAD R59, R59, 0x1f8, RZ ;  /* 0x000001f83b3b7824 */ /* 0x002fe200078e02ff */
[----:B------:R-:W1:Y:S01]  /*43ed0*/  LDC R87, c[0x0][0x278] ;  /* 0x00009e00ff577b82 */ /* 0x000e620000000800 */
[----:B------:R0:W-:Y:S01]  /*43ee0*/  STG.E.U16 desc[UR60][R48.64], R119 ;  /* 0x0000007730007986 */ /* 0x0001e2000c10153c */
[----:B---3--:R-:W-:Y:S01]  /*43ef0*/  PRMT R46, R119, 0x7632, R46 ;  /* 0x00007632772e7816 */ /* 0x008fe2000000002e */
[----:B------:R-:W-:-:S05]  /*43f00*/  IMAD R47, R88, 0xf9, RZ ;  /* 0x000000f9582f7824 */ /* 0x000fca00078e02ff */
[----:B------:R-:W3:Y:S01]  /*43f10*/  LDC R88, c[0x0][0x278] ;  /* 0x00009e00ff587b82 */ /* 0x000ee20000000800 */
[----:B------:R4:W-:Y:S01]  /*43f20*/  STG.E.U16 desc[UR60][R50.64], R46 ;  /* 0x0000002e32007986 */ /* 0x0009e2000c10153c */
[----:B0-----:R-:W-:-:S03]  /*43f30*/  IADD3 R48, P3, R57, R2, RZ ;  /* 0x0000000239307210 */ /* 0x001fc60007f7e0ff */
[----:B------:R0:W-:Y:S01]  /*43f40*/  STG.E.U16 desc[UR60][R52.64], R120 ;  /* 0x0000007834007986 */ /* 0x0001e2000c10153c */
[----:B----4-:R-:W-:-:S04]  /*43f50*/  IADD3 R46, P0, R58, R2, RZ ;  /* 0x000000023a2e7210 */ /* 0x010fc80007f1e0ff */
[-C--:B------:R-:W-:Y:S01]  /*43f60*/  LEA.HI.X.SX32 R47, R47, R3.reuse, 0x1, P0 ;  /* 0x000000032f2f7211 */ /* 0x080fe200000f0eff */
[----:B0-----:R-:W0:Y:S01]  /*43f70*/  LDC R53, c[0x0][0x278] ;  /* 0x00009e00ff357b82 */ /* 0x001e220000000800 */
[----:B------:R-:W-:Y:S02]  /*43f80*/  PRMT R120, R120, 0x7632, R120 ;  /* 0x0000763278787816 */ /* 0x000fe40000000078 */
[----:B------:R-:W-:-:S03]  /*43f90*/  LEA.HI.X.SX32 R49, R246, R3, 0x1, P3 ;  /* 0x00000003f6317211 */ /* 0x000fc600018f0eff */
[----:B------:R4:W-:Y:S02]  /*43fa0*/  STG.E.U16 desc[UR60][R46.64], R120 ;  /* 0x000000782e007986 */ /* 0x0009e4000c10153c */
[----:B----4-:R-:W-:-:S04]  /*43fb0*/  IADD3 R46, P3, R59, R2, RZ ;  /* 0x000000023b2e7210 */ /* 0x010fc80007f7e0ff */
[----:B------:R-:W-:Y:S02]  /*43fc0*/  LEA.HI.X.SX32 R47, R90, R3, 0x1, P3 ;  /* 0x000000035a2f7211 */ /* 0x000fe400018f0eff */
[----:B------:R-:W4:Y:S01]  /*43fd0*/  LDC R90, c[0x0][0x278] ;  /* 0x00009e00ff5a7b82 */ /* 0x000f220000000800 */
[----:B------:R-:W-:Y:S02]  /*43fe0*/  IMAD R56, R86, 0x1f6, RZ ;  /* 0x000001f656387824 */ /* 0x000fe400078e02ff */
[----:B------:R-:W-:-:S05]  /*43ff0*/  IMAD R51, R89, 0xfb, RZ ;  /* 0x000000fb59337824 */ /* 0x000fca00078e02ff */
[----:B------:R-:W1:Y:S01]  /*44000*/  LDC R86, c[0x0][0x278] ;  /* 0x00009e00ff567b82 */ /* 0x000e620000000800 */
[----:B------:R-:W-:Y:S02]  /*44010*/  IADD3 R50, P4, R56, R2, RZ ;  /* 0x0000000238327210 */ /* 0x000fe40007f9e0ff */
[----:B------:R-:W-:Y:S02]  /*44020*/  PRMT R52, R121, 0x7632, R52 ;  /* 0x0000763279347816 */ /* 0x000fe40000000034 */
[----:B------:R-:W-:Y:S01]  /*44030*/  LEA.HI.X.SX32 R51, R51, R3, 0x1, P4 ;  /* 0x0000000333337211 */ /* 0x000fe200020f0eff */
[----:B------:R-:W-:Y:S01]  /*44040*/  IMAD R62, R62, 0x1fe, RZ ;  /* 0x000001fe3e3e7824 */ /* 0x000fe200078e02ff */
[----:B------:R0:W-:Y:S01]  /*44050*/  STG.E.U16 desc[UR60][R48.64], R121 ;  /* 0x0000007930007986 */ /* 0x0001e2000c10153c */
[----:B------:R-:W1:Y:S03]  /*44060*/  LDC R89, c[0x0][0x278] ;  /* 0x00009e00ff597b82 */ /* 0x000e660000000800 */
[----:B------:R3:W-:Y:S01]  /*44070*/  STG.E.U16 desc[UR60][R50.64], R52 ;  /* 0x0000003432007986 */ /* 0x0007e2000c10153c */
[----:B----4-:R-:W-:-:S02]  /*44080*/  IMAD R90, R90, 0xfe, RZ ;  /* 0x000000fe5a5a7824 */ /* 0x010fc400078e02ff */
[----:B0-----:R-:W-:Y:S01]  /*44090*/  IMAD R49, R53, 0xfd, RZ ;  /* 0x000000fd35317824 */ /* 0x001fe200078e02ff */
[----:B------:R-:W-:Y:S01]  /*440a0*/  IADD3 R48, P0, R60, R2, RZ ;  /* 0x000000023c307210 */ /* 0x000fe20007f1e0ff */
[----:B------:R0:W-:Y:S01]  /*440b0*/  STG.E.U16 desc[UR60][R46.64], R122 ;  /* 0x0000007a2e007986 */ /* 0x0001e2000c10153c */
[----:B---3--:R-:W-:Y:S02]  /*440c0*/  LEA R53, R88, -R88, 0x8 ;  /* 0x8000005858357211 */ /* 0x008fe400078e40ff */
[-C--:B------:R-:W-:Y:S01]  /*440d0*/  IADD3 R50, P3, R61, R2.reuse, RZ ;  /* 0x000000023d327210 */ /* 0x080fe20007f7e0ff */
[----:B------:R-:W3:Y:S01]  /*440e0*/  LDC R88, c[0x0][0x278] ;  /* 0x00009e00ff587b82 */ /* 0x000ee20000000800 */
[----:B------:R-:W-:Y:S02]  /*440f0*/  IADD3 R52, P4, R62, R2, RZ ;  /* 0x000000023e347210 */ /* 0x000fe40007f9e0ff */
[-C--:B------:R-:W-:Y:S02]  /*44100*/  LEA.HI.X.SX32 R49, R49, R3.reuse, 0x1, P0 ;  /* 0x0000000331317211 */ /* 0x080fe400000f0eff */
[----:B------:R-:W-:-:S02]  /*44110*/  LEA.HI.X.SX32 R51, R90, R3, 0x1, P3 ;  /* 0x000000035a337211 */ /* 0x000fc400018f0eff */
[----:B0-----:R-:W-:Y:S01]  /*44120*/  PRMT R122, R122, 0x7632, R122 ;  /* 0x000076327a7a7816 */ /* 0x001fe2000000007a */
[----:B------:R-:W0:Y:S01]  /*44130*/  LDC R90, c[0x0][0x278] ;  /* 0x00009e00ff5a7b82 */ /* 0x000e220000000800 */
[----:B------:R-:W-:Y:S02]  /*44140*/  LEA.HI.X.SX32 R53, R53, R3, 0x1, P4 ;  /* 0x0000000335357211 */ /* 0x000fe400020f0eff */
[----:B------:R-:W-:Y:S01]  /*44150*/  PRMT R46, R123, 0x7632, R46 ;  /* 0x000076327b2e7816 */ /* 0x000fe2000000002e */
[----:B------:R-:W-:Y:S01]  /*44160*/  STG.E.U16 desc[UR60][R48.64], R122 ;  /* 0x0000007a30007986 */ /* 0x000fe2000c10153c */
[----:B-1----:R-:W-:-:S03]  /*44170*/  SHF.L.U32 R47, R86, 0x8, RZ ;  /* 0x00000008562f7819 */ /* 0x002fc600000006ff */
[----:B------:R1:W-:Y:S01]  /*44180*/  STG.E.U16 desc[UR60][R50.64], R123 ;  /* 0x0000007b32007986 */ /* 0x0003e2000c10153c */
[----:B------:R-:W4:Y:S03]  /*44190*/  LDC R86, c[0x0][0x278] ;  /* 0x00009e00ff567b82 */ /* 0x000f260000000800 */
[----:B------:R1:W-:Y:S02]  /*441a0*/  STG.E.U16 desc[UR60][R52.64], R46 ;  /* 0x0000002e34007986 */ /* 0x0003e4000c10153c */
[----:B-1----:R-:W-:Y:S02]  /*441b0*/  IMAD R50, R96, 0x204, RZ ;  /* 0x0000020460327824 */ /* 0x002fe400078e02ff */
[----:B------:R-:W-:Y:S01]  /*441c0*/  IMAD R48, R87, 0x202, RZ ;  /* 0x0000020257307824 */ /* 0x000fe200078e02ff */
[----:B------:R-:W-:Y:S02]  /*441d0*/  LEA R49, R92, R92, 0x8 ;  /* 0x0000005c5c317211 */ /* 0x000fe400078e40ff */
[-C--:B------:R-:W-:Y:S01]  /*441e0*/  LEA R46, P3, R93, R2.reuse, 0x9 ;  /* 0x000000025d2e7211 */ /* 0x080fe200078648ff */
[----:B------:R-:W-:Y:S01]  /*441f0*/  IMAD R52, R94, 0x206, RZ ;  /* 0x000002065e347824 */ /* 0x000fe200078e02ff */
[-C--:B------:R-:W-:Y:S01]  /*44200*/  IADD3 R48, P0, R48, R2.reuse, RZ ;  /* 0x0000000230307210 */ /* 0x080fe20007f1e0ff */
[----:B------:R-:W-:Y:S01]  /*44210*/  IMAD R53, R97, 0x103, RZ ;  /* 0x0000010361357824 */ /* 0x000fe200078e02ff */
[----:B------:R-:W-:Y:S01]  /*44220*/  LEA.HI.X.SX32 R47, R47, R3, 0x1, P3 ;  /* 0x000000032f2f7211 */ /* 0x000fe200018f0eff */
[----:B------:R-:W1:Y:S01]  /*44230*/  LDC R87, c[0x0][0x278] ;  /* 0x00009e00ff577b82 */ /* 0x000e620000000800 */
[----:B------:R-:W-:-:S04]  /*44240*/  IADD3 R50, P3, R50, R2, RZ ;  /* 0x0000000232327210 */ /* 0x000fc80007f7e0ff */
[----:B------:R-:W-:-:S03]  /*44250*/  LEA.HI.X.SX32 R51, R98, R3, 0x1, P3 ;  /* 0x0000000362337211 */ /* 0x000fc600018f0eff */
[----:B------:R-:W3:Y:S01]  /*44260*/  LDC R98, c[0x0][0x278] ;  /* 0x00009e00ff627b82 */ /* 0x000ee20000000800 */
[----:B------:R-:W-:Y:S01]  /*44270*/  IADD3 R52, P4, R52, R2, RZ ;  /* 0x0000000234347210 */ /* 0x000fe20007f9e0ff */
[----:B------:R0:W-:Y:S01]  /*44280*/  STG.E.U16 desc[UR60][R46.64], R124 ;  /* 0x0000007c2e007986 */ /* 0x0001e2000c10153c */
[-C--:B------:R-:W-:Y:S02]  /*44290*/  LEA.HI.X.SX32 R49, R49, R3.reuse, 0x1, P0 ;  /* 0x0000000331317211 */ /* 0x080fe400000f0eff */
[----:B------:R-:W-:-:S03]  /*442a0*/  LEA.HI.X.SX32 R53, R53, R3, 0x1, P4 ;  /* 0x0000000335357211 */ /* 0x000fc600020f0eff */
[----:B------:R-:W4:Y:S01]  /*442b0*/  LDC R94, c[0x0][0x278] ;  /* 0x00009e00ff5e7b82 */ /* 0x000f220000000800 */
[----:B0-----:R-:W-:Y:S02]  /*442c0*/  PRMT R124, R124, 0x7632, R124 ;  /* 0x000076327c7c7816 */ /* 0x001fe4000000007c */
[----:B------:R-:W-:-:S05]  /*442d0*/  PRMT R46, R125, 0x7632, R46 ;  /* 0x000076327d2e7816 */ /* 0x000fca000000002e */
[----:B------:R-:W0:Y:S01]  /*442e0*/  LDC R93, c[0x0][0x278] ;  /* 0x00009e00ff5d7b82 */ /* 0x000e220000000800 */
[----:B------:R-:W-:Y:S04]  /*442f0*/  STG.E.U16 desc[UR60][R48.64], R124 ;  /* 0x0000007c30007986 */ /* 0x000fe8000c10153c */
[----:B------:R-:W-:Y:S03]  /*44300*/  STG.E.U16 desc[UR60][R50.64], R125 ;  /* 0x0000007d32007986 */ /* 0x000fe6000c10153c */
[----:B------:R-:W0:Y:S01]  /*44310*/  LDC R92, c[0x0][0x278] ;  /* 0x00009e00ff5c7b82 */ /* 0x000e220000000800 */
[----:B------:R1:W-:Y:S01]  /*44320*/  STG.E.U16 desc[UR60][R52.64], R46 ;  /* 0x0000002e34007986 */ /* 0x0003e2000c10153c */
[----:B---3--:R-:W-:-:S06]  /*44330*/  IMAD R98, R98, 0x104, RZ ;  /* 0x0000010462627824 */ /* 0x008fcc00078e02ff */
[----:B------:R-:W3:Y:S01]  /*44340*/  LDC R96, c[0x0][0x278] ;  /* 0x00009e00ff607b82 */ /* 0x000ee20000000800 */
[----:B-1----:R-:W-:Y:S02]  /*44350*/  IMAD R46, R89, 0x208, RZ ;  /* 0x00000208592e7824 */ /* 0x002fe400078e02ff */
[----:B------:R-:W-:-:S05]  /*44360*/  IMAD R50, R91, 0x20c, RZ ;  /* 0x0000020c5b327824 */ /* 0x000fca00078e02ff */
[----:B------:R-:W1:Y:S01]  /*44370*/  LDC R97, c[0x0][0x278] ;  /* 0x00009e00ff617b82 */ /* 0x000e620000000800 */
[----:B------:R-:W-:-:S04]  /*44380*/  IADD3 R46, P0, R46, R2, RZ ;  /* 0x000000022e2e7210 */ /* 0x000fc80007f1e0ff */
[----:B------:R-:W-:-:S03]  /*44390*/  LEA.HI.X.SX32 R47, R98, R3, 0x1, P0 ;  /* 0x00000003622f7211 */ /* 0x000fc600000f0eff */
[----:B------:R-:W4:Y:S01]  /*443a0*/  LDC R98, c[0x0][0x278] ;  /* 0x00009e00ff627b82 */ /* 0x000f220000000800 */
[----:B------:R-:W-:Y:S01]  /*443b0*/  IADD3 R50, P4, R50, R2, RZ ;  /* 0x0000000232327210 */ /* 0x000fe20007f9e0ff */
[----:B------:R-:W-:Y:S02]  /*443c0*/  IMAD R48, R90, 0x20a, RZ ;  /* 0x0000020a5a307824 */ /* 0x000fe400078e02ff */
[----:B------:R-:W-:-:S03]  /*443d0*/  IMAD R49, R95, 0x105, RZ ;  /* 0x000001055f317824 */ /* 0x000fc600078e02ff */
[----:B------:R-:W-:Y:S02]  /*443e0*/  IADD3 R48, P3, R48, R2, RZ ;  /* 0x0000000230307210 */ /* 0x000fe40007f7e0ff */
[----:B------:R-:W-:Y:S01]  /*443f0*/  PRMT R52, R126, 0x7632, R52 ;  /* 0x000076327e347816 */ /* 0x000fe20000000034 */
[----:B------:R-:W-:Y:S01]  /*44400*/  STG.E.U16 desc[UR60][R46.64], R126 ;  /* 0x0000007e2e007986 */ /* 0x000fe2000c10153c */
[----:B------:R-:W0:Y:S08]  /*44410*/  LDC R89, c[0x0][0x278] ;  /* 0x00009e00ff597b82 */ /* 0x000e300000000800 */
[----:B------:R-:W2:Y:S01]  /*44420*/  LDC R91, c[0x0][0x278] ;  /* 0x00009e00ff5b7b82 */ /* 0x000ea20000000800 */
[----:B----4-:R-:W-:Y:S01]  /*44430*/  IMAD R98, R98, 0x106, RZ ;  /* 0x0000010662627824 */ /* 0x010fe200078e02ff */
[----:B------:R-:W-:-:S06]  /*44440*/  PRMT R53, R127, 0x7632, R53 ;  /* 0x000076327f357816 */ /* 0x000fcc0000000035 */
[----:B------:R-:W4:Y:S01]  /*44450*/  LDC R90, c[0x0][0x278] ;  /* 0x00009e00ff5a7b82 */ /* 0x000f220000000800 */
[----:B------:R-:W-:-:S07]  /*44460*/  LEA.HI.X.SX32 R51, R98, R3, 0x1, P4 ;  /* 0x0000000362337211 */ /* 0x000fce00020f0eff */
[----:B------:R-:W3:Y:S01]  /*44470*/  LDC R98, c[0x0][0x278] ;  /* 0x00009e00ff627b82 */ /* 0x000ee20000000800 */
[----:B------:R-:W-:-:S05]  /*44480*/  LEA.HI.X.SX32 R49, R49, R3, 0x1, P3 ;  /* 0x0000000331317211 */ /* 0x000fca00018f0eff */
[----:B------:R1:W-:Y:S02]  /*44490*/  STG.E.U16 desc[UR60][R48.64], R52 ;  /* 0x0000003430007986 */ /* 0x0003e4000c10153c */
[----:B------:R-:W4:Y:S01]  /*444a0*/  LDC R95, c[0x0][0x278] ;  /* 0x00009e00ff5f7b82 */ /* 0x000f220000000800 */
[----:B-1----:R-:W-:Y:S02]  /*444b0*/  IMAD R48, R87, 0x210, RZ ;  /* 0x0000021057307824 */ /* 0x002fe400078e02ff */
[----:B---3--:R-:W-:-:S03]  /*444c0*/  IMAD R98, R98, 0x108, RZ ;  /* 0x0000010862627824 */ /* 0x008fc600078e02ff */
[-C--:B------:R-:W-:Y:S01]  /*444d0*/  IADD3 R48, P0, R48, R2.reuse, RZ ;  /* 0x0000000230307210 */ /* 0x080fe20007f1e0ff */
[----:B------:R-:W-:Y:S01]  /*444e0*/  IMAD R46, R86, 0x20e, RZ ;  /* 0x0000020e562e7824 */ /* 0x000fe200078e02ff */
[----:B------:R0:W-:Y:S01]  /*444f0*/  STG.E.U16 desc[UR60][R50.64], R127 ;  /* 0x0000007f32007986 */ /* 0x0001e2000c10153c */
[----:B------:R-:W-:Y:S01]  /*44500*/  IMAD R47, R88, 0x107, RZ ;  /* 0x00000107582f7824 */ /* 0x000fe200078e02ff */
[----:B------:R-:W-:Y:S01]  /*44510*/  LEA.HI.X.SX32 R49, R98, R3, 0x1, P0 ;  /* 0x0000000362317211 */ /* 0x000fe200000f0eff */
[----:B------:R-:W-:Y:S01]  /*44520*/  IMAD R52, R94, 0x214, RZ ;  /* 0x000002145e347824 */ /* 0x000fe200078e02ff */
[----:B------:R-:W1:Y:S01]  /*44530*/  LDC R98, c[0x0][0x278] ;  /* 0x00009e00ff627b82 */ /* 0x000e620000000800 */
[----:B------:R-:W-:-:S04]  /*44540*/  IADD3 R46, P3, R46, R2, RZ ;  /* 0x000000022e2e7210 */ /* 0x000fc80007f7e0ff */
[-C--:B------:R-:W-:Y:S01]  /*44550*/  LEA.HI.X.SX32 R47, R47, R3.reuse, 0x1, P3 ;  /* 0x000000032f2f7211 */ /* 0x080fe200018f0eff */
[----:B0-----:R-:W-:Y:S02]  /*44560*/  IMAD R50, R89, 0x212, RZ ;  /* 0x0000021259327824 */ /* 0x001fe400078e02ff */
[----:B------:R-:W0:Y:S01]  /*44570*/  LDC R86, c[0x0][0x278] ;  /* 0x00009e00ff567b82 */ /* 0x000e220000000800 */
[----:B--2---:R-:W-:Y:S01]  /*44580*/  IMAD R51, R91, 0x109, RZ ;  /* 0x000001095b337824 */ /* 0x004fe200078e02ff */
[-C--:B------:R-:W-:Y:S02]  /*44590*/  IADD3 R52, P4, R52, R2.reuse, RZ ;  /* 0x0000000234347210 */ /* 0x080fe40007f9e0ff */
[----:B------:R-:W-:Y:S01]  /*445a0*/  IADD3 R50, P3, R50, R2, RZ ;  /* 0x0000000232327210 */ /* 0x000fe20007f7e0ff */
[----:B------:R2:W-:Y:S03]  /*445b0*/  STG.E.U16 desc[UR60][R46.64], R53 ;  /* 0x000000352e007986 */ /* 0x0005e6000c10153c */
[----:B------:R-:W-:Y:S01]  /*445c0*/  LEA.HI.X.SX32 R51, R51, R3, 0x1, P3 ;  /* 0x0000000333337211 */ /* 0x000fe200018f0eff */
[----:B------:R-:W3:Y:S01]  /*445d0*/  LDC R87, c[0x0][0x278] ;  /* 0x00009e00ff577b82 */ /* 0x000ee20000000800 */
[----:B-1----:R-:W-:Y:S01]  /*445e0*/  IMAD R98, R98, 0x10a, RZ ;  /* 0x0000010a62627824 */ /* 0x002fe200078e02ff */
[----:B--2---:R-:W-:-:S06]  /*445f0*/  PRMT R46, R128, 0x7632, R46 ;  /* 0x00007632802e7816 */ /* 0x004fcc000000002e */
[----:B------:R-:W1:Y:S01]  /*44600*/  LDC R89, c[0x0][0x278] ;  /* 0x00009e00ff597b82 */ /* 0x000e620000000800 */
[----:B------:R-:W-:Y:S01]  /*44610*/  LEA.HI.X.SX32 R53, R98, R3, 0x1, P4 ;  /* 0x0000000362357211 */ /* 0x000fe200020f0eff */
[----:B------:R-:W-:Y:S04]  /*44620*/  STG.E.U16 desc[UR60][R48.64], R128 ;  /* 0x0000008030007986 */ /* 0x000fe8000c10153c */
[----:B------:R-:W-:Y:S02]  /*44630*/  STG.E.U16 desc[UR60][R50.64], R46 ;  /* 0x0000002e32007986 */ /* 0x000fe4000c10153c */
[----:B------:R-:W2:Y:S02]  /*44640*/  LDC R98, c[0x0][0x278] ;  /* 0x00009e00ff627b82 */ /* 0x000ea40000000800 */
[----:B------:R4:W-:Y:S06]  /*44650*/  STG.E.U16 desc[UR60][R52.64], R129 ;  /* 0x0000008134007986 */ /* 0x0009ec000c10153c */
[----:B------:R-:W3:Y:S08]  /*44660*/  LDC R91, c[0x0][0x278] ;  /* 0x00009e00ff5b7b82 */ /* 0x000ef00000000800 */
[----:B----4-:R-:W4:Y:S01]  /*44670*/  LDC R53, c[0x0][0x278] ;  /* 0x00009e00ff357b82 */ /* 0x010f220000000800 */
[----:B------:R-:W-:-:S02]  /*44680*/  IMAD R46, R90, 0x216, RZ ;  /* 0x000002165a2e7824 */ /* 0x000fc400078e02ff */
[----:B------:R-:W-:-:S03]  /*44690*/  IMAD R47, R95, 0x10b, RZ ;  /* 0x0000010b5f2f7824 */ /* 0x000fc600078e02ff */
[-C--:B------:R-:W-:Y:S01]  /*446a0*/  IADD3 R46, P0, R46, R2.reuse, RZ ;  /* 0x000000022e2e7210 */ /* 0x080fe20007f1e0ff */
[----:B------:R-:W-:Y:S01]  /*446b0*/  IMAD R48, R93, 0x218, RZ ;  /* 0x000002185d307824 */ /* 0x000fe200078e02ff */
[----:B------:R-:W-:Y:S01]  /*446c0*/  PRMT R129, R129, 0x7632, R129 ;  /* 0x0000763281817816 */ /* 0x000fe20000000081 */
[----:B------:R-:W3:Y:S01]  /*446d0*/  LDC R90, c[0x0][0x278] ;  /* 0x00009e00ff5a7b82 */ /* 0x000ee20000000800 */
[-C--:B------:R-:W-:Y:S01]  /*446e0*/  LEA.HI.X.SX32 R47, R47, R3.reuse, 0x1, P0 ;  /* 0x000000032f2f7211 */ /* 0x080fe200000f0eff */
[----:B------:R-:W-:Y:S01]  /*446f0*/  IMAD R50, R92, 0x21a, RZ ;  /* 0x0000021a5c327824 */ /* 0x000fe200078e02ff */
[-C--:B------:R-:W-:Y:S01]  /*44700*/  IADD3 R48, P3, R48, R2.reuse, RZ ;  /* 0x0000000230307210 */ /* 0x080fe20007f7e0ff */
[----:B--2---:R-:W-:Y:S02]  /*44710*/  IMAD R98, R98, 0x10c, RZ ;  /* 0x0000010c62627824 */ /* 0x004fe400078e02ff */
[----:B------:R4:W-:Y:S01]  /*44720*/  STG.E.U16 desc[UR60][R46.64], R129 ;  /* 0x000000812e007986 */ /* 0x0009e2000c10153c */
[----:B------:R-:W-:Y:S01]  /*44730*/  IMAD R51, R96, 0x10d, RZ ;  /* 0x0000010d60337824 */ /* 0x000fe200078e02ff */
[----:B------:R-:W-:Y:S01]  /*44740*/  IADD3 R50, P4, R50, R2, RZ ;  /* 0x0000000232327210 */ /* 0x000fe20007f9e0ff */
[----:B------:R-:W-:Y:S01]  /*44750*/  IMAD R100, R100, 0x10e, RZ ;  /* 0x0000010e64647824 */ /* 0x000fe200078e02ff */
[-C--:B------:R-:W-:Y:S01]  /*44760*/  LEA.HI.X.SX32 R49, R98, R3.reuse, 0x1, P3 ;  /* 0x0000000362317211 */ /* 0x080fe200018f0eff */
[----:B------:R-:W2:Y:S01]  /*44770*/  LDC R88, c[0x0][0x278] ;  /* 0x00009e00ff587b82 */ /* 0x000ea20000000800 */
[----:B----4-:R-:W-:Y:S01]  /*44780*/  IMAD R46, R53, 0x21c, RZ ;  /* 0x0000021c352e7824 */ /* 0x010fe200078e02ff */
[----:B------:R-:W-:-:S06]  /*44790*/  LEA.HI.X.SX32 R51, R51, R3, 0x1, P4 ;  /* 0x0000000333337211 */ /* 0x000fcc00020f0eff */
[----:B------:R-:W4:Y:S01]  /*447a0*/  LDC R94, c[0x0][0x278] ;  /* 0x00009e00ff5e7b82 */ /* 0x000f220000000800 */
[----:B------:R-:W-:Y:S02]  /*447b0*/  IADD3 R46, P3, R46, R2, RZ ;  /* 0x000000022e2e7210 */ /* 0x000fe40007f7e0ff */
[----:B------:R-:W-:Y:S02]  /*447c0*/  PRMT R52, R130, 0x7632, R52 ;  /* 0x0000763282347816 */ /* 0x000fe40000000034 */
[----:B------:R-:W-:-:S03]  /*447d0*/  LEA.HI.X.SX32 R47, R100, R3, 0x1, P3 ;  /* 0x00000003642f7211 */ /* 0x000fc600018f0eff */
[----:B------:R-:W4:Y:S01]  /*447e0*/  LDC R98, c[0x0][0x278] ;  /* 0x00009e00ff627b82 */ /* 0x000f220000000800 */
[----:B------:R0:W-:Y:S04]  /*447f0*/  STG.E.U16 desc[UR60][R48.64], R130 ;  /* 0x0000008230007986 */ /* 0x0001e8000c10153c */
[----:B------:R1:W-:Y:S03]  /*44800*/  STG.E.U16 desc[UR60][R50.64], R52 ;  /* 0x0000003432007986 */ /* 0x0003e6000c10153c */
[----:B------:R-:W2:Y:S01]  /*44810*/  LDC R100, c[0x0][0x278] ;  /* 0x00009e00ff647b82 */ /* 0x000ea20000000800 */
[----:B0-----:R-:W-:-:S07]  /*44820*/  IMAD R48, R86, 0x21e, RZ ;  /* 0x0000021e56307824 */ /* 0x001fce00078e02ff */
[----:B------:R-:W0:Y:S01]  /*44830*/  LDC R96, c[0x0][0x278] ;  /* 0x00009e00ff607b82 */ /* 0x000e220000000800 */
[----:B-1----:R-:W-:Y:S02]  /*44840*/  IMAD R50, R89, 0x220, RZ ;  /* 0x0000022059327824 */ /* 0x002fe400078e02ff */
[----:B---3--:R-:W-:Y:S01]  /*44850*/  IMAD R52, R91, 0x222, RZ ;  /* 0x000002225b347824 */ /* 0x008fe200078e02ff */
[-C--:B------:R-:W-:Y:S01]  /*44860*/  IADD3 R48, P0, R48, R2.reuse, RZ ;  /* 0x0000000230307210 */ /* 0x080fe20007f1e0ff */
[----:B------:R-:W-:Y:S01]  /*44870*/  IMAD R49, R87, 0x10f, RZ ;  /* 0x0000010f57317824 */ /* 0x000fe200078e02ff */
[-C--:B------:R-:W-:Y:S01]  /*44880*/  IADD3 R50, P3, R50, R2.reuse, RZ ;  /* 0x0000000232327210 */ /* 0x080fe20007f7e0ff */
[----:B------:R-:W-:Y:S01]  /*44890*/  IMAD R53, R90, 0x111, RZ ;  /* 0x000001115a357824 */ /* 0x000fe200078e02ff */
[----:B------:R-:W-:Y:S01]  /*448a0*/  IADD3 R52, P4, R52, R2, RZ ;  /* 0x0000000234347210 */ /* 0x000fe20007f9e0ff */
[----:B------:R1:W-:Y:S01]  /*448b0*/  STG.E.U16 desc[UR60][R46.64], R131 ;  /* 0x000000832e007986 */ /* 0x0003e2000c10153c */
[----:B------:R-:W-:Y:S01]  /*448c0*/  LEA.HI.X.SX32 R49, R49, R3, 0x1, P0 ;  /* 0x0000000331317211 */ /* 0x000fe200000f0eff */
[----:B------:R-:W3:Y:S01]  /*448d0*/  LDC R87, c[0x0][0x278] ;  /* 0x00009e00ff577b82 */ /* 0x000ee20000000800 */
[----:B------:R-:W-:-:S02]  /*448e0*/  PRMT R86, R131, 0x7632, R86 ;  /* 0x0000763283567816 */ /* 0x000fc40000000056 */
[-C--:B------:R-:W-:Y:S02]  /*448f0*/  LEA.HI.X.SX32 R51, R247, R3.reuse, 0x1, P3 ;  /* 0x00000003f7337211 */ /* 0x080fe400018f0eff */
[----:B------:R-:W-:Y:S01]  /*44900*/  LEA.HI.X.SX32 R53, R53, R3, 0x1, P4 ;  /* 0x0000000335357211 */ /* 0x000fe200020f0eff */
[----:B------:R4:W-:Y:S01]  /*44910*/  STG.E.U16 desc[UR60][R48.64], R86 ;  /* 0x0000005630007986 */ /* 0x0009e2000c10153c */
[----:B--2---:R-:W-:Y:S01]  /*44920*/  IMAD R100, R100, 0x112, RZ ;  /* 0x0000011264647824 */ /* 0x004fe200078e02ff */
[----:B------:R-:W2:Y:S01]  /*44930*/  LDC R90, c[0x0][0x278] ;  /* 0x00009e00ff5a7b82 */ /* 0x000ea20000000800 */
[----:B-1----:R-:W-:Y:S01]  /*44940*/  PRMT R46, R132, 0x7632, R46 ;  /* 0x00007632842e7816 */ /* 0x002fe2000000002e */
[----:B------:R-:W-:Y:S04]  /*44950*/  STG.E.U16 desc[UR60][R50.64], R132 ;  /* 0x0000008432007986 */ /* 0x000fe8000c10153c */
[----:B------:R1:W-:Y:S02]  /*44960*/  STG.E.U16 desc[UR60][R52.64], R46 ;  /* 0x0000002e34007986 */ /* 0x0003e4000c10153c */
[----:B------:R-:W2:Y:S08]  /*44970*/  LDC R93, c[0x0][0x278] ;  /* 0x00009e00ff5d7b82 */ /* 0x000eb00000000800 */
[----:B----4-:R-:W4:Y:S01]  /*44980*/  LDC R86, c[0x0][0x278] ;  /* 0x00009e00ff567b82 */ /* 0x010f220000000800 */
[----:B-1----:R-:W-:-:S05]  /*44990*/  IMAD R46, R88, 0x224, RZ ;  /* 0x00000224582e7824 */ /* 0x002fca00078e02ff */
[----:B------:R-:W-:Y:S01]  /*449a0*/  IADD3 R46, P3, R46, R2, RZ ;  /* 0x000000022e2e7210 */ /* 0x000fe20007f7e0ff */
[----:B------:R-:W-:Y:S01]  /*449b0*/  IMAD R50, R97, 0x228, RZ ;  /* 0x0000022861327824 */ /* 0x000fe200078e02ff */
[----:B------:R-:W1:Y:S02]  /*449c0*/  LDC R92, c[0x0][0x278] ;  /* 0x00009e00ff5c7b82 */ /* 0x000e640000000800 */
[----:B------:R-:W-:-:S06]  /*449d0*/  LEA.HI.X.SX32 R47, R100, R3, 0x1, P3 ;  /* 0x00000003642f7211 */ /* 0x000fcc00018f0eff */
[----:B------:R-:W2:Y:S01]  /*449e0*/  LDC R100, c[0x0][0x278] ;  /* 0x00009e00ff647b82 */ /* 0x000ea20000000800 */
[----:B------:R-:W-:Y:S01]  /*449f0*/  IADD3 R50, P3, R50, R2, RZ ;  /* 0x0000000232327210 */ /* 0x000fe20007f7e0ff */
[----:B------:R-:W-:Y:S02]  /*44a00*/  IMAD R48, R94, 0x226, RZ ;  /* 0x000002265e307824 */ /* 0x000fe400078e02ff */
[----:B------:R-:W-:Y:S02]  /*44a10*/  IMAD R52, R98, 0x22a, RZ ;  /* 0x0000022a62347824 */ /* 0x000fe400078e02ff */
[----:B0-----:R-:W-:Y:S02]  /*44a20*/  IMAD R49, R96, 0x113, RZ ;  /* 0x0000011360317824 */ /* 0x001fe400078e02ff */
[----:B---3--:R-:W-:Y:S01]  /*44a30*/  IMAD R53, R87, 0x115, RZ ;  /* 0x0000011557357824 */ /* 0x008fe200078e02ff */
[----:B------:R-:W0:Y:S01]  /*44a40*/  LDC R91, c[0x0][0x278] ;  /* 0x00009e00ff5b7b82 */ /* 0x000e220000000800 */
[----:B----4-:R-:W-:-:S07]  /*44a50*/  IMAD R86, R86, 0x22c, RZ ;  /* 0x0000022c56567824 */ /* 0x010fce00078e02ff */
[----:B------:R-:W3:Y:S01]  /*44a60*/  LDC R95, c[0x0][0x278] ;  /* 0x00009e00ff5f7b82 */ /* 0x000ee20000000800 */
[----:B--2---:R-:W-:Y:S01]  /*44a70*/  IMAD R100, R100, 0x114, RZ ;  /* 0x0000011464647824 */ /* 0x004fe200078e02ff */
[-C--:B------:R-:W-:Y:S01]  /*44a80*/  IADD3 R48, P0, R48, R2.reuse, RZ ;  /* 0x0000000230307210 */ /* 0x080fe20007f1e0ff */
[----:B------:R2:W-:Y:S01]  /*44a90*/  STG.E.U16 desc[UR60][R46.64], R133 ;  /* 0x000000852e007986 */ /* 0x0005e2000c10153c */
[----:B------:R-:W-:-:S04]  /*44aa0*/  IADD3 R52, P4, R52, R2, RZ ;  /* 0x0000000234347210 */ /* 0x000fc80007f9e0ff */
[----:B------:R-:W4:Y:S01]  /*44ab0*/  LDC R87, c[0x0][0x278] ;  /* 0x00009e00ff577b82 */ /* 0x000f220000000800 */
[----:B------:R-:W-:-:S07]  /*44ac0*/  LEA.HI.X.SX32 R51, R100, R3, 0x1, P3 ;  /* 0x0000000364337211 */ /* 0x000fce00018f0eff */
[----:B------:R-:W1:Y:S01]  /*44ad0*/  LDC R100, c[0x0][0x278] ;  /* 0x00009e00ff647b82 */ /* 0x000e620000000800 */
[-C--:B------:R-:W-:Y:S02]  /*44ae0*/  LEA.HI.X.SX32 R49, R49, R3.reuse, 0x1, P0 ;  /* 0x0000000331317211 */ /* 0x080fe400000f0eff */
[----:B--2---:R-:W-:Y:S02]  /*44af0*/  PRMT R133, R133, 0x7632, R133 ;  /* 0x0000763285857816 */ /* 0x004fe40000000085 */
[----:B------:R-:W-:Y:S02]  /*44b00*/  LEA.HI.X.SX32 R53, R53, R3, 0x1, P4 ;  /* 0x0000000335357211 */ /* 0x000fe400020f0eff */
[----:B------:R-:W-:Y:S01]  /*44b10*/  PRMT R46, R134, 0x7632, R46 ;  /* 0x00007632862e7816 */ /* 0x000fe2000000002e */
[----:B------:R-:W-:Y:S01]  /*44b20*/  STG.E.U16 desc[UR60][R48.64], R133 ;  /* 0x0000008530007986 */ /* 0x000fe2000c10153c */
[----:B------:R-:W2:Y:S03]  /*44b30*/  LDC R88, c[0x0][0x278] ;  /* 0x00009e00ff587b82 */ /* 0x000ea60000000800 */
[----:B------:R-:W-:Y:S04]  /*44b40*/  STG.E.U16 desc[UR60][R50.64], R134 ;  /* 0x0000008632007986 */ /* 0x000fe8000c10153c */
[----:B------:R0:W-:Y:S01]  /*44b50*/  STG.E.U16 desc[UR60][R52.64], R46 ;  /* 0x0000002e34007986 */ /* 0x0001e2000c10153c */
[----:B------:R-:W2:Y:S01]  /*44b60*/  LDC R89, c[0x0][0x278] ;  /* 0x00009e00ff597b82 */ /* 0x000ea20000000800 */
[----:B-1----:R-:W-:-:S07]  /*44b70*/  IMAD R100, R100, 0x116, RZ ;  /* 0x0000011664647824 */ /* 0x002fce00078e02ff */
[----:B------:R-:W1:Y:S01]  /*44b80*/  LDC R94, c[0x0][0x278] ;  /* 0x00009e00ff5e7b82 */ /* 0x000e620000000800 */
[----:B0-----:R-:W-:-:S04]  /*44b90*/  IADD3 R46, P3, R86, R2, RZ ;  /* 0x00000002562e7210 */ /* 0x001fc80007f7e0ff */
[----:B------:R-:W-:-:S03]  /*44ba0*/  LEA.HI.X.SX32 R47, R100, R3, 0x1, P3 ;  /* 0x00000003642f7211 */ /* 0x000fc600018f0eff */
[----:B------:R-:W0:Y:S01]  /*44bb0*/  LDC R100, c[0x0][0x278] ;  /* 0x00009e00ff647b82 */ /* 0x000e220000000800 */
[----:B------:R-:W-:Y:S02]  /*44bc0*/  IMAD R48, R90, 0x22e, RZ ;  /* 0x0000022e5a307824 */ /* 0x000fe400078e02ff */
[----:B------:R-:W-:Y:S02]  /*44bd0*/  IMAD R50, R93, 0x230, RZ ;  /* 0x000002305d327824 */ /* 0x000fe400078e02ff */
[----:B------:R-:W-:Y:S01]  /*44be0*/  IMAD R52, R92, 0x232, RZ ;  /* 0x000002325c347824 */ /* 0x000fe200078e02ff */
[-C--:B------:R-:W-:Y:S01]  /*44bf0*/  IADD3 R48, P0, R48, R2.reuse, RZ ;  /* 0x0000000230307210 */ /* 0x080fe20007f1e0ff */
[----:B------:R-:W-:Y:S01]  /*44c00*/  IMAD R49, R91, 0x117, RZ ;  /* 0x000001175b317824 */ /* 0x000fe200078e02ff */
[-C--:B------:R-:W-:Y:S01]  /*44c10*/  IADD3 R50, P3, R50, R2.reuse, RZ ;  /* 0x0000000232327210 */ /* 0x080fe20007f7e0ff */
[----:B---3--:R-:W-:Y:S01]  /*44c20*/  IMAD R53, R95, 0x119, RZ ;  /* 0x000001195f357824 */ /* 0x008fe200078e02ff */
[----:B------:R-:W-:Y:S01]  /*44c30*/  IADD3 R52, P4, R52, R2, RZ ;  /* 0x0000000234347210 */ /* 0x000fe20007f9e0ff */
[----:B------:R3:W-:Y:S01]  /*44c40*/  STG.E.U16 desc[UR60][R46.64], R135 ;  /* 0x000000872e007986 */ /* 0x0007e2000c10153c */
[-C--:B------:R-:W-:Y:S01]  /*44c50*/  LEA.HI.X.SX32 R49, R49, R3.reuse, 0x1, P0 ;  /* 0x0000000331317211 */ /* 0x080fe200000f0eff */
[----:B----4-:R-:W-:Y:S01]  /*44c60*/  IMAD R87, R87, 0x234, RZ ;  /* 0x0000023457577824 */ /* 0x010fe200078e02ff */
[----:B------:R-:W-:Y:S01]  /*44c70*/  PRMT R86, R135, 0x7632, R86 ;  /* 0x0000763287567816 */ /* 0x000fe20000000056 */
[----:B--2---:R-:W-:Y:S01]  /*44c80*/  IMAD R88, R88, 0x238, RZ ;  /* 0x0000023858587824 */ /* 0x004fe200078e02ff */
[-C--:B------:R-:W-:Y:S01]  /*44c90*/  LEA.HI.X.SX32 R51, R245, R3.reuse, 0x1, P3 ;  /* 0x00000003f5337211 */ /* 0x080fe200018f0eff */
[----:B------:R-:W-:Y:S01]  /*44ca0*/  IMAD R89, R89, 0x236, RZ ;  /* 0x0000023659597824 */ /* 0x000fe200078e02ff */
[----:B------:R-:W-:Y:S01]  /*44cb0*/  LEA.HI.X.SX32 R53, R53, R3, 0x1, P4 ;  /* 0x0000000335357211 */ /* 0x000fe200020f0eff */
[----:B------:R-:W-:Y:S01]  /*44cc0*/  STG.E.U16 desc[UR60][R48.64], R86 ;  /* 0x0000005630007986 */ /* 0x000fe2000c10153c */
[----:B------:R-:W2:Y:S01]  /*44cd0*/  LDC R92, c[0x0][0x278] ;  /* 0x00009e00ff5c7b82 */ /* 0x000ea20000000800 */
[----:B---3--:R-:W-:-:S02]  /*44ce0*/  PRMT R46, R136, 0x7632, R46 ;  /* 0x00007632882e7816 */ /* 0x008fc4000000002e */
[----:B------:R-:W-:Y:S01]  /*44cf0*/  STG.E.U16 desc[UR60][R50.64], R136 ;  /* 0x0000008832007986 */ /* 0x000fe2000c10153c */
[----:B0-----:R-:W-:-:S03]  /*44d00*/  IMAD R100, R100, 0x11a, RZ ;  /* 0x0000011a64647824 */ /* 0x001fc600078e02ff */
[----:B------:R0:W-:Y:S01]  /*44d10*/  STG.E.U16 desc[UR60][R52.64], R46 ;  /* 0x0000002e34007986 */ /* 0x0001e2000c10153c */
[----:B------:R-:W3:Y:S08]  /*44d20*/  LDC R91, c[0x0][0x278] ;  /* 0x00009e00ff5b7b82 */ /* 0x000ef00000000800 */
[----:B------:R-:W4:Y:S01]  /*44d30*/  LDC R93, c[0x0][0x278] ;  /* 0x00009e00ff5d7b82 */ /* 0x000f220000000800 */
[----:B0-----:R-:W-:-:S04]  /*44d40*/  IADD3 R46, P0, R87, R2, RZ ;  /* 0x00000002572e7210 */ /* 0x001fc80007f1e0ff */
[----:B------:R-:W-:-:S03]  /*44d50*/  LEA.HI.X.SX32 R47, R100, R3, 0x1, P0 ;  /* 0x00000003642f7211 */ /* 0x000fc600000f0eff */
[----:B------:R-:W0:Y:S08]  /*44d60*/  LDC R52, c[0x0][0x278] ;  /* 0x00009e00ff347b82 */ /* 0x000e300000000800 */
[----:B------:R-:W3:Y:S01]  /*44d70*/  LDC R100, c[0x0][0x278] ;  /* 0x00009e00ff647b82 */ /* 0x000ee20000000800 */
[-C--:B------:R-:W-:Y:S01]  /*44d80*/  IADD3 R50, P4, R88, R2.reuse, RZ ;  /* 0x0000000258327210 */ /* 0x080fe20007f9e0ff */
[----:B-1----:R-:W-:Y:S01]  /*44d90*/  IMAD R49, R94, 0x11b, RZ ;  /* 0x0000011b5e317824 */ /* 0x002fe200078e02ff */
[----:B------:R-:W-:-:S02]  /*44da0*/  IADD3 R48, P3, R89, R2, RZ ;  /* 0x0000000259307210 */ /* 0x000fc40007f7e0ff */
[----:B------:R-:W-:-:S03]  /*44db0*/  PRMT R86, R137, 0x7632, R86 ;  /* 0x0000763289567816 */ /* 0x000fc60000000056 */
[----:B------:R-:W1:Y:S01]  /*44dc0*/  LDC R53, c[0x0][0x278] ;  /* 0x00009e00ff357b82 */ /* 0x000e620000000800 */
[----:B--2---:R-:W-:-:S07]  /*44dd0*/  IMAD R92, R92, 0x240, RZ ;  /* 0x000002405c5c7824 */ /* 0x004fce00078e02ff */
[----:B------:R-:W2:Y:S01]  /*44de0*/  LDC R87, c[0x0][0x278] ;  /* 0x00009e00ff577b82 */ /* 0x000ea20000000800 */
[----:B---3--:R-:W-:Y:S01]  /*44df0*/  IMAD R100, R100, 0x11c, RZ ;  /* 0x0000011c64647824 */ /* 0x008fe200078e02ff */
[----:B------:R-:W-:Y:S01]  /*44e00*/  STG.E.U16 desc[UR60][R46.64], R137 ;  /* 0x000000892e007986 */ /* 0x000fe2000c10153c */
[----:B0-----:R-:W-:-:S05]  /*44e10*/  IMAD R52, R52, 0x23c, RZ ;  /* 0x0000023c34347824 */ /* 0x001fca00078e02ff */
[----:B------:R-:W0:Y:S01]  /*44e20*/  LDC R94, c[0x0][0x278] ;  /* 0x00009e00ff5e7b82 */ /* 0x000e220000000800 */
[----:B------:R-:W-:-:S07]  /*44e30*/  LEA.HI.X.SX32 R51, R100, R3, 0x1, P4 ;  /* 0x0000000364337211 */ /* 0x000fce00020f0eff */
[----:B------:R-:W3:Y:S01]  /*44e40*/  LDC R100, c[0x0][0x278] ;  /* 0x00009e00ff647b82 */ /* 0x000ee20000000800 */
[----:B------:R-:W-:-:S05]  /*44e50*/  LEA.HI.X.SX32 R49, R49, R3, 0x1, P3 ;  /* 0x0000000331317211 */ /* 0x000fca00018f0eff */
[----:B------:R1:W-:Y:S01]  /*44e60*/  STG.E.U16 desc[UR60][R48.64], R86 ;  /* 0x0000005630007986 */ /* 0x0003e2000c10153c */
[----:B------:R-:W-:Y:S01]  /*44e70*/  IMAD R91, R91, 0x11d, RZ ;  /* 0x0000011d5b5b7824 */ /* 0x000fe200078e02ff */
[----:B------:R-:W0:Y:S01]  /*44e80*/  LDC R88, c[0x0][0x278] ;  /* 0x00009e00ff587b82 */ /* 0x000e220000000800 */
[----:B----4-:R-:W-:-:S07]  /*44e90*/  IMAD R93, R93, 0x23e, RZ ;  /* 0x0000023e5d5d7824 */ /* 0x010fce00078e02ff */
[----:B------:R-:W4:Y:S01]  /*44ea0*/  LDC R89, c[0x0][0x278] ;  /* 0x00009e00ff597b82 */ /* 0x000f220000000800 */
[----:B-1----:R-:W-:Y:S01]  /*44eb0*/  IADD3 R48, P0, R52, R2, RZ ;  /* 0x0000000234307210 */ /* 0x002fe20007f1e0ff */
[----:B---3--:R-:W-:-:S06]  /*44ec0*/  IMAD R100, R100, 0x11e, RZ ;  /* 0x0000011e64647824 */ /* 0x008fcc00078e02ff */
[----:B------:R-:W1:Y:S01]  /*44ed0*/  LDC R90, c[0x0][0x278] ;  /* 0x00009e00ff5a7b82 */ /* 0x000e620000000800 */
[----:B------:R-:W-:-:S07]  /*44ee0*/  LEA.HI.X.SX32 R49, R100, R3, 0x1, P0 ;  /* 0x0000000364317211 */ /* 0x000fce00000f0eff */
[----:B------:R-:W3:Y:S01]  /*44ef0*/  LDC R100, c[0x0][0x278] ;  /* 0x00009e00ff647b82 */ /* 0x000ee20000000800 */
[----:B------:R-:W-:Y:S01]  /*44f00*/  IMAD R53, R53, 0x23a, RZ ;  /* 0x0000023a35357824 */ /* 0x000fe200078e02ff */
[----:B------:R-:W-:-:S04]  /*44f10*/  IADD3 R52, P4, R92, R2, RZ ;  /* 0x000000025c347210 */ /* 0x000fc80007f9e0ff */
[----:B------:R-:W-:Y:S01]  /*44f20*/  IADD3 R46, P3, R53, R2, RZ ;  /* 0x00000002352e7210 */ /* 0x000fe20007f7e0ff */
[----:B------:R0:W-:Y:S01]  /*44f30*/  STG.E.U16 desc[UR60][R50.64], R138 ;  /* 0x0000008a32007986 */ /* 0x0001e2000c10153c */
[----:B--2---:R-:W-:Y:S01]  /*44f40*/  IMAD R87, R87, 0x244, RZ ;  /* 0x0000024457577824 */ /* 0x004fe200078e02ff */
[----:B------:R-:W-:Y:S01]  /*44f50*/  PRMT R96, R139, 0x7632, R96 ;  /* 0x000076328b607816 */ /* 0x000fe20000000060 */
[----:B----4-:R-:W-:Y:S01]  /*44f60*/  IMAD R89, R89, 0x121, RZ ;  /* 0x0000012159597824 */ /* 0x010fe200078e02ff */
[----:B------:R-:W2:Y:S01]  /*44f70*/  LDC R86, c[0x0][0x278] ;  /* 0x00009e00ff567b82 */ /* 0x000ea20000000800 */
[----:B---3--:R-:W-:-:S07]  /*44f80*/  IMAD R100, R100, 0x120, RZ ;  /* 0x0000012064647824 */ /* 0x008fce00078e02ff */
[----:B------:R-:W3:Y:S01]  /*44f90*/  LDC R92, c[0x0][0x278] ;  /* 0x00009e00ff5c7b82 */ /* 0x000ee20000000800 */
[----:B------:R-:W-:-:S07]  /*44fa0*/  LEA.HI.X.SX32 R53, R100, R3, 0x1, P4 ;  /* 0x0000000364357211 */ /* 0x000fce00020f0eff */
[----:B------:R-:W4:Y:S01]  /*44fb0*/  LDC R100, c[0x0][0x278] ;  /* 0x00009e00ff647b82 */ /* 0x000f220000000800 */
[----:B0-----:R-:W-:Y:S01]  /*44fc0*/  PRMT R138, R138, 0x7632, R138 ;  /* 0x000076328a8a7816 */ /* 0x001fe2000000008a */
[----:B------:R-:W-:Y:S01]  /*44fd0*/  IMAD R51, R94, 0x11f, RZ ;  /* 0x0000011f5e337824 */ /* 0x000fe200078e02ff */
[----:B------:R-:W-:Y:S02]  /*44fe0*/  LEA.HI.X.SX32 R47, R91, R3, 0x1, P3 ;  /* 0x000000035b2f7211 */ /* 0x000fe400018f0eff */
[----:B------:R-:W-:-:S03]  /*44ff0*/  IADD3 R50, P3, R93, R2, RZ ;  /* 0x000000025d327210 */ /* 0x000fc60007f7e0ff */
[----:B------:R-:W-:Y:S01]  /*45000*/  STG.E.U16 desc[UR60][R46.64], R138 ;  /* 0x0000008a2e007986 */ /* 0x000fe2000c10153c */
[----:B------:R-:W-:Y:S01]  /*45010*/  LEA.HI.X.SX32 R51, R51, R3, 0x1, P3 ;  /* 0x0000000333337211 */ /* 0x000fe200018f0eff */
[----:B------:R-:W0:Y:S02]  /*45020*/  LDC R94, c[0x0][0x278] ;  /* 0x00009e00ff5e7b82 */ /* 0x000e240000000800 */
[----:B------:R2:W-:Y:S01]  /*45030*/  STG.E.U16 desc[UR60][R48.64], R139 ;  /* 0x0000008b30007986 */ /* 0x0005e2000c10153c */
[----:B-1----:R-:W-:-:S05]  /*45040*/  IMAD R95, R90, 0x246, RZ ;  /* 0x000002465a5f7824 */ /* 0x002fca00078e02ff */
[----:B------:R-:W1:Y:S01]  /*45050*/  LDC R91, c[0x0][0x278] ;  /* 0x00009e00ff5b7b82 */ /* 0x000e620000000800 */
[----:B----4-:R-:W-:Y:S01]  /*45060*/  IMAD R100, R100, 0x122, RZ ;  /* 0x0000012264647824 */ /* 0x010fe200078e02ff */
[----:B--2---:R-:W-:Y:S01]  /*45070*/  IADD3 R48, P3, R87, R2, RZ ;  /* 0x0000000257307210 */ /* 0x004fe20007f7e0ff */
[----:B------:R-:W-:Y:S01]  /*45080*/  IMAD R47, R88, 0x242, RZ ;  /* 0x00000242582f7824 */ /* 0x000fe200078e02ff */
[----:B------:R-:W-:Y:S04]  /*45090*/  STG.E.U16 desc[UR60][R50.64], R96 ;  /* 0x0000006032007986 */ /* 0x000fe8000c10153c */
[----:B------:R-:W2:Y:S01]  /*450a0*/  LDC R88, c[0x0][0x278] ;  /* 0x00009e00ff587b82 */ /* 0x000ea20000000800 */
[----:B------:R-:W-:-:S07]  /*450b0*/  LEA.HI.X.SX32 R49, R100, R3, 0x1, P3 ;  /* 0x0000000364317211 */ /* 0x000fce00018f0eff */
[----:B------:R-:W4:Y:S01]  /*450c0*/  LDC R100, c[0x0][0x278] ;  /* 0x00009e00ff647b82 */ /* 0x000f220000000800 */
[----:B------:R-:W-:Y:S01]  /*450d0*/  IADD3 R46, P0, R47, R2, RZ ;  /* 0x000000022f2e7210 */ /* 0x000fe20007f1e0ff */
[----:B------:R3:W-:Y:S03]  /*450e0*/  STG.E.U16 desc[UR60][R52.64], R140 ;  /* 0x0000008c34007986 */ /* 0x0007e6000c10153c */
[----:B------:R-:W-:-:S03]  /*450f0*/  LEA.HI.X.SX32 R47, R89, R3, 0x1, P0 ;  /* 0x00000003592f7211 */ /* 0x000fc600000f0eff */
[----:B------:R-:W2:Y:S01]  /*45100*/  LDC R93, c[0x0][0x278] ;  /* 0x00009e00ff5d7b82 */ /* 0x000ea20000000800 */
[----:B---3--:R-:W-:Y:S01]  /*45110*/  PRMT R140, R140, 0x7632, R140 ;  /* 0x000076328c8c7816 */ /* 0x008fe2000000008c */
[----:B0-----:R-:W-:-:S06]  /*45120*/  IMAD R53, R94, 0x248, RZ ;  /* 0x000002485e357824 */ /* 0x001fcc00078e02ff */
[----:B------:R-:W0:Y:S01]  /*45130*/  LDC R90, c[0x0][0x278] ;  /* 0x00009e00ff5a7b82 */ /* 0x000e220000000800 */
[----:B------:R3:W-:Y:S01]  /*45140*/  STG.E.U16 desc[UR60][R46.64], R140 ;  /* 0x0000008c2e007986 */ /* 0x0007e2000c10153c */
[----:B----4-:R-:W-:-:S06]  /*45150*/  IMAD R100, R100, 0x124, RZ ;  /* 0x0000012464647824 */ /* 0x010fcc00078e02ff */
[----:B------:R-:W4:Y:S01]  /*45160*/  LDC R52, c[0x0][0x278] ;  /* 0x00009e00ff347b82 */ /* 0x000f220000000800 */
[-C--:B---3--:R-:W-:Y:S01]  /*45170*/  IADD3 R46, P3, R53, R2.reuse, RZ ;  /* 0x00000002352e7210 */ /* 0x088fe20007f7e0ff */
[----:B------:R-:W-:Y:S01]  /*45180*/  IMAD R51, R86, 0x123, RZ ;  /* 0x0000012356337824 */ /* 0x000fe200078e02ff */
[----:B------:R-:W-:Y:S01]  /*45190*/  IADD3 R50, P4, R95, R2, RZ ;  /* 0x000000025f327210 */ /* 0x000fe20007f9e0ff */
[----:B------:R-:W-:Y:S01]  /*451a0*/  IMAD R97, R92, 0x24a, RZ ;  /* 0x0000024a5c617824 */ /* 0x000fe200078e02ff */
[-C--:B------:R-:W-:Y:S01]  /*451b0*/  LEA.HI.X.SX32 R47, R100, R3.reuse, 0x1, P3 ;  /* 0x00000003642f7211 */ /* 0x080fe200018f0eff */
[----:B-1----:R-:W-:Y:S02]  /*451c0*/  IMAD R91, R91, 0x24c, RZ ;  /* 0x0000024c5b5b7824 */ /* 0x002fe400078e02ff */
[----:B------:R-:W1:Y:S01]  /*451d0*/  LDC R100, c[0x0][0x278] ;  /* 0x00009e00ff647b82 */ /* 0x000e620000000800 */
[----:B------:R-:W-:Y:S02]  /*451e0*/  LEA.HI.X.SX32 R51, R51, R3, 0x1, P4 ;  /* 0x0000000333337211 */ /* 0x000fe400020f0eff */
[----:B------:R-:W-:Y:S01]  /*451f0*/  PRMT R98, R141, 0x7632, R98 ;  /* 0x000076328d627816 */ /* 0x000fe20000000062 */
[----:B------:R3:W-:Y:S01]  /*45200*/  STG.E.U16 desc[UR60][R48.64], R141 ;  /* 0x0000008d30007986 */ /* 0x0007e2000c10153c */
[----:B--2---:R-:W-:-:S03]  /*45210*/  IMAD R93, R93, 0x125, RZ ;  /* 0x000001255d5d7824 */ /* 0x004fc600078e02ff */
[----:B------:R2:W-:Y:S01]  /*45220*/  STG.E.U16 desc[UR60][R50.64], R98 ;  /* 0x0000006232007986 */ /* 0x0005e2000c10153c */
[----:B------:R-:W1:Y:S01]  /*45230*/  LDC R87, c[0x0][0x278] ;  /* 0x00009e00ff577b82 */ /* 0x000e620000000800 */
[----:B----4-:R-:W-:Y:S02]  /*45240*/  IMAD R53, R52, 0x127, RZ ;  /* 0x0000012734357824 */ /* 0x010fe400078e02ff */
[----:B---3--:R-:W-:Y:S01]  /*45250*/  IMAD R49, R88, 0x24e, RZ ;  /* 0x0000024e58317824 */ /* 0x008fe200078e02ff */
[----:B------:R-:W-:Y:S01]  /*45260*/  IADD3 R48, P0, R97, R2, RZ ;  /* 0x0000000261307210 */ /* 0x000fe20007f1e0ff */
[----:B0-----:R-:W-:-:S03]  /*45270*/  IMAD R97, R90, 0x250, RZ ;  /* 0x000002505a617824 */ /* 0x001fc600078e02ff */
[----:B------:R-:W0:Y:S01]  /*45280*/  LDC R95, c[0x0][0x278] ;  /* 0x00009e00ff5f7b82 */ /* 0x000e220000000800 */
[-C--:B--2---:R-:W-:Y:S01]  /*45290*/  IADD3 R50, P3, R91, R2.reuse, RZ ;  /* 0x000000025b327210 */ /* 0x084fe20007f7e0ff */
[----:B------:R2:W-:Y:S01]  /*452a0*/  STG.E.U16 desc[UR60][R46.64], R142 ;  /* 0x0000008e2e007986 */ /* 0x0005e2000c10153c */
[-C--:B------:R-:W-:Y:S02]  /*452b0*/  IADD3 R52, P4, R49, R2.reuse, RZ ;  /* 0x0000000231347210 */ /* 0x080fe40007f9e0ff */
[-C--:B------:R-:W-:Y:S01]  /*452c0*/  LEA.HI.X.SX32 R49, R93, R3.reuse, 0x1, P0 ;  /* 0x000000035d317211 */ /* 0x080fe200000f0eff */
[----:B-1----:R-:W-:Y:S01]  /*452d0*/  IMAD R100, R100, 0x128, RZ ;  /* 0x0000012864647824 */ /* 0x002fe200078e02ff */
[----:B------:R-:W-:Y:S01]  /*452e0*/  LEA.HI.X.SX32 R51, R252, R3, 0x1, P3 ;  /* 0x00000003fc337211 */ /* 0x000fe200018f0eff */
[----:B------:R-:W1:Y:S01]  /*452f0*/  LDC R96, c[0x0][0x278] ;  /* 0x00009e00ff607b82 */ /* 0x000e620000000800 */
[----:B--2---:R-:W-:Y:S02]  /*45300*/  PRMT R47, R142, 0x7632, R47 ;  /* 0x000076328e2f7816 */ /* 0x004fe4000000002f */
[----:B------:R-:W-:Y:S01]  /*45310*/  IADD3 R46, P3, R97, R2, RZ ;  /* 0x00000002612e7210 */ /* 0x000fe20007f7e0ff */
[----:B------:R-:W-:-:S04]  /*45320*/  IMAD R87, R87, 0x254, RZ ;  /* 0x0000025457577824 */ /* 0x000fc800078e02ff */
[----:B------:R-:W2:Y:S01]  /*45330*/  LDC R91, c[0x0][0x278] ;  /* 0x00009e00ff5b7b82 */ /* 0x000ea20000000800 */
[----:B------:R3:W-:Y:S07]  /*45340*/  STG.E.U16 desc[UR60][R48.64], R47 ;  /* 0x0000002f30007986 */ /* 0x0007ee000c10153c */
[----:B------:R-:W4:Y:S01]  /*45350*/  LDC R92, c[0x0][0x278] ;  /* 0x00009e00ff5c7b82 */ /* 0x000f220000000800 */
[----:B---3--:R-:W-:-:S07]  /*45360*/  LEA.HI.X.SX32 R47, R100, R3, 0x1, P3 ;  /* 0x00000003642f7211 */ /* 0x008fce00018f0eff */
[----:B------:R-:W3:Y:S01]  /*45370*/  LDC R100, c[0x0][0x278] ;  /* 0x00009e00ff647b82 */ /* 0x000ee20000000800 */
[----:B------:R0:W-:Y:S01]  /*45380*/  STG.E.U16 desc[UR60][R50.64], R143 ;  /* 0x0000008f32007986 */ /* 0x0001e2000c10153c */
[----:B------:R-:W-:-:S06]  /*45390*/  PRMT R94, R143, 0x7632, R94 ;  /* 0x000076328f5e7816 */ /* 0x000fcc000000005e */
[----:B------:R-:W4:Y:S01]  /*453a0*/  LDC R89, c[0x0][0x278] ;  /* 0x00009e00ff597b82 */ /* 0x000f220000000800 */
[----:B0-----:R-:W-:Y:S01]  /*453b0*/  IADD3 R50, P3, R87, R2, RZ ;  /* 0x0000000257327210 */ /* 0x001fe20007f7e0ff */
[----:B------:R-:W-:Y:S01]  /*453c0*/  IMAD R95, R95, 0x252, RZ ;  /* 0x000002525f5f7824 */ /* 0x000fe200078e02ff */
[----:B------:R-:W-:Y:S01]  /*453d0*/  LEA.HI.X.SX32 R53, R53, R3, 0x1, P4 ;  /* 0x0000000335357211 */ /* 0x000fe200020f0eff */
[----:B-1----:R-:W-:-:S04]  /*453e0*/  IMAD R93, R96, 0x129, RZ ;  /* 0x00000129605d7824 */ /* 0x002fc800078e02ff */
[----:B------:R-:W0:Y:S01]  /*453f0*/  LDC R86, c[0x0][0x278] ;  /* 0x00009e00ff567b82 */ /* 0x000e220000000800 */
[----:B---3--:R-:W-:-:S07]  /*45400*/  IMAD R100, R100, 0x12a, RZ ;  /* 0x0000012a64647824 */ /* 0x008fce00078e02ff */
[----:B------:R-:W1:Y:S01]  /*45410*/  LDC R90, c[0x0][0x278] ;  /* 0x00009e00ff5a7b82 */ /* 0x000e620000000800 */
[----:B------:R-:W-:-:S07]  /*45420*/  LEA.HI.X.SX32 R51, R100, R3, 0x1, P3 ;  /* 0x0000000364337211 */ /* 0x000fce00018f0eff */
[----:B------:R-:W3:Y:S01]  /*45430*/  LDC R100, c[0x0][0x278] ;  /* 0x00009e00ff647b82 */ /* 0x000ee20000000800 */
[----:B------:R-:W-:Y:S01]  /*45440*/  IADD3 R48, P0, R95, R2, RZ ;  /* 0x000000025f307210 */ /* 0x000fe20007f1e0ff */
[----:B--2---:R-:W-:Y:S01]  /*45450*/  IMAD R91, R91, 0x258, RZ ;  /* 0x000002585b5b7824 */ /* 0x004fe200078e02ff */
[----:B------:R-:W-:Y:S01]  /*45460*/  STG.E.U16 desc[UR60][R52.64], R94 ;  /* 0x0000005e34007986 */ /* 0x000fe2000c10153c */
[----:B------:R-:W-:Y:S02]  /*45470*/  PRMT R96, R144, 0x7632, R96 ;  /* 0x0000763290607816 */ /* 0x000fe40000000060 */
[----:B------:R-:W-:Y:S01]  /*45480*/  LEA.HI.X.SX32 R49, R93, R3, 0x1, P0 ;  /* 0x000000035d317211 */ /* 0x000fe200000f0eff */
[----:B------:R2:W-:Y:S01]  /*45490*/  STG.E.U16 desc[UR60][R46.64], R144 ;  /* 0x000000902e007986 */ /* 0x0005e2000c10153c */
[----:B----4-:R-:W-:Y:S01]  /*454a0*/  IMAD R89, R89, 0x256, RZ ;  /* 0x0000025659597824 */ /* 0x010fe200078e02ff */
[----:B------:R-:W4:Y:S02]  /*454b0*/  LDC R88, c[0x0][0x278] ;  /* 0x00009e00ff587b82 */ /* 0x000f240000000800 */
[----:B------:R0:W-:Y:S01]  /*454c0*/  STG.E.U16 desc[UR60][R48.64], R96 ;  /* 0x0000006030007986 */ /* 0x0001e2000c10153c */
[----:B------:R-:W-:-:S05]  /*454d0*/  PRMT R97, R145, 0x7632, R97 ;  /* 0x0000763291617816 */ /* 0x000fca0000000061 */
[----:B------:R-:W4:Y:S01]  /*454e0*/  LDC R87, c[0x0][0x278] ;  /* 0x00009e00ff577b82 */ /* 0x000f220000000800 */
[----:B--2---:R-:W-:Y:S01]  /*454f0*/  IMAD R47, R92, 0x25a, RZ ;  /* 0x0000025a5c2f7824 */ /* 0x004fe200078e02ff */
[----:B------:R-:W-:Y:S01]  /*45500*/  IADD3 R46, P0, R91, R2, RZ ;  /* 0x000000025b2e7210 */ /* 0x000fe20007f1e0ff */
[----:B---3--:R-:W-:-:S03]  /*45510*/  IMAD R100, R100, 0x12c, RZ ;  /* 0x0000012c64647824 */ /* 0x008fc600078e02ff */
[-C--:B0-----:R-:W-:Y:S01]  /*45520*/  IADD3 R48, P3, R47, R2.reuse, RZ ;  /* 0x000000022f307210 */ /* 0x081fe20007f7e0ff */
[----:B------:R-:W-:Y:S01]  /*45530*/  IMAD R53, R86, 0x12b, RZ ;  /* 0x0000012b56357824 */ /* 0x000fe200078e02ff */
[----:B------:R-:W-:Y:S01]  /*45540*/  IADD3 R52, P4, R89, R2, RZ ;  /* 0x0000000259347210 */ /* 0x000fe20007f9e0ff */
[----:B-1----:R-:W-:Y:S01]  /*45550*/  IMAD R95, R90, 0x25c, RZ ;  /* 0x0000025c5a5f7824 */ /* 0x002fe200078e02ff */
[-C--:B------:R-:W-:Y:S01]  /*45560*/  LEA.HI.X.SX32 R47, R100, R3.reuse, 0x1, P0 ;  /* 0x00000003642f7211 */ /* 0x080fe200000f0eff */
[----:B------:R0:W-:Y:S01]  /*45570*/  STG.E.U16 desc[UR60][R50.64], R145 ;  /* 0x0000009132007986 */ /* 0x0001e2000c10153c */
[----:B------:R-:W1:Y:S01]  /*45580*/  LDC R100, c[0x0][0x278] ;  /* 0x00009e00ff647b82 */ /* 0x000e620000000800 */
[----:B------:R-:W-:-:S07]  /*45590*/  LEA.HI.X.SX32 R53, R53, R3, 0x1, P4 ;  /* 0x0000000335357211 */ /* 0x000fce00020f0eff */
[----:B------:R-:W2:Y:S01]  /*455a0*/  LDC R94, c[0x0][0x278] ;  /* 0x00009e00ff5e7b82 */ /* 0x000ea20000000800 */
[----:B0-----:R-:W-:Y:S01]  /*455b0*/  IADD3 R50, P4, R95, R2, RZ ;  /* 0x000000025f327210 */ /* 0x001fe20007f9e0ff */
[----:B----4-:R-:W-:Y:S01]  /*455c0*/  IMAD R49, R88, 0x12d, RZ ;  /* 0x0000012d58317824 */ /* 0x010fe200078e02ff */
[----:B------:R-:W-:-:S05]  /*455d0*/  PRMT R96, R146, 0x7632, R96 ;  /* 0x0000763292607816 */ /* 0x000fca0000000060 */
[----:B------:R-:W0:Y:S01]  /*455e0*/  LDC R89, c[0x0][0x278] ;  /* 0x00009e00ff597b82 */ /* 0x000e220000000800 */
[----:B-1----:R-:W-:Y:S01]  /*455f0*/  IMAD R100, R100, 0x12e, RZ ;  /* 0x0000012e64647824 */ /* 0x002fe200078e02ff */
[----:B------:R1:W-:Y:S06]  /*45600*/  STG.E.U16 desc[UR60][R52.64], R97 ;  /* 0x0000006134007986 */ /* 0x0003ec000c10153c */
[----:B------:R-:W3:Y:S01]  /*45610*/  LDC R86, c[0x0][0x278] ;  /* 0x00009e00ff567b82 */ /* 0x000ee20000000800 */
[----:B------:R-:W-:-:S07]  /*45620*/  LEA.HI.X.SX32 R51, R100, R3, 0x1, P4 ;  /* 0x0000000364337211 */ /* 0x000fce00020f0eff */
[----:B------:R-:W4:Y:S01]  /*45630*/  LDC R100, c[0x0][0x278] ;  /* 0x00009e00ff647b82 */ /* 0x000f220000000800 */
[----:B------:R-:W-:Y:S01]  /*45640*/  LEA.HI.X.SX32 R49, R49, R3, 0x1, P3 ;  /* 0x0000000331317211 */ /* 0x000fe200018f0eff */
[----:B--2---:R-:W-:Y:S01]  /*45650*/  IMAD R95, R94, 0x260, RZ ;  /* 0x000002605e5f7824 */ /* 0x004fe200078e02ff */
[----:B------:R-:W-:Y:S04]  /*45660*/  STG.E.U16 desc[UR60][R46.64], R146 ;  /* 0x000000922e007986 */ /* 0x000fe8000c10153c */
[----:B------:R2:W-:Y:S01]  /*45670*/  STG.E.U16 desc[UR60][R48.64], R96 ;  /* 0x0000006030007986 */ /* 0x0005e2000c10153c */
[----:B-1----:R-:W1:Y:S08]  /*45680*/  LDC R52, c[0x0][0x278] ;  /* 0x00009e00ff347b82 */ /* 0x002e700000000800 */
[----:B------:R-:W1:Y:S01]  /*45690*/  LDC R93, c[0x0][0x278] ;  /* 0x00009e00ff5d7b82 */ /* 0x000e620000000800 */
[----:B--2---:R-:W-:Y:S01]  /*456a0*/  IADD3 R48, P0, R95, R2, RZ ;  /* 0x000000025f307210 */ /* 0x004fe20007f1e0ff */
[----:B----4-:R-:W-:-:S06]  /*456b0*/  IMAD R100, R100, 0x130, RZ ;  /* 0x0000013064647824 */ /* 0x010fcc00078e02ff */
[----:B------:R-:W2:Y:S01]  /*456c0*/  LDC R90, c[0x0][0x278] ;  /* 0x00009e00ff5a7b82 */ /* 0x000ea20000000800 */
[----:B------:R-:W-:-:S07]  /*456d0*/  LEA.HI.X.SX32 R49, R100, R3, 0x1, P0 ;  /* 0x0000000364317211 */ /* 0x000fce00000f0eff */
[----:B------:R-:W4:Y:S01]  /*456e0*/  LDC R100, c[0x0][0x278] ;  /* 0x00009e00ff647b82 */ /* 0x000f220000000800 */
[----:B0-----:R-:W-:Y:S01]  /*456f0*/  IMAD R89, R89, 0x264, RZ ;  /* 0x0000026459597824 */ /* 0x001fe200078e02ff */
[----:B------:R1:W-:Y:S01]  /*45700*/  STG.E.U16 desc[UR60][R50.64], R147 ;  /* 0x0000009332007986 */ /* 0x0003e2000c10153c */
[----:B---3--:R-:W-:-:S05]  /*45710*/  IMAD R53, R86, 0x25e, RZ ;  /* 0x0000025e56357824 */ /* 0x008fca00078e02ff */
[----:B------:R-:W0:Y:S01]  /*45720*/  LDC R88, c[0x0][0x278] ;  /* 0x00009e00ff587b82 */ /* 0x000e220000000800 */
[----:B------:R-:W-:-:S07]  /*45730*/  IADD3 R46, P3, R53, R2, RZ ;  /* 0x00000002352e7210 */ /* 0x000fce0007f7e0ff */
[----:B------:R-:W3:Y:S01]  /*45740*/  LDC R91, c[0x0][0x278] ;  /* 0x00009e00ff5b7b82 */ /* 0x000ee20000000800 */
[----:B-1----:R-:W-:Y:S01]  /*45750*/  IMAD R51, R52, 0x131, RZ ;  /* 0x0000013134337824 */ /* 0x002fe200078e02ff */
[----:B------:R-:W-:Y:S01]  /*45760*/  IADD3 R52, P4, R89, R2, RZ ;  /* 0x0000000259347210 */ /* 0x000fe20007f9e0ff */
[----:B----4-:R-:W-:-:S05]  /*45770*/  IMAD R100, R100, 0x132, RZ ;  /* 0x0000013264647824 */ /* 0x010fca00078e02ff */
[----:B------:R-:W1:Y:S01]  /*45780*/  LDC R89, c[0x0][0x278] ;  /* 0x00009e00ff597b82 */ /* 0x000e620000000800 */
[----:B------:R-:W-:Y:S01]  /*45790*/  IMAD R47, R93, 0x12f, RZ ;  /* 0x0000012f5d2f7824 */ /* 0x000fe200078e02ff */
[----:B------:R-:W-:Y:S01]  /*457a0*/  LEA.HI.X.SX32 R53, R100, R3, 0x1, P4 ;  /* 0x0000000364357211 */ /* 0x000fe200020f0eff */
[----:B------:R-:W-:-:S05]  /*457b0*/  IMAD R87, R87, 0x262, RZ ;  /* 0x0000026257577824 */ /* 0x000fca00078e02ff */
[----:B------:R-:W4:Y:S01]  /*457c0*/  LDC R100, c[0x0][0x278] ;  /* 0x00009e00ff647b82 */ /* 0x000f220000000800 */
[-C--:B------:R-:W-:Y:S02]  /*457d0*/  LEA.HI.X.SX32 R47, R47, R3.reuse, 0x1, P3 ;  /* 0x000000032f2f7211 */ /* 0x080fe400018f0eff */
[----:B------:R-:W-:Y:S02]  /*457e0*/  PRMT R97, R147, 0x7632, R97 ;  /* 0x0000763293617816 */ /* 0x000fe40000000061 */
[-C--:B------:R-:W-:Y:S01]  /*457f0*/  IADD3 R50, P3, R87, R2.reuse, RZ ;  /* 0x0000000257327210 */ /* 0x080fe20007f7e0ff */
[----:B--2---:R-:W-:Y:S01]  /*45800*/  IMAD R95, R90, 0x266, RZ ;  /* 0x000002665a5f7824 */ /* 0x004fe200078e02ff */
[----:B------:R-:W-:Y:S01]  /*45810*/  PRMT R96, R148, 0x7632, R96 ;  /* 0x0000763294607816 */ /* 0x000fe20000000060 */
[----:B------:R0:W-:Y:S01]  /*45820*/  STG.E.U16 desc[UR60][R46.64], R97 ;  /* 0x000000612e007986 */ /* 0x0001e2000c10153c */
[----:B------:R-:W-:Y:S01]  /*45830*/  LEA.HI.X.SX32 R51, R51, R3, 0x1, P3 ;  /* 0x0000000333337211 */ /* 0x000fe200018f0eff */
[----:B------:R-:W2:Y:S01]  /*45840*/  LDC R92, c[0x0][0x278] ;  /* 0x00009e00ff5c7b82 */ /* 0x000ea20000000800 */
[----:B---3--:R-:W-:Y:S01]  /*45850*/  IMAD R91, R91, 0x268, RZ ;  /* 0x000002685b5b7824 */ /* 0x008fe200078e02ff */
[----:B------:R3:W-:Y:S04]  /*45860*/  STG.E.U16 desc[UR60][R48.64], R148 ;  /* 0x0000009430007986 */ /* 0x0007e8000c10153c */
[----:B------:R-:W-:Y:S02]  /*45870*/  STG.E.U16 desc[UR60][R50.64], R96 ;  /* 0x0000006032007986 */ /* 0x000fe4000c10153c */
[----:B------:R-:W2:Y:S01]  /*45880*/  LDC R86, c[0x0][0x278] ;  /* 0x00009e00ff567b82 */ /* 0x000ea20000000800 */
[----:B0-----:R-:W-:Y:S01]  /*45890*/  IMAD R47, R88, 0x133, RZ ;  /* 0x00000133582f7824 */ /* 0x001fe200078e02ff */
[-C--:B------:R-:W-:Y:S01]  /*458a0*/  IADD3 R46, P0, R95, R2.reuse, RZ ;  /* 0x000000025f2e7210 */ /* 0x080fe20007f1e0ff */
[----:B------:R0:W-:Y:S01]  /*458b0*/  STG.E.U16 desc[UR60][R52.64], R149 ;  /* 0x0000009534007986 */ /* 0x0001e2000c10153c */
[----:B-1----:R-:W-:Y:S01]  /*458c0*/  IMAD R89, R89, 0x26c, RZ ;  /* 0x0000026c59597824 */ /* 0x002fe200078e02ff */
[----:B---3--:R-:W-:-:S02]  /*458d0*/  IADD3 R48, P3, R91, R2, RZ ;  /* 0x000000025b307210 */ /* 0x008fc40007f7e0ff */
[-C--:B------:R-:W-:Y:S01]  /*458e0*/  LEA.HI.X.SX32 R47, R47, R3.reuse, 0x1, P0 ;  /* 0x000000032f2f7211 */ /* 0x080fe200000f0eff */
[----:B----4-:R-:W-:Y:S01]  /*458f0*/  IMAD R100, R100, 0x136, RZ ;  /* 0x0000013664647824 */ /* 0x010fe200078e02ff */
[----:B------:R-:W-:Y:S01]  /*45900*/  LEA.HI.X.SX32 R49, R244, R3, 0x1, P3 ;  /* 0x00000003f4317211 */ /* 0x000fe200018f0eff */
[----:B------:R-:W1:Y:S01]  /*45910*/  LDC R94, c[0x0][0x278] ;  /* 0x00009e00ff5e7b82 */ /* 0x000e620000000800 */
[----:B0-----:R-:W-:-:S07]  /*45920*/  PRMT R149, R149, 0x7632, R149 ;  /* 0x0000763295957816 */ /* 0x001fce0000000095 */
[----:B------:R-:W0:Y:S01]  /*45930*/  LDC R90, c[0x0][0x278] ;  /* 0x00009e00ff5a7b82 */ /* 0x000e220000000800 */
[----:B------:R3:W-:Y:S07]  /*45940*/  STG.E.U16 desc[UR60][R46.64], R149 ;  /* 0x000000952e007986 */ /* 0x0007ee000c10153c */
[----:B------:R-:W4:Y:S01]  /*45950*/  LDC R87, c[0x0][0x278] ;  /* 0x00009e00ff577b82 */ /* 0x000f220000000800 */
[----:B---3--:R-:W-:-:S07]  /*45960*/  IADD3 R46, P3, R89, R2, RZ ;  /* 0x00000002592e7210 */ /* 0x008fce0007f7e0ff */
[----:B------:R-:W3:Y:S01]  /*45970*/  LDC R52, c[0x0][0x278] ;  /* 0x00009e00ff347b82 */ /* 0x000ee20000000800 */
[----:B------:R-:W-:-:S07]  /*45980*/  LEA.HI.X.SX32 R47, R100, R3, 0x1, P3 ;  /* 0x00000003642f7211 */ /* 0x000fce00018f0eff */
[----:B------:R-:W0:Y:S01]  /*45990*/  LDC R100, c[0x0][0x278] ;  /* 0x00009e00ff647b82 */ /* 0x000e220000000800 */
[----:B--2---:R-:W-:Y:S02]  /*459a0*/  IMAD R97, R92, 0x26a, RZ ;  /* 0x0000026a5c617824 */ /* 0x004fe400078e02ff */
[----:B------:R-:W-:-:S03]  /*459b0*/  IMAD R51, R86, 0x135, RZ ;  /* 0x0000013556337824 */ /* 0x000fc600078e02ff */
[----:B------:R-:W-:Y:S02]  /*459c0*/  IADD3 R50, P4, R97, R2, RZ ;  /* 0x0000000261327210 */ /* 0x000fe40007f9e0ff */
[----:B------:R-:W-:Y:S01]  /*459d0*/  PRMT R88, R150, 0x7632, R88 ;  /* 0x0000763296587816 */ /* 0x000fe20000000058 */
[----:B------:R1:W-:Y:S01]  /*459e0*/  STG.E.U16 desc[UR60][R48.64], R150 ;  /* 0x0000009630007986 */ /* 0x0003e2000c10153c */
[----:B------:R-:W-:Y:S01]  /*459f0*/  LEA.HI.X.SX32 R51, R51, R3, 0x1, P4 ;  /* 0x0000000333337211 */ /* 0x000fe200020f0eff */
[----:B------:R-:W2:Y:S04]  /*45a00*/  LDC R91, c[0x0][0x278] ;  /* 0x00009e00ff5b7b82 */ /* 0x000ea80000000800 */
[----:B------:R0:W-:Y:S01]  /*45a10*/  STG.E.U16 desc[UR60][R50.64], R88 ;  /* 0x0000005832007986 */ /* 0x0001e2000c10153c */
[----:B----4-:R-:W-:-:S03]  /*45a20*/  IMAD R53, R87, 0x137, RZ ;  /* 0x0000013757357824 */ /* 0x010fc600078e02ff */
[----:B------:R-:W4:Y:S01]  /*45a30*/  LDC R93, c[0x0][0x278] ;  /* 0x00009e00ff5d7b82 */ /* 0x000f220000000800 */
[----:B-1----:R-:W-:Y:S02]  /*45a40*/  IMAD R49, R94, 0x270, RZ ;  /* 0x000002705e317824 */ /* 0x002fe400078e02ff */
[----:B0-----:R-:W-:Y:S02]  /*45a50*/  IMAD R100, R100, 0x138, RZ ;  /* 0x0000013864647824 */ /* 0x001fe400078e02ff */
[----:B------:R-:W-:Y:S01]  /*45a60*/  IMAD R51, R90, 0x272, RZ ;  /* 0x000002725a337824 */ /* 0x000fe200078e02ff */
[-C--:B------:R-:W-:Y:S01]  /*45a70*/  IADD3 R50, P3, R49, R2.reuse, RZ ;  /* 0x0000000231327210 */ /* 0x080fe20007f7e0ff */
[----:B---3--:R-:W-:Y:S01]  /*45a80*/  IMAD R87, R52, 0x139, RZ ;  /* 0x0000013934577824 */ /* 0x008fe200078e02ff */
[----:B------:R2:W-:Y:S01]  /*45a90*/  STG.E.U16 desc[UR60][R46.64], R151 ;  /* 0x000000972e007986 */ /* 0x0005e2000c10153c */
[----:B------:R-:W0:Y:S01]  /*45aa0*/  LDC R95, c[0x0][0x278] ;  /* 0x00009e00ff5f7b82 */ /* 0x000e220000000800 */
[----:B------:R-:W-:-:S02]  /*45ab0*/  IADD3 R52, P4, R51, R2, RZ ;  /* 0x0000000233347210 */ /* 0x000fc40007f9e0ff */
[----:B------:R-:W-:-:S05]  /*45ac0*/  LEA.HI.X.SX32 R51, R100, R3, 0x1, P3 ;  /* 0x0000000364337211 */ /* 0x000fca00018f0eff */
[----:B------:R-:W1:Y:S01]  /*45ad0*/  LDC R100, c[0x0][0x278] ;  /* 0x00009e00ff647b82 */ /* 0x000e620000000800 */
[----:B--2---:R-:W-:-:S05]  /*45ae0*/  IMAD R47, R91, 0x274, RZ ;  /* 0x000002745b2f7824 */ /* 0x004fca00078e02ff */
[----:B------:R-:W-:Y:S02]  /*45af0*/  IADD3 R46, P3, R47, R2, RZ ;  /* 0x000000022f2e7210 */ /* 0x000fe40007f7e0ff */
[----:B------:R-:W2:Y:S01]  /*45b00*/  LDC R96, c[0x0][0x278] ;  /* 0x00009e00ff607b82 */ /* 0x000ea20000000800 */
[----:B----4-:R-:W-:Y:S01]  /*45b10*/  IMAD R93, R93, 0x26e, RZ ;  /* 0x0000026e5d5d7824 */ /* 0x010fe200078e02ff */
[----:B------:R-:W-:-:S06]  /*45b20*/  PRMT R98, R151, 0x7632, R98 ;  /* 0x0000763297627816 */ /* 0x000fcc0000000062 */
[----:B------:R-:W3:Y:S01]  /*45b30*/  LDC R92, c[0x0][0x278] ;  /* 0x00009e00ff5c7b82 */ /* 0x000ee20000000800 */
[----:B-1----:R-:W-:-:S07]  /*45b40*/  IMAD R100, R100, 0x13a, RZ ;  /* 0x0000013a64647824 */ /* 0x002fce00078e02ff */
[----:B------:R-:W1:Y:S01]  /*45b50*/  LDC R86, c[0x0][0x278] ;  /* 0x00009e00ff567b82 */ /* 0x000e620000000800 */
[----:B------:R-:W-:-:S07]  /*45b60*/  LEA.HI.X.SX32 R47, R100, R3, 0x1, P3 ;  /* 0x00000003642f7211 */ /* 0x000fce00018f0eff */
[----:B------:R-:W4:Y:S01]  /*45b70*/  LDC R100, c[0x0][0x278] ;  /* 0x00009e00ff647b82 */ /* 0x000f220000000800 */
[----:B------:R-:W-:-:S04]  /*45b80*/  IADD3 R48, P0, R93, R2, RZ ;  /* 0x000000025d307210 */ /* 0x000fc80007f1e0ff */
[-C--:B------:R-:W-:Y:S01]  /*45b90*/  LEA.HI.X.SX32 R49, R53, R3.reuse, 0x1, P0 ;  /* 0x0000000335317211 */ /* 0x080fe200000f0eff */
[----:B0-----:R-:W-:Y:S01]  /*45ba0*/  IMAD R95, R95, 0x278, RZ ;  /* 0x000002785f5f7824 */ /* 0x001fe200078e02ff */
[----:B------:R-:W-:Y:S01]  /*45bb0*/  LEA.HI.X.SX32 R53, R87, R3, 0x1, P4 ;  /* 0x0000000357357211 */ /* 0x000fe200020f0eff */
[----:B------:R-:W0:Y:S02]  /*45bc0*/  LDC R90, c[0x0][0x278] ;  /* 0x00009e00ff5a7b82 */ /* 0x000e240000000800 */
[----:B------:R-:W-:Y:S04]  /*45bd0*/  STG.E.U16 desc[UR60][R48.64], R98 ;  /* 0x0000006230007986 */ /* 0x000fe8000c10153c */
[----:B------:R2:W-:Y:S01]  /*45be0*/  STG.E.U16 desc[UR60][R50.64], R152 ;  /* 0x0000009832007986 */ /* 0x0005e2000c10153c */
[----:B---3--:R-:W-:Y:S01]  /*45bf0*/  IMAD R97, R92, 0x276, RZ ;  /* 0x000002765c617824 */ /* 0x008fe200078e02ff */
[----:B------:R-:W3:Y:S02]  /*45c00*/  LDC R94, c[0x0][0x278] ;  /* 0x00009e00ff5e7b82 */ /* 0x000ee40000000800 */
[----:B------:R2:W-:Y:S01]  /*45c10*/  STG.E.U16 desc[UR60][R52.64], R99 ;  /* 0x0000006334007986 */ /* 0x0005e2000c10153c */
[----:B----4-:R-:W-:-:S05]  /*45c20*/  IMAD R100, R100, 0x13c, RZ ;  /* 0x0000013c64647824 */ /* 0x010fca00078e02ff */
[----:B------:R-:W4:Y:S01]  /*45c30*/  LDC R88, c[0x0][0x278] ;  /* 0x00009e00ff587b82 */ /* 0x000f220000000800 */
[----:B--2---:R-:W-:Y:S01]  /*45c40*/  IMAD R51, R96, 0x27a, RZ ;  /* 0x0000027a60337824 */ /* 0x004fe200078e02ff */
[----:B------:R-:W-:-:S04]  /*45c50*/  IADD3 R50, P3, R95, R2, RZ ;  /* 0x000000025f327210 */ /* 0x000fc80007f7e0ff */
[-C--:B------:R-:W-:Y:S02]  /*45c60*/  IADD3 R52, P4, R51, R2.reuse, RZ ;  /* 0x0000000233347210 */ /* 0x080fe40007f9e0ff */
[-C--:B------:R-:W-:Y:S01]  /*45c70*/  LEA.HI.X.SX32 R51, R100, R3.reuse, 0x1, P3 ;  /* 0x0000000364337211 */ /* 0x080fe200018f0eff */
[----:B-1----:R-:W-:Y:S01]  /*45c80*/  IMAD R49, R86, 0x13b, RZ ;  /* 0x0000013b56317824 */ /* 0x002fe200078e02ff */
[----:B------:R-:W1:Y:S01]  /*45c90*/  LDC R100, c[0x0][0x278] ;  /* 0x00009e00ff647b82 */ /* 0x000e620000000800 */
[----:B------:R-:W-:Y:S01]  /*45ca0*/  IADD3 R48, P0, R97, R2, RZ ;  /* 0x0000000261307210 */ /* 0x000fe20007f1e0ff */
[----:B0-----:R-:W-:Y:S01]  /*45cb0*/  IMAD R95, R90, 0x27c, RZ ;  /* 0x0000027c5a5f7824 */ /* 0x001fe200078e02ff */
[----:B------:R0:W-:Y:S02]  /*45cc0*/  STG.E.U16 desc[UR60][R46.64], R153 ;  /* 0x000000992e007986 */ /* 0x0001e4000c10153c */
[----:B------:R-:W-:-:S03]  /*45cd0*/  LEA.HI.X.SX32 R49, R49, R3, 0x1, P0 ;  /* 0x0000000331317211 */ /* 0x000fc600000f0eff */
[----:B------:R-:W2:Y:S01]  /*45ce0*/  LDC R93, c[0x0][0x278] ;  /* 0x00009e00ff5d7b82 */ /* 0x000ea20000000800 */
[----:B0-----:R-:W-:-:S07]  /*45cf0*/  PRMT R47, R153, 0x7632, R47 ;  /* 0x00007632992f7816 */ /* 0x001fce000000002f */
[----:B------:R-:W0:Y:S01]  /*45d00*/  LDC R87, c[0x0][0x278] ;  /* 0x00009e00ff577b82 */ /* 0x000e220000000800 */
[----:B------:R-:W-:Y:S01]  /*45d10*/  IADD3 R46, P3, R95, R2, RZ ;  /* 0x000000025f2e7210 */ /* 0x000fe20007f7e0ff */
[----:B------:R3:W-:Y:S01]  /*45d20*/  STG.E.U16 desc[UR60][R48.64], R47 ;  /* 0x0000002f30007986 */ /* 0x0007e2000c10153c */
[----:B-1----:R-:W-:-:S05]  /*45d30*/  IMAD R100, R100, 0x13e, RZ ;  /* 0x0000013e64647824 */ /* 0x002fca00078e02ff */
[----:B------:R-:W1:Y:S01]  /*45d40*/  LDC R90, c[0x0][0x278] ;  /* 0x00009e00ff5a7b82 */ /* 0x000e620000000800 */
[----:B---3--:R-:W-:Y:S01]  /*45d50*/  LEA.HI.X.SX32 R47, R100, R3, 0x1, P3 ;  /* 0x00000003642f7211 */ /* 0x008fe200018f0eff */
[----:B----4-:R-:W-:-:S06]  /*45d60*/  IMAD R53, R88, 0x13d, RZ ;  /* 0x0000013d58357824 */ /* 0x010fcc00078e02ff */
[----:B------:R-:W3:Y:S01]  /*45d70*/  LDC R100, c[0x0][0x278] ;  /* 0x00009e00ff647b82 */ /* 0x000ee20000000800 */
[----:B------:R-:W-:Y:S01]  /*45d80*/  IMAD R49, R94, 0x280, RZ ;  /* 0x000002805e317824 */ /* 0x000fe200078e02ff */
[----:B------:R4:W-:Y:S06]  /*45d90*/  STG.E.U16 desc[UR60][R50.64], R154 ;  /* 0x0000009a32007986 */ /* 0x0009ec000c10153c */
[----:B------:R-:W1:Y:S01]  /*45da0*/  LDC R88, c[0x0][0x278] ;  /* 0x00009e00ff587b82 */ /* 0x000e620000000800 */
[----:B----4-:R-:W-:Y:S02]  /*45db0*/  IADD3 R50, P3, R49, R2, RZ ;  /* 0x0000000231327210 */ /* 0x010fe40007f7e0ff */
[----:B------:R-:W-:-:S05]  /*45dc0*/  PRMT R96, R154, 0x7632, R96 ;  /* 0x000076329a607816 */ /* 0x000fca0000000060 */
[----:B------:R-:W4:Y:S01]  /*45dd0*/  LDC R91, c[0x0][0x278] ;  /* 0x00009e00ff5b7b82 */ /* 0x000f220000000800 */
[----:B---3--:R-:W-:-:S07]  /*45de0*/  IMAD R100, R100, 0x140, RZ ;  /* 0x0000014064647824 */ /* 0x008fce00078e02ff */
[----:B------:R-:W3:Y:S01]  /*45df0*/  LDC R89, c[0x0][0x278] ;  /* 0x00009e00ff597b82 */ /* 0x000ee20000000800 */
[----:B------:R-:W-:-:S07]  /*45e00*/  LEA.HI.X.SX32 R51, R100, R3, 0x1, P3 ;  /* 0x0000000364337211 */ /* 0x000fce00018f0eff */
[----:B------:R-:W3:Y:S01]  /*45e10*/  LDC R100, c[0x0][0x278] ;  /* 0x00009e00ff647b82 */ /* 0x000ee20000000800 */
[----:B--2---:R-:W-:Y:S01]  /*45e20*/  IMAD R93, R93, 0x27e, RZ ;  /* 0x0000027e5d5d7824 */ /* 0x004fe200078e02ff */
[----:B------:R-:W-:Y:S01]  /*45e30*/  LEA.HI.X.SX32 R53, R53, R3, 0x1, P4 ;  /* 0x0000000335357211 */ /* 0x000fe200020f0eff */
[----:B0-----:R-:W-:-:S03]  /*45e40*/  IMAD R87, R87, 0x13f, RZ ;  /* 0x0000013f57577824 */ /* 0x001fc600078e02ff */
[-C--:B------:R-:W-:Y:S01]  /*45e50*/  IADD3 R48, P0, R93, R2.reuse, RZ ;  /* 0x000000025d307210 */ /* 0x080fe20007f1e0ff */
[----:B-1----:R-:W-:Y:S01]  /*45e60*/  IMAD R95, R88, 0x284, RZ ;  /* 0x00000284585f7824 */ /* 0x002fe200078e02ff */
[----:B------:R-:W-:Y:S01]  /*45e70*/  STG.E.U16 desc[UR60][R52.64], R96 ;  /* 0x0000006034007986 */ /* 0x000fe2000c10153c */
[----:B------:R-:W-:Y:S01]  /*45e80*/  PRMT R94, R155, 0x7632, R94 ;  /* 0x000076329b5e7816 */ /* 0x000fe2000000005e */
[----:B------:R-:W0:Y:S01]  /*45e90*/  LDC R92, c[0x0][0x278] ;  /* 0x00009e00ff5c7b82 */ /* 0x000e220000000800 */
[-C--:B------:R-:W-:Y:S01]  /*45ea0*/  LEA.HI.X.SX32 R49, R87, R3.reuse, 0x1, P0 ;  /* 0x0000000357317211 */ /* 0x080fe200000f0eff */
[----:B------:R1:W-:Y:S04]  /*45eb0*/  STG.E.U16 desc[UR60][R46.64], R155 ;  /* 0x0000009b2e007986 */ /* 0x0003e8000c10153c */
[----:B------:R2:W-:Y:S01]  /*45ec0*/  STG.E.U16 desc[UR60][R48.64], R94 ;  /* 0x0000005e30007986 */ /* 0x0005e2000c10153c */
[----:B----4-:R-:W-:Y:S01]  /*45ed0*/  IMAD R91, R91, 0x282, RZ ;  /* 0x000002825b5b7824 */ /* 0x010fe200078e02ff */
[----:B------:R-:W4:Y:S01]  /*45ee0*/  LDC R86, c[0x0][0x278] ;  /* 0x00009e00ff567b82 */ /* 0x000f220000000800 */
[----:B-1----:R-:W-:Y:S01]  /*45ef0*/  IMAD R47, R90, 0x286, RZ ;  /* 0x000002865a2f7824 */ /* 0x002fe200078e02ff */
[-C--:B------:R-:W-:Y:S01]  /*45f00*/  IADD3 R46, P0, R95, R2.reuse, RZ ;  /* 0x000000025f2e7210 */ /* 0x080fe20007f1e0ff */
[----:B---3--:R-:W-:Y:S01]  /*45f10*/  IMAD R100, R100, 0x142, RZ ;  /* 0x0000014264647824 */ /* 0x008fe200078e02ff */
[-C--:B------:R-:W-:Y:S01]  /*45f20*/  IADD3 R52, P4, R91, R2.reuse, RZ ;  /* 0x000000025b347210 */ /* 0x080fe20007f9e0ff */
[----:B------:R-:W-:Y:S01]  /*45f30*/  IMAD R53, R89, 0x141, RZ ;  /* 0x0000014159357824 */ /* 0x000fe200078e02ff */
[----:B--2---:R-:W-:Y:S01]  /*45f40*/  IADD3 R48, P3, R47, R2, RZ ;  /* 0x000000022f307210 */ /* 0x004fe20007f7e0ff */
[----:B------:R1:W-:Y:S01]  /*45f50*/  STG.E.U16 desc[UR60][R50.64], R156 ;  /* 0x0000009c32007986 */ /* 0x0003e2000c10153c */
[-C--:B------:R-:W-:Y:S01]  /*45f60*/  LEA.HI.X.SX32 R47, R100, R3.reuse, 0x1, P0 ;  /* 0x00000003642f7211 */ /* 0x080fe200000f0eff */
[----:B------:R-:W2:Y:S08]  /*45f70*/  LDC R91, c[0x0][0x278] ;  /* 0x00009e00ff5b7b82 */ /* 0x000eb00000000800 */
[----:B------:R-:W3:Y:S01]  /*45f80*/  LDC R100, c[0x0][0x278] ;  /* 0x00009e00ff647b82 */ /* 0x000ee20000000800 */
[----:B0-----:R-:W-:Y:S01]  /*45f90*/  IMAD R97, R92, 0x288, RZ ;  /* 0x000002885c617824 */ /* 0x001fe200078e02ff */
[----:B------:R-:W-:-:S04]  /*45fa0*/  LEA.HI.X.SX32 R53, R53, R3, 0x1, P4 ;  /* 0x0000000335357211 */ /* 0x000fc800020f0eff */
[----:B-1----:R-:W-:Y:S01]  /*45fb0*/  IADD3 R50, P4, R97, R2, RZ ;  /* 0x0000000261327210 */ /* 0x002fe20007f9e0ff */
[----:B----4-:R-:W-:Y:S01]  /*45fc0*/  IMAD R49, R86, 0x143, RZ ;  /* 0x0000014356317824 */ /* 0x010fe200078e02ff */
[----:B------:R-:W-:Y:S01]  /*45fd0*/  PRMT R96, R156, 0x7632, R96 ;  /* 0x000076329c607816 */ /* 0x000fe20000000060 */
[----:B------:R-:W0:Y:S08]  /*45fe0*/  LDC R89, c[0x0][0x278] ;  /* 0x00009e00ff597b82 */ /* 0x000e300000000800 */
[----:B------:R-:W1:Y:S01]  /*45ff0*/  LDC R90, c[0x0][0x278] ;  /* 0x00009e00ff5a7b82 */ /* 0x000e620000000800 */
[----:B---3--:R-:W-:Y:S01]  /*46000*/  IMAD R100, R100, 0x144, RZ ;  /* 0x0000014464647824 */ /* 0x008fe200078e02ff */
[----:B------:R-:W-:Y:S01]  /*46010*/  PRMT R95, R157, 0x7632, R95 ;  /* 0x000076329d5f7816 */ /* 0x000fe2000000005f */
[----:B--2---:R-:W-:-:S05]  /*46020*/  IMAD R91, R91, 0x28c, RZ ;  /* 0x0000028c5b5b7824 */ /* 0x004fca00078e02ff */
[----:B------:R-:W2:Y:S01]  /*46030*/  LDC R87, c[0x0][0x278] ;  /* 0x00009e00ff577b82 */ /* 0x000ea20000000800 */
[----:B------:R-:W-:-:S07]  /*46040*/  LEA.HI.X.SX32 R51, R100, R3, 0x1, P4 ;  /* 0x0000000364337211 */ /* 0x000fce00020f0eff */
[----:B------:R-:W3:Y:S01]  /*46050*/  LDC R100, c[0x0][0x278] ;  /* 0x00009e00ff647b82 */ /* 0x000ee20000000800 */
[----:B------:R-:W-:Y:S01]  /*46060*/  LEA.HI.X.SX32 R49, R49, R3, 0x1, P3 ;  /* 0x0000000331317211 */ /* 0x000fe200018f0eff */
[----:B------:R4:W-:Y:S04]  /*46070*/  STG.E.U16 desc[UR60][R52.64], R96 ;  /* 0x0000006034007986 */ /* 0x0009e8000c10153c */
[----:B------:R-:W-:Y:S02]  /*46080*/  STG.E.U16 desc[UR60][R46.64], R157 ;  /* 0x0000009d2e007986 */ /* 0x000fe4000c10153c */
[----:B------:R-:W2:Y:S02]  /*46090*/  LDC R93, c[0x0][0x278] ;  /* 0x00009e00ff5d7b82 */ /* 0x000ea40000000800 */
[----:B------:R0:W-:Y:S06]  /*460a0*/  STG.E.U16 desc[UR60][R48.64], R95 ;  /* 0x0000005f30007986 */ /* 0x0001ec000c10153c */
[----:B----4-:R-:W4:Y:S01]  /*460b0*/  LDC R52, c[0x0][0x278] ;  /* 0x00009e00ff347b82 */ /* 0x010f220000000800 */
[----:B0-----:R-:W-:Y:S01]  /*460c0*/  IADD3 R48, P0, R91, R2, RZ ;  /* 0x000000025b307210 */ /* 0x001fe20007f1e0ff */
[----:B---3--:R-:W-:-:S06]  /*460d0*/  IMAD R100, R100, 0x146, RZ ;  /* 0x0000014664647824 */ /* 0x008fcc00078e02ff */
[----:B------:R-:W0:Y:S01]  /*460e0*/  LDC R94, c[0x0][0x278] ;  /* 0x00009e00ff5e7b82 */ /* 0x000e220000000800 */
[----:B------:R-:W-:-:S07]  /*460f0*/  LEA.HI.X.SX32 R49, R100, R3, 0x1, P0 ;  /* 0x0000000364317211 */ /* 0x000fce00000f0eff */
[----:B------:R-:W3:Y:S01]  /*46100*/  LDC R100, c[0x0][0x278] ;  /* 0x00009e00ff647b82 */ /* 0x000ee20000000800 */
[----:B------:R-:W-:Y:S01]  /*46110*/  IMAD R53, R89, 0x28a, RZ ;  /* 0x0000028a59357824 */ /* 0x000fe200078e02ff */
[----:B------:R4:W-:Y:S04]  /*46120*/  STG.E.U16 desc[UR60][R50.64], R158 ;  /* 0x0000009e32007986 */ /* 0x0009e8000c10153c */
[----:B------:R-:W-:Y:S01]  /*46130*/  IADD3 R46, P3, R53, R2, RZ ;  /* 0x00000002352e7210 */ /* 0x000fe20007f7e0ff */
[----:B-1----:R-:W-:Y:S01]  /*46140*/  IMAD R53, R90, 0x290, RZ ;  /* 0x000002905a357824 */ /* 0x002fe200078e02ff */
[----:B------:R-:W1:Y:S01]  /*46150*/  LDC R92, c[0x0][0x278] ;  /* 0x00009e00ff5c7b82 */ /* 0x000e620000000800 */
[----:B----4-:R-:W-:-:S03]  /*46160*/  IMAD R51, R52, 0x147, RZ ;  /* 0x0000014734337824 */ /* 0x010fc600078e02ff */
[----:B------:R-:W-:Y:S01]  /*46170*/  IADD3 R52, P4, R53, R2, RZ ;  /* 0x0000000235347210 */ /* 0x000fe20007f9e0ff */
[----:B--2---:R-:W-:Y:S01]  /*46180*/  IMAD R47, R87, 0x145, RZ ;  /* 0x00000145572f7824 */ /* 0x004fe200078e02ff */
[----:B------:R-:W-:Y:S01]  /*46190*/  PRMT R96, R158, 0x7632, R96 ;  /* 0x000076329e607816 */ /* 0x000fe20000000060 */
[----:B------:R-:W-:Y:S01]  /*461a0*/  IMAD R93, R93, 0x28e, RZ ;  /* 0x0000028e5d5d7824 */ /* 0x000fe200078e02ff */
[----:B------:R-:W2:Y:S01]  /*461b0*/  LDC R86, c[0x0][0x278] ;  /* 0x00009e00ff567b82 */ /* 0x000ea20000000800 */
[----:B---3--:R-:W-:Y:S02]  /*461c0*/  IMAD R100, R100, 0x148, RZ ;  /* 0x0000014864647824 */ /* 0x008fe400078e02ff */
[----:B0-----:R-:W-:Y:S01]  /*461d0*/  IMAD R97, R94, 0x294, RZ ;  /* 0x000002945e617824 */ /* 0x001fe200078e02ff */
[----:B------:R-:W-:-:S04]  /*461e0*/  LEA.HI.X.SX32 R47, R47, R3, 0x1, P3 ;  /* 0x000000032f2f7211 */ /* 0x000fc800018f0eff */
[----:B------:R-:W0:Y:S01]  /*461f0*/  LDC R89, c[0x0][0x278] ;  /* 0x00009e00ff597b82 */ /* 0x000e220000000800 */
[----:B------:R-:W-:-:S07]  /*46200*/  LEA.HI.X.SX32 R53, R100, R3, 0x1, P4 ;  /* 0x0000000364357211 */ /* 0x000fce00020f0eff */
[----:B------:R-:W3:Y:S01]  /*46210*/  LDC R100, c[0x0][0x278] ;  /* 0x00009e00ff647b82 */ /* 0x000ee20000000800 */
[----:B------:R-:W-:Y:S01]  /*46220*/  IADD3 R50, P3, R93, R2, RZ ;  /* 0x000000025d327210 */ /* 0x000fe20007f7e0ff */
[----:B------:R-:W-:Y:S03]  /*46230*/  STG.E.U16 desc[UR60][R46.64], R96 ;  /* 0x000000602e007986 */ /* 0x000fe6000c10153c */
[----:B------:R-:W-:Y:S01]  /*46240*/  LEA.HI.X.SX32 R51, R51, R3, 0x1, P3 ;  /* 0x0000000333337211 */ /* 0x000fe200018f0eff */
[----:B------:R4:W-:Y:S02]  /*46250*/  STG.E.U16 desc[UR60][R48.64], R159 ;  /* 0x0000009f30007986 */ /* 0x0009e4000c10153c */
[----:B------:R-:W2:Y:S01]  /*46260*/  LDC R90, c[0x0][0x278] ;  /* 0x00009e00ff5a7b82 */ /* 0x000ea20000000800 */
[----:B-1----:R-:W-:Y:S01]  /*46270*/  IMAD R95, R92, 0x292, RZ ;  /* 0x000002925c5f7824 */ /* 0x002fe200078e02ff */
[----:B------:R-:W-:Y:S01]  /*46280*/  PRMT R98, R159, 0x7632, R98 ;  /* 0x000076329f627816 */ /* 0x000fe20000000062 */
[----:B0-----:R-:W-:-:S05]  /*46290*/  IMAD R89, R89, 0x296, RZ ;  /* 0x0000029659597824 */ /* 0x001fca00078e02ff */
[----:B------:R-:W0:Y:S01]  /*462a0*/  LDC R88, c[0x0][0x278] ;  /* 0x00009e00ff587b82 */ /* 0x000e220000000800 */
[----:B----4-:R-:W-:Y:S01]  /*462b0*/  IADD3 R48, P3, R97, R2, RZ ;  /* 0x0000000261307210 */ /* 0x010fe20007f7e0ff */
[----:B---3--:R-:W-:-:S06]  /*462c0*/  IMAD R100, R100, 0x14a, RZ ;  /* 0x0000014a64647824 */ /* 0x008fcc00078e02ff */
[----:B------:R-:W1:Y:S01]  /*462d0*/  LDC R93, c[0x0][0x278] ;  /* 0x00009e00ff5d7b82 */ /* 0x000e620000000800 */
[----:B------:R-:W-:-:S07]  /*462e0*/  LEA.HI.X.SX32 R49, R100, R3, 0x1, P3 ;  /* 0x0000000364317211 */ /* 0x000fce00018f0eff */
[----:B------:R-:W3:Y:S01]  /*462f0*/  LDC R100, c[0x0][0x278] ;  /* 0x00009e00ff647b82 */ /* 0x000ee20000000800 */
[----:B--2---:R-:W-:Y:S01]  /*46300*/  IMAD R47, R86, 0x149, RZ ;  /* 0x00000149562f7824 */ /* 0x004fe200078e02ff */
[-C--:B------:R-:W-:Y:S01]  /*46310*/  IADD3 R46, P0, R95, R2.reuse, RZ ;  /* 0x000000025f2e7210 */ /* 0x080fe20007f1e0ff */
[----:B------:R2:W-:Y:S03]  /*46320*/  STG.E.U16 desc[UR60][R50.64], R98 ;  /* 0x0000006232007986 */ /* 0x0005e6000c10153c */
[----:B------:R-:W-:Y:S01]  /*46330*/  LEA.HI.X.SX32 R47, R47, R3, 0x1, P0 ;  /* 0x000000032f2f7211 */ /* 0x000fe200000f0eff */
[----:B------:R4:W-:Y:S01]  /*46340*/  STG.E.U16 desc[UR60][R52.64], R160 ;  /* 0x000000a034007986 */ /* 0x0009e2000c10153c */
[----:B------:R-:W-:Y:S01]  /*46350*/  PRMT R97, R161, 0x7632, R97 ;  /* 0x00007632a1617816 */ /* 0x000fe20000000061 */
[----:B------:R-:W1:Y:S01]  /*46360*/  LDC R91, c[0x0][0x278] ;  /* 0x00009e00ff5b7b82 */ /* 0x000e620000000800 */
[----:B--2---:R-:W-:Y:S01]  /*46370*/  IADD3 R50, P4, R89, R2, RZ ;  /* 0x0000000259327210 */ /* 0x004fe20007f9e0ff */
[----:B------:R-:W-:-:S06]  /*46380*/  IMAD R89, R90, 0x298, RZ ;  /* 0x000002985a597824 */ /* 0x000fcc00078e02ff */
[----:B------:R-:W2:Y:S01]  /*46390*/  LDC R92, c[0x0][0x278] ;  /* 0x00009e00ff5c7b82 */ /* 0x000ea20000000800 */
[----:B----4-:R-:W-:-:S05]  /*463a0*/  PRMT R160, R160, 0x7632, R160 ;  /* 0x00007632a0a07816 */ /* 0x010fca00000000a0 */
[----:B------:R4:W-:Y:S01]  /*463b0*/  STG.E.U16 desc[UR60][R46.64], R160 ;  /* 0x000000a02e007986 */ /* 0x0009e2000c10153c */
[----:B---3--:R-:W-:Y:S01]  /*463c0*/  IMAD R100, R100, 0x14c, RZ ;  /* 0x0000014c64647824 */ /* 0x008fe200078e02ff */
[----:B------:R-:W3:Y:S01]  /*463d0*/  LDC R87, c[0x0][0x278] ;  /* 0x00009e00ff577b82 */ /* 0x000ee20000000800 */
[----:B0-----:R-:W-:Y:S02]  /*463e0*/  IMAD R51, R88, 0x14b, RZ ;  /* 0x0000014b58337824 */ /* 0x001fe400078e02ff */
[----:B-1----:R-:W-:-:S05]  /*463f0*/  IMAD R93, R93, 0x29c, RZ ;  /* 0x0000029c5d5d7824 */ /* 0x002fca00078e02ff */
[----:B------:R-:W0:Y:S01]  /*46400*/  LDC R94, c[0x0][0x278] ;  /* 0x00009e00ff5e7b82 */ /* 0x000e220000000800 */
[----:B----4-:R-:W-:-:S04]  /*46410*/  IADD3 R46, P3, R89, R2, RZ ;  /* 0x00000002592e7210 */ /* 0x010fc80007f7e0ff */
[----:B------:R-:W-:-:S03]  /*46420*/  LEA.HI.X.SX32 R47, R100, R3, 0x1, P3 ;  /* 0x00000003642f7211 */ /* 0x000fc600018f0eff */
[----:B------:R-:W1:Y:S01]  /*46430*/  LDC R100, c[0x0][0x278] ;  /* 0x00009e00ff647b82 */ /* 0x000e620000000800 */
[----:B------:R-:W-:Y:S01]  /*46440*/  LEA.HI.X.SX32 R51, R51, R3, 0x1, P4 ;  /* 0x0000000333337211 */ /* 0x000fe200020f0eff */
[----:B------:R-:W-:Y:S04]  /*46450*/  STG.E.U16 desc[UR60][R48.64], R161 ;  /* 0x000000a130007986 */ /* 0x000fe8000c10153c */
[----:B------:R4:W-:Y:S02]  /*46460*/  STG.E.U16 desc[UR60][R50.64], R97 ;  /* 0x0000006132007986 */ /* 0x0009e4000c10153c */
[----:B------:R-:W0:Y:S01]  /*46470*/  LDC R52, c[0x0][0x278] ;  /* 0x00009e00ff347b82 */ /* 0x000e220000000800 */
[----:B------:R-:W-:Y:S02]  /*46480*/  IMAD R91, R91, 0x29a, RZ ;  /* 0x0000029a5b5b7824 */ /* 0x000fe400078e02ff */
[----:B---3--:R-:W-:-:S05]  /*46490*/  IMAD R53, R87, 0x14d, RZ ;  /* 0x0000014d57357824 */ /* 0x008fca00078e02ff */
[----:B------:R-:W3:Y:S01]  /*464a0*/  LDC R96, c[0x0][0x278] ;  /* 0x00009e00ff607b82 */ /* 0x000ee20000000800 */
[----:B----4-:R-:W-:Y:S01]  /*464b0*/  IADD3 R50, P3, R93, R2, RZ ;  /* 0x000000025d327210 */ /* 0x010fe20007f7e0ff */
[----:B-1----:R-:W-:-:S06]  /*464c0*/  IMAD R100, R100, 0x14e, RZ ;  /* 0x0000014e64647824 */ /* 0x002fcc00078e02ff */
[----:B------:R-:W1:Y:S01]  /*464d0*/  LDC R90, c[0x0][0x278] ;  /* 0x00009e00ff5a7b82 */ /* 0x000e620000000800 */
[----:B------:R-:W-:-:S07]  /*464e0*/  LEA.HI.X.SX32 R51, R100, R3, 0x1, P3 ;  /* 0x0000000364337211 */ /* 0x000fce00018f0eff */
[----:B------:R-:W4:Y:S01]  /*464f0*/  LDC R100, c[0x0][0x278] ;  /* 0x00009e00ff647b82 */ /* 0x000f220000000800 */
[----:B--2---:R-:W-:Y:S01]  /*46500*/  IMAD R49, R92, 0x29e, RZ ;  /* 0x0000029e5c317824 */ /* 0x004fe200078e02ff */
[-C--:B------:R-:W-:Y:S01]  /*46510*/  IADD3 R48, P0, R91, R2.reuse, RZ ;  /* 0x000000025b307210 */ /* 0x080fe20007f1e0ff */
[----:B0-----:R-:W-:Y:S01]  /*46520*/  IMAD R97, R94, 0x2a0, RZ ;  /* 0x000002a05e617824 */ /* 0x001fe200078e02ff */
[----:B------:R0:W-:Y:S01]  /*46530*/  STG.E.U16 desc[UR60][R46.64], R162 ;  /* 0x000000a22e007986 */ /* 0x0001e2000c10153c */
[----:B------:R-:W-:Y:S01]  /*46540*/  IMAD R87, R52, 0x14f, RZ ;  /* 0x0000014f34577824 */ /* 0x000fe200078e02ff */
[----:B------:R-:W-:Y:S02]  /*46550*/  IADD3 R52, P4, R49, R2, RZ ;  /* 0x0000000231347210 */ /* 0x000fe40007f9e0ff */
[----:B------:R-:W-:Y:S01]  /*46560*/  LEA.HI.X.SX32 R49, R53, R3, 0x1, P0 ;  /* 0x0000000335317211 */ /* 0x000fe200000f0eff */
[----:B------:R-:W2:Y:S01]  /*46570*/  LDC R95, c[0x0][0x278] ;  /* 0x00009e00ff5f7b82 */ /* 0x000ea20000000800 */
[----:B0-----:R-:W-:-:S07]  /*46580*/  PRMT R47, R162, 0x7632, R47 ;  /* 0x00007632a22f7816 */ /* 0x001fce000000002f */
[----:B------:R-:W0:Y:S01]  /*46590*/  LDC R86, c[0x0][0x278] ;  /* 0x00009e00ff567b82 */ /* 0x000e220000000800 */
[----:B------:R-:W-:Y:S01]  /*465a0*/  IADD3 R46, P3, R97, R2, RZ ;  /* 0x00000002612e7210 */ /* 0x000fe20007f7e0ff */
[----:B----4-:R-:W-:Y:S01]  /*465b0*/  IMAD R100, R100, 0x150, RZ ;  /* 0x0000015064647824 */ /* 0x010fe200078e02ff */
[----:B------:R4:W-:Y:S01]  /*465c0*/  STG.E.U16 desc[UR60][R48.64], R47 ;  /* 0x0000002f30007986 */ /* 0x0009e2000c10153c */
[----:B------:R-:W-:-:S04]  /*465d0*/  PRMT R98, R163, 0x7632, R98 ;  /* 0x00007632a3627816 */ /* 0x000fc80000000062 */
[----:B------:R-:W0:Y:S08]  /*465e0*/  LDC R91, c[0x0][0x278] ;  /* 0x00009e00ff5b7b82 */ /* 0x000e300000000800 */
[----:B------:R-:W0:Y:S01]  /*465f0*/  LDC R88, c[0x0][0x278] ;  /* 0x00009e00ff587b82 */ /* 0x000e220000000800 */
[----:B----4-:R-:W-:-:S07]  /*46600*/  LEA.HI.X.SX32 R47, R100, R3, 0x1, P3 ;  /* 0x00000003642f7211 */ /* 0x010fce00018f0eff */
[----:B------:R-:W4:Y:S01]  /*46610*/  LDC R100, c[0x0][0x278] ;  /* 0x00009e00ff647b82 */ /* 0x000f220000000800 */
[----:B---3--:R-:W-:Y:S01]  /*46620*/  IMAD R49, R96, 0x2a4, RZ ;  /* 0x000002a460317824 */ /* 0x008fe200078e02ff */
[----:B------:R-:W-:Y:S01]  /*46630*/  LEA.HI.X.SX32 R53, R87, R3, 0x1, P4 ;  /* 0x0000000357357211 */ /* 0x000fe200020f0eff */
[----:B------:R1:W-:Y:S04]  /*46640*/  STG.E.U16 desc[UR60][R50.64], R163 ;  /* 0x000000a332007986 */ /* 0x0003e8000c10153c */
[----:B------:R3:W-:Y:S01]  /*46650*/  STG.E.U16 desc[UR60][R52.64], R98 ;  /* 0x0000006234007986 */ /* 0x0007e2000c10153c */
[----:B------:R-:W0:Y:S01]  /*46660*/  LDC R93, c[0x0][0x278] ;  /* 0x00009e00ff5d7b82 */ /* 0x000e220000000800 */
[----:B-1----:R-:W-:Y:S01]  /*46670*/  IMAD R51, R90, 0x2a6, RZ ;  /* 0x000002a65a337824 */ /* 0x002fe200078e02ff */
[----:B------:R-:W-:-:S06]  /*46680*/  IADD3 R50, P3, R49, R2, RZ ;  /* 0x0000000231327210 */ /* 0x000fcc0007f7e0ff */
[----:B------:R-:W1:Y:S01]  /*46690*/  LDC R92, c[0x0][0x278] ;  /* 0x00009e00ff5c7b82 */ /* 0x000e620000000800 */
[----:B---3--:R-:W-:Y:S01]  /*466a0*/  IADD3 R52, P4, R51, R2, RZ ;  /* 0x0000000233347210 */ /* 0x008fe20007f9e0ff */
[----:B----4-:R-:W-:-:S06]  /*466b0*/  IMAD R100, R100, 0x152, RZ ;  /* 0x0000015264647824 */ /* 0x010fcc00078e02ff */
[----:B------:R-:W3:Y:S01]  /*466c0*/  LDC R89, c[0x0][0x278] ;  /* 0x00009e00ff597b82 */ /* 0x000ee20000000800 */
[----:B------:R-:W-:-:S07]  /*466d0*/  LEA.HI.X.SX32 R51, R100, R3, 0x1, P3 ;  /* 0x0000000364337211 */ /* 0x000fce00018f0eff */
[----:B------:R-:W4:Y:S01]  /*466e0*/  LDC R100, c[0x0][0x278] ;  /* 0x00009e00ff647b82 */ /* 0x000f220000000800 */
[----:B--2---:R-:W-:Y:S01]  /*466f0*/  IMAD R95, R95, 0x2a2, RZ ;  /* 0x000002a25f5f7824 */ /* 0x004fe200078e02ff */
[----:B------:R2:W-:Y:S01]  /*46700*/  STG.E.U16 desc[UR60][R46.64], R164 ;  /* 0x000000a42e007986 */ /* 0x0005e2000c10153c */
[----:B0-----:R-:W-:-:S03]  /*46710*/  IMAD R87, R86, 0x151, RZ ;  /* 0x0000015156577824 */ /* 0x001fc600078e02ff */
[-C--:B------:R-:W-:Y:S01]  /*46720*/  IADD3 R48, P0, R95, R2.reuse, RZ ;  /* 0x000000025f307210 */ /* 0x080fe20007f1e0ff */
[----:B------:R-:W-:Y:S01]  /*46730*/  IMAD R53, R88, 0x153, RZ ;  /* 0x0000015358357824 */ /* 0x000fe200078e02ff */
[----:B------:R-:W0:Y:S02]  /*46740*/  LDC R94, c[0x0][0x278] ;  /* 0x00009e00ff5e7b82 */ /* 0x000e240000000800 */
[----:B------:R-:W-:Y:S01]  /*46750*/  LEA.HI.X.SX32 R49, R87, R3, 0x1, P0 ;  /* 0x0000000357317211 */ /* 0x000fe200000f0eff */
[----:B--2---:R-:W-:Y:S02]  /*46760*/  IMAD R47, R91, 0x2a8, RZ ;  /* 0x000002a85b2f7824 */ /* 0x004fe400078e02ff */
[----:B------:R-:W-:Y:S01]  /*46770*/  IMAD R93, R93, 0x2ac, RZ ;  /* 0x000002ac5d5d7824 */ /* 0x000fe200078e02ff */
[----:B------:R-:W-:Y:S02]  /*46780*/  PRMT R96, R166, 0x7632, R96 ;  /* 0x00007632a6607816 */ /* 0x000fe40000000060 */
[----:B------:R-:W2:Y:S01]  /*46790*/  LDC R90, c[0x0][0x278] ;  /* 0x00009e00ff5a7b82 */ /* 0x000ea20000000800 */
[----:B------:R-:W-:Y:S01]  /*467a0*/  IADD3 R46, P0, R47, R2, RZ ;  /* 0x000000022f2e7210 */ /* 0x000fe20007f1e0ff */
[----:B----4-:R-:W-:Y:S01]  /*467b0*/  IMAD R100, R100, 0x154, RZ ;  /* 0x0000015464647824 */ /* 0x010fe200078e02ff */
[----:B------:R-:W-:-:S05]  /*467c0*/  PRMT R88, R164, 0x7632, R88 ;  /* 0x00007632a4587816 */ /* 0x000fca0000000058 */
[----:B------:R-:W4:Y:S01]  /*467d0*/  LDC R86, c[0x0][0x278] ;  /* 0x00009e00ff567b82 */ /* 0x000f220000000800 */
[----:B------:R-:W-:-:S07]  /*467e0*/  LEA.HI.X.SX32 R47, R100, R3, 0x1, P0 ;  /* 0x00000003642f7211 */ /* 0x000fce00000f0eff */
[----:B------:R-:W3:Y:S01]  /*467f0*/  LDC R100, c[0x0][0x278] ;  /* 0x00009e00ff647b82 */ /* 0x000ee20000000800 */
[----:B------:R-:W-:Y:S01]  /*46800*/  STG.E.U16 desc[UR60][R48.64], R88 ;  /* 0x0000005830007986 */ /* 0x000fe2000c10153c */
[----:B------:R-:W-:-:S03]  /*46810*/  LEA.HI.X.SX32 R53, R53, R3, 0x1, P4 ;  /* 0x0000000335357211 */ /* 0x000fc600020f0eff */
[----:B------:R0:W-:Y:S01]  /*46820*/  STG.E.U16 desc[UR60][R50.64], R165 ;  /* 0x000000a532007986 */ /* 0x0001e2000c10153c */
[----:B-1----:R-:W-:Y:S01]  /*46830*/  IMAD R87, R92, 0x2aa, RZ ;  /* 0x000002aa5c577824 */ /* 0x002fe200078e02ff */
[----:B------:R-:W-:Y:S01]  /*46840*/  PRMT R95, R165, 0x7632, R95 ;  /* 0x00007632a55f7816 */ /* 0x000fe2000000005f */
[----:B------:R-:W1:Y:S08]  /*46850*/  LDC R92, c[0x0][0x278] ;  /* 0x00009e00ff5c7b82 */ /* 0x000e700000000800 */
[----:B------:R-:W4:Y:S01]  /*46860*/  LDC R91, c[0x0][0x278] ;  /* 0x00009e00ff5b7b82 */ /* 0x000f220000000800 */
[-C--:B0-----:R-:W-:Y:S01]  /*46870*/  IADD3 R50, P4, R93, R2.reuse, RZ ;  /* 0x000000025d327210 */ /* 0x081fe20007f9e0ff */
[----:B---3--:R-:W-:Y:S01]  /*46880*/  IMAD R100, R100, 0x156, RZ ;  /* 0x0000015664647824 */ /* 0x008fe200078e02ff */
[----:B------:R-:W-:Y:S01]  /*46890*/  IADD3 R48, P3, R87, R2, RZ ;  /* 0x0000000257307210 */ /* 0x000fe20007f7e0ff */
[----:B------:R-:W-:Y:S01]  /*468a0*/  IMAD R49, R89, 0x155, RZ ;  /* 0x0000015559317824 */ /* 0x000fe200078e02ff */
[----:B------:R0:W-:Y:S01]  /*468b0*/  STG.E.U16 desc[UR60][R52.64], R95 ;  /* 0x0000005f34007986 */ /* 0x0001e2000c10153c */
[----:B------:R-:W-:-:S02]  /*468c0*/  PRMT R97, R167, 0x7632, R97 ;  /* 0x00007632a7617816 */ /* 0x000fc40000000061 */
[----:B------:R-:W3:Y:S01]  /*468d0*/  LDC R89, c[0x0][0x278] ;  /* 0x00009e00ff597b82 */ /* 0x000ee20000000800 */
[----:B------:R-:W-:-:S07]  /*468e0*/  LEA.HI.X.SX32 R51, R100, R3, 0x1, P4 ;  /* 0x0000000364337211 */ /* 0x000fce00020f0eff */
[----:B------:R-:W1:Y:S01]  /*468f0*/  LDC R100, c[0x0][0x278] ;  /* 0x00009e00ff647b82 */ /* 0x000e620000000800 */
[----:B------:R-:W-:Y:S01]  /*46900*/  LEA.HI.X.SX32 R49, R49, R3, 0x1, P3 ;  /* 0x0000000331317211 */ /* 0x000fe200018f0eff */
[----:B0-----:R-:W-:Y:S01]  /*46910*/  IMAD R95, R94, 0x2b0, RZ ;  /* 0x000002b05e5f7824 */ /* 0x001fe200078e02ff */
[----:B------:R-:W-:Y:S04]  /*46920*/  STG.E.U16 desc[UR60][R46.64], R166 ;  /* 0x000000a62e007986 */ /* 0x000fe8000c10153c */
[----:B------:R0:W-:Y:S01]  /*46930*/  STG.E.U16 desc[UR60][R48.64], R96 ;  /* 0x0000006030007986 */ /* 0x0001e2000c10153c */
[----:B------:R-:W3:Y:S01]  /*46940*/  LDC R52, c[0x0][0x278] ;  /* 0x00009e00ff347b82 */ /* 0x000ee20000000800 */
[----:B--2---:R-:W-:Y:S02]  /*46950*/  IMAD R53, R90, 0x2ae, RZ ;  /* 0x000002ae5a357824 */ /* 0x004fe400078e02ff */
[----:B----4-:R-:W-:-:S05]  /*46960*/  IMAD R91, R91, 0x2b2, RZ ;  /* 0x000002b25b5b7824 */ /* 0x010fca00078e02ff */
[----:B------:R-:W2:Y:S01]  /*46970*/  LDC R87, c[0x0][0x278] ;  /* 0x00009e00ff577b82 */ /* 0x000ea20000000800 */
[----:B0-----:R-:W-:Y:S01]  /*46980*/  IADD3 R48, P0, R95, R2, RZ ;  /* 0x000000025f307210 */ /* 0x001fe20007f1e0ff */
[----:B-1----:R-:W-:Y:S01]  /*46990*/  IMAD R100, R100, 0x158, RZ ;  /* 0x0000015864647824 */ /* 0x002fe200078e02ff */
[----:B------:R3:W-:Y:S05]  /*469a0*/  STG.E.U16 desc[UR60][R50.64], R167 ;  /* 0x000000a732007986 */ /* 0x0007ea000c10153c */
[----:B------:R-:W0:Y:S01]  /*469b0*/  LDC R90, c[0x0][0x278] ;  /* 0x00009e00ff5a7b82 */ /* 0x000e220000000800 */
[----:B------:R-:W-:-:S07]  /*469c0*/  LEA.HI.X.SX32 R49, R100, R3, 0x1, P0 ;  /* 0x0000000364317211 */ /* 0x000fce00000f0eff */
[----:B------:R-:W1:Y:S01]  /*469d0*/  LDC R100, c[0x0][0x278] ;  /* 0x00009e00ff647b82 */ /* 0x000e620000000800 */
[----:B------:R-:W-:Y:S01]  /*469e0*/  IADD3 R46, P3, R53, R2, RZ ;  /* 0x00000002352e7210 */ /* 0x000fe20007f7e0ff */
[----:B------:R-:W-:Y:S02]  /*469f0*/  IMAD R53, R92, 0x2b4, RZ ;  /* 0x000002b45c357824 */ /* 0x000fe400078e02ff */
[----:B---3--:R-:W-:-:S03]  /*46a00*/  IMAD R51, R52, 0x159, RZ ;  /* 0x0000015934337824 */ /* 0x008fc600078e02ff */
[----:B------:R-:W-:Y:S01]  /*46a10*/  IADD3 R52, P4, R53, R2, RZ ;  /* 0x0000000235347210 */ /* 0x000fe20007f9e0ff */
[----:B------:R-:W-:Y:S01]  /*46a20*/  IMAD R47, R86, 0x157, RZ ;  /* 0x00000157562f7824 */ /* 0x000fe200078e02ff */
[----:B------:R-:W-:Y:S01]  /*46a30*/  PRMT R96, R168, 0x7632, R96 ;  /* 0x00007632a8607816 */ /* 0x000fe20000000060 */
[----:B------:R-:W-:Y:S01]  /*46a40*/  IMAD R95, R89, 0x2b6, RZ ;  /* 0x000002b6595f7824 */ /* 0x000fe200078e02ff */
[----:B------:R-:W3:Y:S08]  /*46a50*/  LDC R93, c[0x0][0x278] ;  /* 0x00009e00ff5d7b82 */ /* 0x000ef00000000800 */
[----:B------:R-:W4:Y:S01]  /*46a60*/  LDC R88, c[0x0][0x278] ;  /* 0x00009e00ff587b82 */ /* 0x000f220000000800 */
[----:B-1----:R-:W-:Y:S01]  /*46a70*/  IMAD R100, R100, 0x15a, RZ ;  /* 0x0000015a64647824 */ /* 0x002fe200078e02ff */
[----:B------:R-:W-:-:S06]  /*46a80*/  LEA.HI.X.SX32 R47, R47, R3, 0x1, P3 ;  /* 0x000000032f2f7211 */ /* 0x000fcc00018f0eff */
[----:B------:R-:W1:Y:S01]  /*46a90*/  LDC R94, c[0x0][0x278] ;  /* 0x00009e00ff5e7b82 */ /* 0x000e620000000800 */
[----:B------:R-:W-:-:S07]  /*46aa0*/  LEA.HI.X.SX32 R53, R100, R3, 0x1, P4 ;  /* 0x0000000364357211 */ /* 0x000fce00020f0eff */
[----:B------:R-:W2:Y:S01]  /*46ab0*/  LDC R100, c[0x0][0x278] ;  /* 0x00009e00ff647b82 */ /* 0x000ea20000000800 */
[----:B------:R0:W-:Y:S01]  /*46ac0*/  STG.E.U16 desc[UR60][R46.64], R97 ;  /* 0x000000612e007986 */ /* 0x0001e2000c10153c */
[----:B------:R-:W-:-:S03]  /*46ad0*/  IADD3 R50, P3, R91, R2, RZ ;  /* 0x000000025b327210 */ /* 0x000fc60007f7e0ff */
[----:B------:R3:W-:Y:S01]  /*46ae0*/  STG.E.U16 desc[UR60][R48.64], R168 ;  /* 0x000000a830007986 */ /* 0x0007e2000c10153c */
[----:B------:R-:W-:Y:S02]  /*46af0*/  LEA.HI.X.SX32 R51, R51, R3, 0x1, P3 ;  /* 0x0000000333337211 */ /* 0x000fe400018f0eff */
[----:B------:R-:W4:Y:S01]  /*46b00*/  LDC R91, c[0x0][0x278] ;  /* 0x00009e00ff5b7b82 */ /* 0x000f220000000800 */
[----:B0-----:R-:W-:-:S07]  /*46b10*/  IMAD R97, R90, 0x2b8, RZ ;  /* 0x000002b85a617824 */ /* 0x001fce00078e02ff */
[----:B------:R-:W0:Y:S01]  /*46b20*/  LDC R92, c[0x0][0x278] ;  /* 0x00009e00ff5c7b82 */ /* 0x000e220000000800 */
[-C--:B---3--:R-:W-:Y:S01]  /*46b30*/  IADD3 R48, P3, R97, R2.reuse, RZ ;  /* 0x0000000261307210 */ /* 0x088fe20007f7e0ff */
[----:B--2---:R-:W-:Y:S01]  /*46b40*/  IMAD R100, R100, 0x15c, RZ ;  /* 0x0000015c64647824 */ /* 0x004fe200078e02ff */
[-C--:B------:R-:W-:Y:S01]  /*46b50*/  IADD3 R46, P0, R95, R2.reuse, RZ ;  /* 0x000000025f2e7210 */ /* 0x080fe20007f1e0ff */
[----:B------:R-:W-:Y:S01]  /*46b60*/  IMAD R47, R87, 0x15b, RZ ;  /* 0x0000015b572f7824 */ /* 0x000fe200078e02ff */
[----:B------:R2:W-:Y:S01]  /*46b70*/  STG.E.U16 desc[UR60][R50.64], R96 ;  /* 0x0000006032007986 */ /* 0x0005e2000c10153c */
[----:B------:R-:W-:Y:S01]  /*46b80*/  IMAD R93, R93, 0x2ba, RZ ;  /* 0x000002ba5d5d7824 */ /* 0x000fe200078e02ff */
[-C--:B------:R-:W-:Y:S01]  /*46b90*/  LEA.HI.X.SX32 R49, R100, R3.reuse, 0x1, P3 ;  /* 0x0000000364317211 */ /* 0x080fe200018f0eff */
[----:B------:R-:W3:Y:S08]  /*46ba0*/  LDC R90, c[0x0][0x278] ;  /* 0x00009e00ff5a7b82 */ /* 0x000ef00000000800 */
[----:B------:R-:W1:Y:S01]  /*46bb0*/  LDC R100, c[0x0][0x278] ;  /* 0x00009e00ff647b82 */ /* 0x000e620000000800 */
[----:B------:R0:W-:Y:S01]  /*46bc0*/  STG.E.U16 desc[UR60][R52.64], R169 ;  /* 0x000000a934007986 */ /* 0x0001e2000c10153c */
[----:B------:R-:W-:Y:S01]  /*46bd0*/  LEA.HI.X.SX32 R47, R47, R3, 0x1, P0 ;  /* 0x000000032f2f7211 */ /* 0x000fe200000f0eff */
[----:B----4-:R-:W-:Y:S01]  /*46be0*/  IMAD R97, R91, 0x2bc, RZ ;  /* 0x000002bc5b617824 */ /* 0x010fe200078e02ff */
[----:B--2---:R-:W-:Y:S01]  /*46bf0*/  IADD3 R50, P4, R93, R2, RZ ;  /* 0x000000025d327210 */ /* 0x004fe20007f9e0ff */
[----:B------:R-:W-:-:S03]  /*46c00*/  IMAD R51, R88, 0x15d, RZ ;  /* 0x0000015d58337824 */ /* 0x000fc600078e02ff */
[----:B------:R-:W2:Y:S01]  /*46c10*/  LDC R86, c[0x0][0x278] ;  /* 0x00009e00ff567b82 */ /* 0x000ea20000000800 */
[----:B0-----:R-:W-:Y:S01]  /*46c20*/  PRMT R169, R169, 0x7632, R169 ;  /* 0x00007632a9a97816 */ /* 0x001fe200000000a9 */
[----:B------:R-:W-:-:S06]  /*46c30*/  IMAD R99, R92, 0x2be, RZ ;  /* 0x000002be5c637824 */ /* 0x000fcc00078e02ff */
[----:B------:R-:W0:Y:S01]  /*46c40*/  LDC R89, c[0x0][0x278] ;  /* 0x00009e00ff597b82 */ /* 0x000e220000000800 */
[----:B------:R4:W-:Y:S01]  /*46c50*/  STG.E.U16 desc[UR60][R46.64], R169 ;  /* 0x000000a92e007986 */ /* 0x0009e2000c10153c */
[----:B-1----:R-:W-:Y:S01]  /*46c60*/  IMAD R100, R100, 0x15e, RZ ;  /* 0x0000015e64647824 */ /* 0x002fe200078e02ff */
[----:B------:R-:W-:-:S05]  /*46c70*/  LEA.HI.X.SX32 R51, R51, R3, 0x1, P4 ;  /* 0x0000000333337211 */ /* 0x000fca00020f0eff */
[----:B------:R-:W1:Y:S01]  /*46c80*/  LDC R91, c[0x0][0x278] ;  /* 0x00009e00ff5b7b82 */ /* 0x000e620000000800 */
[----:B----4-:R-:W-:-:S04]  /*46c90*/  IADD3 R46, P3, R97, R2, RZ ;  /* 0x00000002612e7210 */ /* 0x010fc80007f7e0ff */
[----:B------:R-:W-:-:S03]  /*46ca0*/  LEA.HI.X.SX32 R47, R100, R3, 0x1, P3 ;  /* 0x00000003642f7211 */ /* 0x000fc600018f0eff */
[----:B------:R-:W4:Y:S08]  /*46cb0*/  LDC R87, c[0x0][0x278] ;  /* 0x00009e00ff577b82 */ /* 0x000f300000000800 */
[----:B------:R-:W3:Y:S01]  /*46cc0*/  LDC R100, c[0x0][0x278] ;  /* 0x00009e00ff647b82 */ /* 0x000ee20000000800 */
[----:B------:R-:W-:Y:S01]  /*46cd0*/  PRMT R52, R170, 0x7632, R52 ;  /* 0x00007632aa347816 */ /* 0x000fe20000000034 */
[----:B------:R0:W-:Y:S04]  /*46ce0*/  STG.E.U16 desc[UR60][R48.64], R170 ;  /* 0x000000aa30007986 */ /* 0x0001e8000c10153c */
[----:B------:R0:W-:Y:S01]  /*46cf0*/  STG.E.U16 desc[UR60][R50.64], R52 ;  /* 0x0000003432007986 */ /* 0x0001e2000c10153c */
[----:B--2---:R-:W-:Y:S01]  /*46d00*/  IMAD R53, R86, 0x15f, RZ ;  /* 0x0000015f56357824 */ /* 0x004fe200078e02ff */
[----:B------:R-:W-:Y:S01]  /*46d10*/  PRMT R97, R171, 0x7632, R97 ;  /* 0x00007632ab617816 */ /* 0x000fe20000000061 */
[----:B------:R-:W2:Y:S01]  /*46d20*/  LDC R93, c[0x0][0x278] ;  /* 0x00009e00ff5d7b82 */ /* 0x000ea20000000800 */
[----:B0-----:R-:W-:-:S07]  /*46d30*/  IMAD R49, R94, 0x2c0, RZ ;  /* 0x000002c05e317824 */ /* 0x001fce00078e02ff */
[----:B------:R-:W0:Y:S01]  /*46d40*/  LDC R95, c[0x0][0x278] ;  /* 0x00009e00ff5f7b82 */ /* 0x000e220000000800 */
[-C--:B------:R-:W-:Y:S01]  /*46d50*/  IADD3 R50, P3, R49, R2.reuse, RZ ;  /* 0x0000000231327210 */ /* 0x080fe20007f7e0ff */
[----:B---3--:R-:W-:Y:S01]  /*46d60*/  IMAD R100, R100, 0x160, RZ ;  /* 0x0000016064647824 */ /* 0x008fe200078e02ff */
[----:B------:R3:W-:Y:S01]  /*46d70*/  STG.E.U16 desc[UR60][R46.64], R171 ;  /* 0x000000ab2e007986 */ /* 0x0007e2000c10153c */
[----:B------:R-:W-:Y:S01]  /*46d80*/  IADD3 R48, P0, R99, R2, RZ ;  /* 0x0000000263307210 */ /* 0x000fe20007f1e0ff */
[----:B-1----:R-:W-:-:S03]  /*46d90*/  IMAD R91, R91, 0x2c8, RZ ;  /* 0x000002c85b5b7824 */ /* 0x002fc600078e02ff */
[----:B------:R-:W1:Y:S01]  /*46da0*/  LDC R88, c[0x0][0x278] ;  /* 0x00009e00ff587b82 */ /* 0x000e620000000800 */
[----:B------:R-:W-:-:S07]  /*46db0*/  LEA.HI.X.SX32 R51, R100, R3, 0x1, P3 ;  /* 0x0000000364337211 */ /* 0x000fce00018f0eff */
[----:B------:R-:W4:Y:S01]  /*46dc0*/  LDC R100, c[0x0][0x278] ;  /* 0x00009e00ff647b82 */ /* 0x000f220000000800 */
[----:B---3--:R-:W-:-:S05]  /*46dd0*/  IMAD R47, R90, 0x2c4, RZ ;  /* 0x000002c45a2f7824 */ /* 0x008fca00078e02ff */
[----:B------:R-:W-:Y:S02]  /*46de0*/  IADD3 R46, P3, R47, R2, RZ ;  /* 0x000000022f2e7210 */ /* 0x000fe40007f7e0ff */
[----:B------:R-:W-:Y:S01]  /*46df0*/  LEA.HI.X.SX32 R49, R53, R3, 0x1, P0 ;  /* 0x0000000335317211 */ /* 0x000fe200000f0eff */
[----:B------:R-:W3:Y:S01]  /*46e00*/  LDC R92, c[0x0][0x278] ;  /* 0x00009e00ff5c7b82 */ /* 0x000ee20000000800 */
[----:B------:R-:W-:-:S07]  /*46e10*/  IMAD R89, R89, 0x2c2, RZ ;  /* 0x000002c259597824 */ /* 0x000fce00078e02ff */
[----:B------:R-:W3:Y:S01]  /*46e20*/  LDC R94, c[0x0][0x278] ;  /* 0x00009e00ff5e7b82 */ /* 0x000ee20000000800 */
[----:B----4-:R-:W-:Y:S01]  /*46e30*/  IMAD R100, R100, 0x162, RZ ;  /* 0x0000016264647824 */ /* 0x010fe200078e02ff */
[----:B------:R-:W-:Y:S01]  /*46e40*/  PRMT R98, R172, 0x7632, R98 ;  /* 0x00007632ac627816 */ /* 0x000fe20000000062 */
[----:B------:R-:W-:-:S05]  /*46e50*/  IMAD R87, R87, 0x161, RZ ;  /* 0x0000016157577824 */ /* 0x000fca00078e02ff */
[----:B------:R-:W4:Y:S01]  /*46e60*/  LDC R86, c[0x0][0x278] ;  /* 0x00009e00ff567b82 */ /* 0x000f220000000800 */
[----:B------:R-:W-:-:S07]  /*46e70*/  LEA.HI.X.SX32 R47, R100, R3, 0x1, P3 ;  /* 0x00000003642f7211 */ /* 0x000fce00018f0eff */
[----:B------:R-:W1:Y:S01]  /*46e80*/  LDC R100, c[0x0][0x278] ;  /* 0x00009e00ff647b82 */ /* 0x000e620000000800 */
[----:B------:R-:W-:Y:S04]  /*46e90*/  STG.E.U16 desc[UR60][R48.64], R97 ;  /* 0x0000006130007986 */ /* 0x000fe8000c10153c */
[----:B------:R3:W-:Y:S01]  /*46ea0*/  STG.E.U16 desc[UR60][R50.64], R172 ;  /* 0x000000ac32007986 */ /* 0x0007e2000c10153c */
[----:B--2---:R-:W-:Y:S02]  /*46eb0*/  IMAD R93, R93, 0x2c6, RZ ;  /* 0x000002c65d5d7824 */ /* 0x004fe400078e02ff */
[----:B0-----:R-:W-:Y:S01]  /*46ec0*/  IMAD R95, R95, 0x2ca, RZ ;  /* 0x000002ca5f5f7824 */ /* 0x001fe200078e02ff */
[----:B------:R-:W0:Y:S01]  /*46ed0*/  LDC R90, c[0x0][0x278] ;  /* 0x00009e00ff5a7b82 */ /* 0x000e220000000800 */
[----:B---3--:R-:W-:-:S07]  /*46ee0*/  IADD3 R50, P3, R91, R2, RZ ;  /* 0x000000025b327210 */ /* 0x008fce0007f7e0ff */
[----:B------:R-:W2:Y:S01]  /*46ef0*/  LDC R96, c[0x0][0x278] ;  /* 0x00009e00ff607b82 */ /* 0x000ea20000000800 */
[----:B-1----:R-:W-:Y:S01]  /*46f00*/  IMAD R100, R100, 0x164, RZ ;  /* 0x0000016464647824 */ /* 0x002fe200078e02ff */
[-C--:B------:R-:W-:Y:S01]  /*46f10*/  IADD3 R52, P4, R89, R2.reuse, RZ ;  /* 0x0000000259347210 */ /* 0x080fe20007f9e0ff */
[----:B------:R-:W-:Y:S01]  /*46f20*/  IMAD R49, R88, 0x163, RZ ;  /* 0x0000016358317824 */ /* 0x000fe200078e02ff */
[----:B------:R-:W-:-:S04]  /*46f30*/  IADD3 R48, P0, R93, R2, RZ ;  /* 0x000000025d307210 */ /* 0x000fc80007f1e0ff */
[----:B------:R-:W1:Y:S01]  /*46f40*/  LDC R91, c[0x0][0x278] ;  /* 0x00009e00ff5b7b82 */ /* 0x000e620000000800 */
[----:B------:R-:W-:-:S07]  /*46f50*/  LEA.HI.X.SX32 R51, R100, R3, 0x1, P3 ;  /* 0x0000000364337211 */ /* 0x000fce00018f0eff */
[----:B------:R-:W3:Y:S01]  /*46f60*/  LDC R100, c[0x0][0x278] ;  /* 0x00009e00ff647b82 */ /* 0x000ee20000000800 */
[-C--:B------:R-:W-:Y:S01]  /*46f70*/  LEA.HI.X.SX32 R53, R87, R3.reuse, 0x1, P4 ;  /* 0x0000000357357211 */ /* 0x080fe200020f0eff */
[----:B------:R-:W-:Y:S01]  /*46f80*/  IMAD R93, R92, 0x2cc, RZ ;  /* 0x000002cc5c5d7824 */ /* 0x000fe200078e02ff */
[----:B------:R-:W-:-:S03]  /*46f90*/  LEA.HI.X.SX32 R49, R49, R3, 0x1, P0 ;  /* 0x0000000331317211 */ /* 0x000fc600000f0eff */
[----:B------:R4:W-:Y:S02]  /*46fa0*/  STG.E.U16 desc[UR60][R52.64], R98 ;  /* 0x0000006234007986 */ /* 0x0009e4000c10153c */
[----:B------:R-:W2:Y:S02]  /*46fb0*/  LDC R87, c[0x0][0x278] ;  /* 0x00009e00ff577b82 */ /* 0x000ea40000000800 */
[----:B------:R0:W-:Y:S06]  /*46fc0*/  STG.E.U16 desc[UR60][R46.64], R173 ;  /* 0x000000ad2e007986 */ /* 0x0001ec000c10153c */
[----:B------:R-:W1:Y:S01]  /*46fd0*/  LDC R88, c[0x0][0x278] ;  /* 0x00009e00ff587b82 */ /* 0x000e620000000800 */
[----:B----4-:R-:W-:-:S02]  /*46fe0*/  IADD3 R52, P4, R95, R2, RZ ;  /* 0x000000025f347210 */ /* 0x010fc40007f9e0ff */
[----:B------:R-:W-:Y:S01]  /*46ff0*/  PRMT R95, R173, 0x7632, R95 ;  /* 0x00007632ad5f7816 */ /* 0x000fe2000000005f */
[----:B0-----:R-:W-:Y:S01]  /*47000*/  IMAD R47, R94, 0x2ce, RZ ;  /* 0x000002ce5e2f7824 */ /* 0x001fe200078e02ff */
[----:B------:R-:W-:Y:S01]  /*47010*/  IADD3 R46, P3, R93, R2, RZ ;  /* 0x000000025d2e7210 */ /* 0x000fe20007f7e0ff */
[----:B---3--:R-:W-:Y:S02]  /*47020*/  IMAD R100, R100, 0x166, RZ ;  /* 0x0000016664647824 */ /* 0x008fe400078e02ff */
[----:B------:R0:W-:Y:S01]  /*47030*/  STG.E.U16 desc[UR60][R48.64], R95 ;  /* 0x0000005f30007986 */ /* 0x0001e2000c10153c */
[----:B------:R-:W3:Y:S01]  /*47040*/  LDC R89, c[0x0][0x278] ;  /* 0x00009e00ff597b82 */ /* 0x000ee20000000800 */
[----:B------:R-:W-:-:S07]  /*47050*/  PRMT R97, R174, 0x7632, R97 ;  /* 0x00007632ae617816 */ /* 0x000fce0000000061 */
[----:B------:R-:W4:Y:S01]  /*47060*/  LDC R92, c[0x0][0x278] ;  /* 0x00009e00ff5c7b82 */ /* 0x000f220000000800 */
[----:B0-----:R-:W-:Y:S02]  /*47070*/  IADD3 R48, P0, R47, R2, RZ ;  /* 0x000000022f307210 */ /* 0x001fe40007f1e0ff */
[----:B------:R-:W-:-:S05]  /*47080*/  LEA.HI.X.SX32 R47, R100, R3, 0x1, P3 ;  /* 0x00000003642f7211 */ /* 0x000fca00018f0eff */
[----:B------:R-:W0:Y:S01]  /*47090*/  LDC R100, c[0x0][0x278] ;  /* 0x00009e00ff647b82 */ /* 0x000e220000000800 */
[----:B------:R-:W-:Y:S02]  /*470a0*/  IMAD R53, R86, 0x165, RZ ;  /* 0x0000016556357824 */ /* 0x000fe400078e02ff */
[----:B------:R-:W-:Y:S02]  /*470b0*/  IMAD R49, R90, 0x2d0, RZ ;  /* 0x000002d05a317824 */ /* 0x000fe400078e02ff */
[----:B--2---:R-:W-:Y:S01]  /*470c0*/  IMAD R87, R87, 0x167, RZ ;  /* 0x0000016757577824 */ /* 0x004fe200078e02ff */
[----:B------:R-:W-:Y:S01]  /*470d0*/  LEA.HI.X.SX32 R53, R53, R3, 0x1, P4 ;  /* 0x0000000335357211 */ /* 0x000fe200020f0eff */
[----:B------:R2:W-:Y:S01]  /*470e0*/  STG.E.U16 desc[UR60][R50.64], R174 ;  /* 0x000000ae32007986 */ /* 0x0005e2000c10153c */
[----:B------:R-:W-:Y:S01]  /*470f0*/  PRMT R94, R175, 0x7632, R94 ;  /* 0x00007632af5e7816 */ /* 0x000fe2000000005e */
[----:B------:R-:W4:Y:S02]  /*47100*/  LDC R86, c[0x0][0x278] ;  /* 0x00009e00ff567b82 */ /* 0x000f240000000800 */
[----:B------:R-:W-:Y:S04]  /*47110*/  STG.E.U16 desc[UR60][R52.64], R97 ;  /* 0x0000006134007986 */ /* 0x000fe8000c10153c */
[----:B------:R0:W-:Y:S02]  /*47120*/  STG.E.U16 desc[UR60][R46.64], R175 ;  /* 0x000000af2e007986 */ /* 0x0001e4000c10153c */
[----:B------:R-:W4:Y:S01]  /*47130*/  LDC R90, c[0x0][0x278] ;  /* 0x00009e00ff5a7b82 */ /* 0x000f220000000800 */
[----:B--2---:R-:W-:-:S02]  /*47140*/  IADD3 R50, P3, R49, R2, RZ ;  /* 0x0000000231327210 */ /* 0x004fc40007f7e0ff */
[----:B------:R-:W-:Y:S01]  /*47150*/  LEA.HI.X.SX32 R49, R87, R3, 0x1, P0 ;  /* 0x0000000357317211 */ /* 0x000fe200000f0eff */
[----:B-1----:R-:W-:Y:S02]  /*47160*/  IMAD R87, R88, 0x2d4, RZ ;  /* 0x000002d458577824 */ /* 0x002fe400078e02ff */
[----:B------:R-:W-:Y:S02]  /*47170*/  IMAD R51, R96, 0x2d2, RZ ;  /* 0x000002d260337824 */ /* 0x000fe400078e02ff */
[----:B------:R-:W1:Y:S01]  /*47180*/  LDC R88, c[0x0][0x278] ;  /* 0x00009e00ff587b82 */ /* 0x000e620000000800 */
[----:B0-----:R-:W-:Y:S02]  /*47190*/  IMAD R100, R100, 0x16a, RZ ;  /* 0x0000016a64647824 */ /* 0x001fe400078e02ff */
[----:B------:R-:W-:Y:S01]  /*471a0*/  IMAD R47, R91, 0x2d6, RZ ;  /* 0x000002d65b2f7824 */ /* 0x000fe200078e02ff */
[-C--:B------:R-:W-:Y:S01]  /*471b0*/  IADD3 R46, P0, R87, R2.reuse, RZ ;  /* 0x00000002572e7210 */ /* 0x080fe20007f1e0ff */
[----:B------:R0:W-:Y:S01]  /*471c0*/  STG.E.U16 desc[UR60][R48.64], R94 ;  /* 0x0000005e30007986 */ /* 0x0001e2000c10153c */
[----:B------:R-:W-:-:S02]  /*471d0*/  IADD3 R52, P4, R51, R2, RZ ;  /* 0x0000000233347210 */ /* 0x000fc40007f9e0ff */
[----:B------:R-:W-:Y:S01]  /*471e0*/  LEA.HI.X.SX32 R51, R84, R3, 0x1, P3 ;  /* 0x0000000354337211 */ /* 0x000fe200018f0eff */
[----:B---3--:R-:W-:Y:S01]  /*471f0*/  IMAD R53, R89, 0x169, RZ ;  /* 0x0000016959357824 */ /* 0x008fe200078e02ff */
[----:B------:R-:W2:Y:S01]  /*47200*/  LDC R84, c[0x0][0x278] ;  /* 0x00009e00ff547b82 */ /* 0x000ea20000000800 */
[----:B0-----:R-:W-:-:S07]  /*47210*/  IADD3 R48, P3, R47, R2, RZ ;  /* 0x000000022f307210 */ /* 0x001fce0007f7e0ff */
[----:B------:R-:W0:Y:S01]  /*47220*/  LDC R89, c[0x0][0x278] ;  /* 0x00009e00ff597b82 */ /* 0x000e220000000800 */
[----:B------:R-:W-:-:S07]  /*47230*/  LEA.HI.X.SX32 R47, R100, R3, 0x1, P0 ;  /* 0x00000003642f7211 */ /* 0x000fce00000f0eff */
[----:B------:R-:W3:Y:S01]  /*47240*/  LDC R100, c[0x0][0x278] ;  /* 0x00009e00ff647b82 */ /* 0x000ee20000000800 */
[----:B------:R-:W-:Y:S02]  /*47250*/  LEA.HI.X.SX32 R53, R53, R3, 0x1, P4 ;  /* 0x0000000335357211 */ /* 0x000fe400020f0eff */
[----:B------:R-:W-:Y:S01]  /*47260*/  PRMT R95, R176, 0x7632, R95 ;  /* 0x00007632b05f7816 */ /* 0x000fe2000000005f */
[----:B------:R-:W-:Y:S04]  /*47270*/  STG.E.U16 desc[UR60][R50.64], R176 ;  /* 0x000000b032007986 */ /* 0x000fe8000c10153c */
[----:B------:R-:W1:Y:S01]  /*47280*/  LDC R91, c[0x0][0x278] ;  /* 0x00009e00ff5b7b82 */ /* 0x000e620000000800 */
[----:B------:R2:W-:Y:S01]  /*47290*/  STG.E.U16 desc[UR60][R52.64], R95 ;  /* 0x0000005f34007986 */ /* 0x0005e2000c10153c */
[----:B----4-:R-:W-:-:S02]  /*472a0*/  IMAD R49, R86, 0x16b, RZ ;  /* 0x0000016b56317824 */ /* 0x010fc400078e02ff */
[----:B------:R-:W-:Y:S01]  /*472b0*/  IMAD R93, R92, 0x2d8, RZ ;  /* 0x000002d85c5d7824 */ /* 0x000fe200078e02ff */
[----:B------:R-:W-:-:S03]  /*472c0*/  PRMT R96, R178, 0x7632, R96 ;  /* 0x00007632b2607816 */ /* 0x000fc60000000060 */
[----:B------:R-:W4:Y:S08]  /*472d0*/  LDC R87, c[0x0][0x278] ;  /* 0x00009e00ff577b82 */ /* 0x000f300000000800 */
[----:B--2---:R-:W2:Y:S01]  /*472e0*/  LDC R52, c[0x0][0x278] ;  /* 0x00009e00ff347b82 */ /* 0x004ea20000000800 */
[----:B---3--:R-:W-:Y:S01]  /*472f0*/  IMAD R100, R100, 0x16c, RZ ;  /* 0x0000016c64647824 */ /* 0x008fe200078e02ff */
[----:B------:R-:W-:Y:S01]  /*47300*/  LEA.HI.X.SX32 R49, R49, R3, 0x1, P3 ;  /* 0x0000000331317211 */ /* 0x000fe200018f0eff */
[----:B0-----:R-:W-:Y:S01]  /*47310*/  IMAD R53, R89, 0x2da, RZ ;  /* 0x000002da59357824 */ /* 0x001fe200078e02ff */
[----:B------:R-:W-:-:S02]  /*47320*/  PRMT R94, R177, 0x7632, R94 ;  /* 0x00007632b15e7816 */ /* 0x000fc4000000005e */
[----:B------:R-:W-:Y:S01]  /*47330*/  IADD3 R50, P4, R93, R2, RZ ;  /* 0x000000025d327210 */ /* 0x000fe20007f9e0ff */
[----:B------:R-:W-:Y:S01]  /*47340*/  IMAD R95, R90, 0x2dc, RZ ;  /* 0x000002dc5a5f7824 */ /* 0x000fe200078e02ff */
[----:B------:R-:W0:Y:S01]  /*47350*/  LDC R86, c[0x0][0x278] ;  /* 0x00009e00ff567b82 */ /* 0x000e220000000800 */
[----:B------:R3:W-:Y:S01]  /*47360*/  STG.E.U16 desc[UR60][R46.64], R177 ;  /* 0x000000b12e007986 */ /* 0x0007e2000c10153c */
[----:B------:R-:W-:-:S03]  /*47370*/  LEA.HI.X.SX32 R51, R100, R3, 0x1, P4 ;  /* 0x0000000364337211 */ /* 0x000fc600020f0eff */
[----:B------:R4:W-:Y:S03]  /*47380*/  STG.E.U16 desc[UR60][R48.64], R94 ;  /* 0x0000005e30007986 */ /* 0x0009e6000c10153c */
[----:B------:R-:W0:Y:S01]  /*47390*/  LDC R92, c[0x0][0x278] ;  /* 0x00009e00ff5c7b82 */ /* 0x000e220000000800 */
[----:B---3--:R-:W-:Y:S01]  /*473a0*/  IMAD R47, R84, 0x16d, RZ ;  /* 0x0000016d542f7824 */ /* 0x008fe200078e02ff */
[----:B------:R-:W-:Y:S01]  /*473b0*/  IADD3 R46, P3, R53, R2, RZ ;  /* 0x00000002352e7210 */ /* 0x000fe20007f7e0ff */
[----:B-1----:R-:W-:-:S05]  /*473c0*/  IMAD R91, R91, 0x2e0, RZ ;  /* 0x000002e05b5b7824 */ /* 0x002fca00078e02ff */
[----:B------:R-:W1:Y:S01]  /*473d0*/  LDC R93, c[0x0][0x278] ;  /* 0x00009e00ff5d7b82 */ /* 0x000e620000000800 */
[----:B----4-:R-:W-:Y:S01]  /*473e0*/  IMAD R49, R88, 0x2de, RZ ;  /* 0x000002de58317824 */ /* 0x010fe200078e02ff */
[----:B------:R-:W-:Y:S01]  /*473f0*/  IADD3 R48, P0, R95, R2, RZ ;  /* 0x000000025f307210 */ /* 0x000fe20007f1e0ff */
[----:B------:R3:W-:Y:S01]  /*47400*/  STG.E.U16 desc[UR60][R50.64], R178 ;  /* 0x000000b232007986 */ /* 0x0007e2000c10153c */
[----:B------:R-:W-:-:S04]  /*47410*/  LEA.HI.X.SX32 R47, R47, R3, 0x1, P3 ;  /* 0x000000032f2f7211 */ /* 0x000fc800018f0eff */
[----:B------:R-:W4:Y:S01]  /*47420*/  LDC R89, c[0x0][0x278] ;  /* 0x00009e00ff597b82 */ /* 0x000f220000000800 */
[----:B------:R-:W4:Y:S01]  /*47430*/  LDL.LU R100, [R1+0x87c] ;  /* 0x00087c0001647983 */ /* 0x000f220000300800 */
[----:B---3--:R-:W-:-:S06]  /*47440*/  IADD3 R50, P3, R49, R2, RZ ;  /* 0x0000000231327210 */ /* 0x008fcc0007f7e0ff */
[----:B------:R-:W3:Y:S01]  /*47450*/  LDC R88, c[0x0][0x278] ;  /* 0x00009e00ff587b82 */ /* 0x000ee20000000800 */
[----:B------:R-:W-:Y:S01]  /*47460*/  LEA.HI.X.SX32 R49, R85, R3, 0x1, P0 ;  /* 0x0000000355317211 */ /* 0x000fe200000f0eff */
[----:B--2---:R-:W-:Y:S01]  /*47470*/  IMAD R51, R52, 0x16f, RZ ;  /* 0x0000016f34337824 */ /* 0x004fe200078e02ff */
[----:B------:R-:W-:-:S05]  /*47480*/  IADD3 R52, P4, R91, R2, RZ ;  /* 0x000000025b347210 */ /* 0x000fca0007f9e0ff */
[----:B------:R-:W2:Y:S01]  /*47490*/  LDC R85, c[0x0][0x278] ;  /* 0x00009e00ff557b82 */ /* 0x000ea20000000800 */
[-C--:B------:R-:W-:Y:S02]  /*474a0*/  LEA.HI.X.SX32 R51, R51, R3.reuse, 0x1, P3 ;  /* 0x0000000333337211 */ /* 0x080fe400018f0eff */
[----:B------:R-:W-:Y:S02]  /*474b0*/  PRMT R84, R179, 0x7632, R84 ;  /* 0x00007632b3547816 */ /* 0x000fe40000000054 */
[----:B------:R-:W-:Y:S01]  /*474c0*/  LEA.HI.X.SX32 R53, R83, R3, 0x1, P4 ;  /* 0x0000000353357211 */ /* 0x000fe200020f0eff */
[----:B------:R0:W-:Y:S02]  /*474d0*/  STG.E.U16 desc[UR60][R46.64], R96 ;  /* 0x000000602e007986 */ /* 0x0001e4000c10153c */
[----:B------:R-:W3:Y:S02]  /*474e0*/  LDC R91, c[0x0][0x278] ;  /* 0x00009e00ff5b7b82 */ /* 0x000ee40000000800 */
[----:B------:R-:W-:Y:S04]  /*474f0*/  STG.E.U16 desc[UR60][R48.64], R179 ;  /* 0x000000b330007986 */ /* 0x000fe8000c10153c */
[----:B------:R-:W-:Y:S02]  /*47500*/  STG.E.U16 desc[UR60][R50.64], R84 ;  /* 0x0000005432007986 */ /* 0x000fe4000c10153c */
[----:B------:R-:W3:Y:S02]  /*47510*/  LDC R90, c[0x0][0x278] ;  /* 0x00009e00ff5a7b82 */ /* 0x000ee40000000800 */
[----:B------:R4:W-:Y:S01]  /*47520*/  STG.E.U16 desc[UR60][R52.64], R180 ;  /* 0x000000b434007986 */ /* 0x0009e2000c10153c */
[----:B0-----:R-:W-:-:S05]  /*47530*/  IMAD R47, R86, 0x171, RZ ;  /* 0x00000171562f7824 */ /* 0x001fca00078e02ff */
[----:B------:R-:W0:Y:S01]  /*47540*/  LDC R83, c[0x0][0x278] ;  /* 0x00009e00ff537b82 */ /* 0x000e220000000800 */
[----:B------:R-:W-:Y:S02]  /*47550*/  IMAD R95, R92, 0x2e2, RZ ;  /* 0x000002e25c5f7824 */ /* 0x000fe400078e02ff */
[----:B-1----:R-:W-:-:S05]  /*47560*/  IMAD R93, R93, 0x2e6, RZ ;  /* 0x000002e65d5d7824 */ /* 0x002fca00078e02ff */
[----:B----4-:R-:W1:Y:S01]  /*47570*/  LDC R52, c[0x0][0x278] ;  /* 0x00009e00ff347b82 */ /* 0x010e620000000800 */
[----:B------:R-:W-:-:S07]  /*47580*/  IMAD R89, R89, 0x2e4, RZ ;  /* 0x000002e459597824 */ /* 0x000fce00078e02ff */
[----:B------:R-:W4:Y:S01]  /*47590*/  LDC R86, c[0x0][0x278] ;  /* 0x00009e00ff567b82 */ /* 0x000f220000000800 */
[-C--:B------:R-:W-:Y:S02]  /*475a0*/  IADD3 R46, P0, R95, R2.reuse, RZ ;  /* 0x000000025f2e7210 */ /* 0x080fe40007f1e0ff */
[-C--:B------:R-:W-:Y:S01]  /*475b0*/  IADD3 R48, P4, R93, R2.reuse, RZ ;  /* 0x000000025d307210 */ /* 0x080fe20007f9e0ff */
[----:B--2---:R-:W-:Y:S01]  /*475c0*/  IMAD R93, R85, 0x2e8, RZ ;  /* 0x000002e8555d7824 */ /* 0x004fe200078e02ff */
[----:B------:R-:W-:Y:S01]  /*475d0*/  IADD3 R50, P3, R89, R2, RZ ;  /* 0x0000000259327210 */ /* 0x000fe20007f7e0ff */
[----:B------:R-:W-:Y:S01]  /*475e0*/  IMAD R49, R87, 0x173, RZ ;  /* 0x0000017357317824 */ /* 0x000fe200078e02ff */
[-C--:B------:R-:W-:Y:S01]  /*475f0*/  LEA.HI.X.SX32 R47, R47, R3.reuse, 0x1, P0 ;  /* 0x000000032f2f7211 */ /* 0x080fe200000f0eff */
[----:B------:R-:W2:Y:S01]  /*47600*/  LDC R85, c[0x0][0x278] ;  /* 0x00009e00ff557b82 */ /* 0x000ea20000000800 */
[----:B------:R-:W-:Y:S02]  /*47610*/  PRMT R180, R180, 0x7632, R180 ;  /* 0x00007632b4b47816 */ /* 0x000fe400000000b4 */
[-C--:B------:R-:W-:Y:S01]  /*47620*/  LEA.HI.X.SX32 R51, R82, R3.reuse, 0x1, P3 ;  /* 0x0000000352337211 */ /* 0x080fe200018f0eff */
[----:B---3--:R-:W-:Y:S01]  /*47630*/  IMAD R95, R88, 0x2ea, RZ ;  /* 0x000002ea585f7824 */ /* 0x008fe200078e02ff */
[----:B------:R-:W-:Y:S01]  /*47640*/  LEA.HI.X.SX32 R49, R49, R3, 0x1, P4 ;  /* 0x0000000331317211 */ /* 0x000fe200020f0eff */
[----:B------:R3:W-:Y:S02]  /*47650*/  STG.E.U16 desc[UR60][R46.64], R180 ;  /* 0x000000b42e007986 */ /* 0x0007e4000c10153c */
[----:B------:R-:W2:Y:S01]  /*47660*/  LDC R87, c[0x0][0x278] ;  /* 0x00009e00ff577b82 */ /* 0x000ea20000000800 */
[----:B------:R-:W-:Y:S01]  /*47670*/  PRMT R92, R181, 0x7632, R92 ;  /* 0x00007632b55c7816 */ /* 0x000fe2000000005c */
[----:B------:R0:W-:Y:S01]  /*47680*/  STG.E.U16 desc[UR60][R50.64], R181 ;  /* 0x000000b532007986 */ /* 0x0001e2000c10153c */
[----:B------:R-:W-:-:S05]  /*47690*/  IMAD R91, R91, 0x2ee, RZ ;  /* 0x000002ee5b5b7824 */ /* 0x000fca00078e02ff */
[----:B------:R-:W2:Y:S01]  /*476a0*/  LDC R89, c[0x0][0x278] ;  /* 0x00009e00ff597b82 */ /* 0x000ea20000000800 */
[----:B---3--:R-:W-:Y:S01]  /*476b0*/  IADD3 R46, P3, R93, R2, RZ ;  /* 0x000000025d2e7210 */ /* 0x008fe20007f7e0ff */
[----:B------:R3:W-:Y:S01]  /*476c0*/  STG.E.U16 desc[UR60][R48.64], R92 ;  /* 0x0000005c30007986 */ /* 0x0007e2000c10153c */
[----:B0-----:R-:W-:-:S05]  /*476d0*/  IMAD R51, R90, 0x2ec, RZ ;  /* 0x000002ec5a337824 */ /* 0x001fca00078e02ff */
[----:B------:R-:W0:Y:S01]  /*476e0*/  LDC R82, c[0x0][0x278] ;  /* 0x00009e00ff527b82 */ /* 0x000e220000000800 */
[----:B------:R-:W-:Y:S01]  /*476f0*/  LEA.HI.X.SX32 R47, R81, R3, 0x1, P3 ;  /* 0x00000003512f7211 */ /* 0x000fe200018f0eff */
[----:B------:R-:W-:Y:S02]  /*47700*/  IMAD R53, R83, 0x175, RZ ;  /* 0x0000017553357824 */ /* 0x000fe400078e02ff */
[----:B-1----:R-:W-:Y:S01]  /*47710*/  IMAD R81, R52, 0x177, RZ ;  /* 0x0000017734517824 */ /* 0x002fe200078e02ff */
[----:B------:R-:W-:-:S03]  /*47720*/  IADD3 R52, P4, R91, R2, RZ ;  /* 0x000000025b347210 */ /* 0x000fc60007f9e0ff */
[----:B------:R-:W1:Y:S01]  /*47730*/  LDC R84, c[0x0][0x278] ;  /* 0x00009e00ff547b82 */ /* 0x000e620000000800 */
[-C--:B---3--:R-:W-:Y:S01]  /*47740*/  IADD3 R48, P0, R95, R2.reuse, RZ ;  /* 0x000000025f307210 */ /* 0x088fe20007f1e0ff */
[----:B----4-:R-:W-:Y:S01]  /*47750*/  IMAD R91, R86, 0x2f0, RZ ;  /* 0x000002f0565b7824 */ /* 0x010fe200078e02ff */
[----:B------:R-:W-:Y:S01]  /*47760*/  IADD3 R50, P3, R51, R2, RZ ;  /* 0x0000000233327210 */ /* 0x000fe20007f7e0ff */
[----:B------:R3:W-:Y:S01]  /*47770*/  STG.E.U16 desc[UR60][R46.64], R182 ;  /* 0x000000b62e007986 */ /* 0x0007e2000c10153c */
[-C--:B------:R-:W-:Y:S02]  /*47780*/  LEA.HI.X.SX32 R49, R53, R3.reuse, 0x1, P0 ;  /* 0x0000000335317211 */ /* 0x080fe400000f0eff */
[----:B------:R-:W-:Y:S01]  /*47790*/  LEA.HI.X.SX32 R51, R80, R3, 0x1, P3 ;  /* 0x0000000350337211 */ /* 0x000fe200018f0eff */
[----:B------:R-:W4:Y:S01]  /*477a0*/  LDC R83, c[0x0][0x278] ;  /* 0x00009e00ff537b82 */ /* 0x000f220000000800 */
[----:B--2---:R-:W-:Y:S01]  /*477b0*/  IMAD R85, R85, 0x2f4, RZ ;  /* 0x000002f455557824 */ /* 0x004fe200078e02ff */
[----:B---3--:R-:W-:-:S06]  /*477c0*/  PRMT R47, R182, 0x7632, R47 ;  /* 0x00007632b62f7816 */ /* 0x008fcc000000002f */
[----:B------:R-:W2:Y:S01]  /*477d0*/  LDC R88, c[0x0][0x278] ;  /* 0x00009e00ff587b82 */ /* 0x000ea20000000800 */
[----:B------:R-:W-:Y:S01]  /*477e0*/  IADD3 R46, P3, R91, R2, RZ ;  /* 0x000000025b2e7210 */ /* 0x000fe20007f7e0ff */
[----:B------:R3:W-:Y:S06]  /*477f0*/  STG.E.U16 desc[UR60][R48.64], R47 ;  /* 0x0000002f30007986 */ /* 0x0007ec000c10153c */
[----:B------:R-:W2:Y:S01]  /*47800*/  LDC R80, c[0x0][0x278] ;  /* 0x00009e00ff507b82 */ /* 0x000ea20000000800 */
[----:B------:R-:W-:Y:S01]  /*47810*/  LEA.HI.X.SX32 R53, R81, R3, 0x1, P4 ;  /* 0x0000000351357211 */ /* 0x000fe200020f0eff */
[----:B------:R0:W-:Y:S01]  /*47820*/  STG.E.U16 desc[UR60][R50.64], R183 ;  /* 0x000000b732007986 */ /* 0x0001e2000c10153c */
[----:B------:R-:W-:-:S02]  /*47830*/  PRMT R90, R183, 0x7632, R90 ;  /* 0x00007632b75a7816 */ /* 0x000fc4000000005a */
[----:B---3--:R-:W-:-:S03]  /*47840*/  LEA.HI.X.SX32 R47, R79, R3, 0x1, P3 ;  /* 0x000000034f2f7211 */ /* 0x008fc600018f0eff */
[----:B------:R-:W3:Y:S01]  /*47850*/  LDC R86, c[0x0][0x278] ;  /* 0x00009e00ff567b82 */ /* 0x000ee20000000800 */
[----:B------:R-:W-:-:S07]  /*47860*/  IMAD R87, R87, 0x2f2, RZ ;  /* 0x000002f257577824 */ /* 0x000fce00078e02ff */
[----:B------:R-:W3:Y:S01]  /*47870*/  LDC R79, c[0x0][0x278] ;  /* 0x00009e00ff4f7b82 */ /* 0x000ee20000000800 */
[-C--:B0-----:R-:W-:Y:S01]  /*47880*/  IADD3 R50, P3, R85, R2.reuse, RZ ;  /* 0x0000000255327210 */ /* 0x081fe20007f7e0ff */
[----:B------:R-:W-:Y:S01]  /*47890*/  IMAD R89, R89, 0x2f6, RZ ;  /* 0x000002f659597824 */ /* 0x000fe200078e02ff */
[----:B------:R1:W-:Y:S01]  /*478a0*/  STG.E.U16 desc[UR60][R52.64], R90 ;  /* 0x0000005a34007986 */ /* 0x0003e2000c10153c */
[----:B------:R-:W-:Y:S01]  /*478b0*/  IMAD R81, R82, 0x179, RZ ;  /* 0x0000017952517824 */ /* 0x000fe200078e02ff */
[-C--:B------:R-:W-:Y:S02]  /*478c0*/  IADD3 R48, P0, R87, R2.reuse, RZ ;  /* 0x0000000257307210 */ /* 0x080fe40007f1e0ff */
[-C--:B------:R-:W-:Y:S01]  /*478d0*/  LEA.HI.X.SX32 R51, R78, R3.reuse, 0x1, P3 ;  /* 0x000000034e337211 */ /* 0x080fe200018f0eff */
[----:B------:R4:W-:Y:S01]  /*478e0*/  STG.E.U16 desc[UR60][R46.64], R184 ;  /* 0x000000b82e007986 */ /* 0x0009e2000c10153c */
[----:B------:R-:W0:Y:S01]  /*478f0*/  LDC R78, c[0x0][0x278] ;  /* 0x00009e00ff4e7b82 */ /* 0x000e220000000800 */
[----:B------:R-:W-:Y:S01]  /*47900*/  LEA.HI.X.SX32 R49, R81, R3, 0x1, P0 ;  /* 0x0000000351317211 */ /* 0x000fe200000f0eff */
[----:B-1----:R-:W-:Y:S01]  /*47910*/  IMAD R53, R84, 0x17b, RZ ;  /* 0x0000017b54357824 */ /* 0x002fe200078e02ff */
[----:B------:R-:W-:-:S05]  /*47920*/  IADD3 R52, P4, R89, R2, RZ ;  /* 0x0000000259347210 */ /* 0x000fca0007f9e0ff */
[----:B------:R-:W1:Y:S01]  /*47930*/  LDC R81, c[0x0][0x278] ;  /* 0x00009e00ff517b82 */ /* 0x000e620000000800 */
[----:B------:R-:W-:Y:S02]  /*47940*/  PRMT R84, R184, 0x7632, R84 ;  /* 0x00007632b8547816 */ /* 0x000fe40000000054 */
[----:B------:R-:W-:Y:S02]  /*47950*/  LEA.HI.X.SX32 R53, R53, R3, 0x1, P4 ;  /* 0x0000000335357211 */ /* 0x000fe400020f0eff */
[----:B------:R-:W-:Y:S01]  /*47960*/  PRMT R89, R185, 0x7632, R89 ;  /* 0x00007632b9597816 */ /* 0x000fe20000000059 */
[----:B----4-:R-:W-:Y:S01]  /*47970*/  IMAD R47, R83, 0x2f8, RZ ;  /* 0x000002f8532f7824 */ /* 0x010fe200078e02ff */
[----:B------:R4:W-:Y:S01]  /*47980*/  STG.E.U16 desc[UR60][R48.64], R84 ;  /* 0x0000005430007986 */ /* 0x0009e2000c10153c */
[----:B------:R-:W1:Y:S01]  /*47990*/  LDC R82, c[0x0][0x278] ;  /* 0x00009e00ff527b82 */ /* 0x000e620000000800 */
[----:B--2---:R-:W-:Y:S02]  /*479a0*/  IMAD R87, R88, 0x2fc, RZ ;  /* 0x000002fc58577824 */ /* 0x004fe400078e02ff */
[----:B------:R2:W-:Y:S05]  /*479b0*/  STG.E.U16 desc[UR60][R50.64], R185 ;  /* 0x000000b932007986 */ /* 0x0005ea000c10153c */
[----:B------:R-:W1:Y:S01]  /*479c0*/  LDC R83, c[0x0][0x278] ;  /* 0x00009e00ff537b82 */ /* 0x000e620000000800 */
[----:B------:R2:W-:Y:S01]  /*479d0*/  STG.E.U16 desc[UR60][R52.64], R89 ;  /* 0x0000005934007986 */ /* 0x0005e2000c10153c */
[----:B------:R-:W-:Y:S01]  /*479e0*/  IADD3 R46, P0, R47, R2, RZ ;  /* 0x000000022f2e7210 */ /* 0x000fe20007f1e0ff */
[----:B----4-:R-:W-:-:S02]  /*479f0*/  IMAD R49, R80, 0x17d, RZ ;  /* 0x0000017d50317824 */ /* 0x010fc400078e02ff */
[----:B---3--:R-:W-:Y:S01]  /*47a00*/  IMAD R85, R86, 0x2fa, RZ ;  /* 0x000002fa56557824 */ /* 0x008fe200078e02ff */
[----:B--2---:R-:W-:Y:S02]  /*47a10*/  IADD3 R50, P4, R87, R2, RZ ;  /* 0x0000000257327210 */ /* 0x004fe40007f9e0ff */
[----:B------:R-:W2:Y:S01]  /*47a20*/  LDC R80, c[0x0][0x278] ;  /* 0x00009e00ff507b82 */ /* 0x000ea20000000800 */
[----:B------:R-:W-:Y:S01]  /*47a30*/  LEA.HI.X.SX32 R47, R77, R3, 0x1, P0 ;  /* 0x000000034d2f7211 */ /* 0x000fe200000f0eff */
[----:B------:R-:W-:-:S06]  /*47a40*/  IMAD R53, R79, 0x2fe, RZ ;  /* 0x000002fe4f357824 */ /* 0x000fcc00078e02ff */
[----:B------:R-:W3:Y:S01]  /*47a50*/  LDC R52, c[0x0][0x278] ;  /* 0x00009e00ff347b82 */ /* 0x000ee20000000800 */
[----:B------:R-:W-:-:S07]  /*47a60*/  LEA.HI.X.SX32 R51, R76, R3, 0x1, P4 ;  /* 0x000000034c337211 */ /* 0x000fce00020f0eff */
[----:B------:R-:W4:Y:S01]  /*47a70*/  LDC R79, c[0x0][0x278] ;  /* 0x00009e00ff4f7b82 */ /* 0x000f220000000800 */
[----:B------:R-:W-:Y:S01]  /*47a80*/  IADD3 R48, P3, R85, R2, RZ ;  /* 0x0000000255307210 */ /* 0x000fe20007f7e0ff */
[----:B------:R0:W-:Y:S06]  /*47a90*/  STG.E.U16 desc[UR60][R46.64], R186 ;  /* 0x000000ba2e007986 */ /* 0x0001ec000c10153c */
[----:B------:R-:W2:Y:S01]  /*47aa0*/  LDC R76, c[0x0][0x278] ;  /* 0x00009e00ff4c7b82 */ /* 0x000ea20000000800 */
[----:B------:R-:W-:Y:S02]  /*47ab0*/  LEA.HI.X.SX32 R49, R49, R3, 0x1, P3 ;  /* 0x0000000331317211 */ /* 0x000fe400018f0eff */
[----:B------:R-:W-:Y:S01]  /*47ac0*/  PRMT R85, R186, 0x7632, R85 ;  /* 0x00007632ba557816 */ /* 0x000fe20000000055 */
[----:B0-----:R-:W-:-:S04]  /*47ad0*/  IMAD R47, R78, 0x17f, RZ ;  /* 0x0000017f4e2f7824 */ /* 0x001fc800078e02ff */
[----:B------:R-:W0:Y:S01]  /*47ae0*/  LDC R78, c[0x0][0x278] ;  /* 0x00009e00ff4e7b82 */ /* 0x000e220000000800 */
[----:B-1----:R-:W-:Y:S01]  /*47af0*/  IMAD R81, R81, 0x300, RZ ;  /* 0x0000030051517824 */ /* 0x002fe200078e02ff */
[----:B------:R1:W-:Y:S01]  /*47b00*/  STG.E.U16 desc[UR60][R48.64], R85 ;  /* 0x0000005530007986 */ /* 0x0003e2000c10153c */
[----:B------:R-:W-:Y:S01]  /*47b10*/  IADD3 R46, P3, R53, R2, RZ ;  /* 0x00000002352e7210 */ /* 0x000fe20007f7e0ff */
[----:B------:R-:W-:-:S04]  /*47b20*/  IMAD R83, R83, 0x304, RZ ;  /* 0x0000030453537824 */ /* 0x000fc800078e02ff */
[----:B------:R-:W0:Y:S01]  /*47b30*/  LDC R84, c[0x0][0x278] ;  /* 0x00009e00ff547b82 */ /* 0x000e220000000800 */
[----:B------:R3:W-:Y:S01]  /*47b40*/  STG.E.U16 desc[UR60][R50.64], R187 ;  /* 0x000000bb32007986 */ /* 0x0007e2000c10153c */
[----:B------:R-:W-:Y:S01]  /*47b50*/  LEA.HI.X.SX32 R47, R47, R3, 0x1, P3 ;  /* 0x000000032f2f7211 */ /* 0x000fe200018f0eff */
[----:B-1----:R-:W-:-:S05]  /*47b60*/  IMAD R49, R82, 0x302, RZ ;  /* 0x0000030252317824 */ /* 0x002fca00078e02ff */
[----:B------:R-:W1:Y:S01]  /*47b70*/  LDC R77, c[0x0][0x278] ;  /* 0x00009e00ff4d7b82 */ /* 0x000e620000000800 */
[-C--:B------:R-:W-:Y:S02]  /*47b80*/  IADD3 R48, P0, R81, R2.reuse, RZ ;  /* 0x0000000251307210 */ /* 0x080fe40007f1e0ff */
[----:B------:R-:W-:Y:S01]  /*47b90*/  PRMT R86, R187, 0x7632, R86 ;  /* 0x00007632bb567816 */ /* 0x000fe20000000056 */
[----:B---3--:R-:W-:Y:S01]  /*47ba0*/  IMAD R51, R52, 0x181, RZ ;  /* 0x0000018134337824 */ /* 0x008fe200078e02ff */
[-C--:B------:R-:W-:Y:S02]  /*47bb0*/  IADD3 R50, P3, R49, R2.reuse, RZ ;  /* 0x0000000231327210 */ /* 0x080fe40007f7e0ff */
[----:B------:R-:W-:Y:S01]  /*47bc0*/  IADD3 R52, P4, R83, R2, RZ ;  /* 0x0000000253347210 */ /* 0x000fe20007f9e0ff */
[----:B----4-:R-:W-:Y:S01]  /*47bd0*/  IMAD R79, R79, 0x308, RZ ;  /* 0x000003084f4f7824 */ /* 0x010fe200078e02ff */
[-C--:B------:R-:W-:Y:S01]  /*47be0*/  LEA.HI.X.SX32 R49, R75, R3.reuse, 0x1, P0 ;  /* 0x000000034b317211 */ /* 0x080fe200000f0eff */
[----:B--2---:R-:W-:Y:S01]  /*47bf0*/  IMAD R75, R80, 0x306, RZ ;  /* 0x00000306504b7824 */ /* 0x004fe200078e02ff */
[-C--:B------:R-:W-:Y:S01]  /*47c00*/  LEA.HI.X.SX32 R51, R51, R3.reuse, 0x1, P3 ;  /* 0x0000000333337211 */ /* 0x080fe200018f0eff */
[----:B------:R-:W2:Y:S01]  /*47c10*/  LDC R82, c[0x0][0x278] ;  /* 0x00009e00ff527b82 */ /* 0x000ea20000000800 */
[----:B------:R-:W-:Y:S01]  /*47c20*/  PRMT R85, R188, 0x7632, R85 ;  /* 0x00007632bc557816 */ /* 0x000fe20000000055 */
[----:B------:R3:W-:Y:S01]  /*47c30*/  STG.E.U16 desc[UR60][R46.64], R86 ;  /* 0x000000562e007986 */ /* 0x0007e2000c10153c */
[----:B------:R-:W-:-:S03]  /*47c40*/  LEA.HI.X.SX32 R53, R74, R3, 0x1, P4 ;  /* 0x000000034a357211 */ /* 0x000fc600020f0eff */
[----:B------:R4:W-:Y:S02]  /*47c50*/  STG.E.U16 desc[UR60][R48.64], R188 ;  /* 0x000000bc30007986 */ /* 0x0009e4000c10153c */
[----:B------:R-:W2:Y:S02]  /*47c60*/  LDC R74, c[0x0][0x278] ;  /* 0x00009e00ff4a7b82 */ /* 0x000ea40000000800 */
[----:B------:R-:W-:Y:S01]  /*47c70*/  STG.E.U16 desc[UR60][R50.64], R85 ;  /* 0x0000005532007986 */ /* 0x000fe2000c10153c */
[----:B---3--:R-:W-:-:S05]  /*47c80*/  IMAD R47, R76, 0x183, RZ ;  /* 0x000001834c2f7824 */ /* 0x008fca00078e02ff */
[----:B------:R-:W3:Y:S01]  /*47c90*/  LDC R81, c[0x0][0x278] ;  /* 0x00009e00ff517b82 */ /* 0x000ee20000000800 */
[-C--:B------:R-:W-:Y:S02]  /*47ca0*/  IADD3 R46, P0, R75, R2.reuse, RZ ;  /* 0x000000024b2e7210 */ /* 0x080fe40007f1e0ff */
[----:B----4-:R-:W-:Y:S01]  /*47cb0*/  IADD3 R48, P3, R79, R2, RZ ;  /* 0x000000024f307210 */ /* 0x010fe20007f7e0ff */
[----:B------:R4:W-:Y:S04]  /*47cc0*/  STG.E.U16 desc[UR60][R52.64], R189 ;  /* 0x000000bd34007986 */ /* 0x0009e8000c10153c */
[----:B------:R-:W2:Y:S01]  /*47cd0*/  LDC R80, c[0x0][0x278] ;  /* 0x00009e00ff507b82 */ /* 0x000ea20000000800 */
[-C--:B------:R-:W-:Y:S02]  /*47ce0*/  LEA.HI.X.SX32 R47, R47, R3.reuse, 0x1, P0 ;  /* 0x000000032f2f7211 */ /* 0x080fe400000f0eff */
[----:B------:R-:W-:Y:S01]  /*47cf0*/  LEA.HI.X.SX32 R49, R73, R3, 0x1, P3 ;  /* 0x0000000349317211 */ /* 0x000fe200018f0eff */
[----:B0-----:R-:W-:-:S04]  /*47d00*/  IMAD R73, R78, 0x30c, RZ ;  /* 0x0000030c4e497824 */ /* 0x001fc800078e02ff */
[----:B----4-:R-:W0:Y:S01]  /*47d10*/  LDC R52, c[0x0][0x278] ;  /* 0x00009e00ff347b82 */ /* 0x010e220000000800 */
[----:B------:R-:W-:Y:S01]  /*47d20*/  PRMT R189, R189, 0x7632, R189 ;  /* 0x00007632bdbd7816 */ /* 0x000fe200000000bd */
[----:B------:R-:W-:-:S06]  /*47d30*/  IMAD R83, R84, 0x30a, RZ ;  /* 0x0000030a54537824 */ /* 0x000fcc00078e02ff */
[----:B------:R-:W4:Y:S01]  /*47d40*/  LDC R76, c[0x0][0x278] ;  /* 0x00009e00ff4c7b82 */ /* 0x000f220000000800 */
[----:B------:R1:W-:Y:S02]  /*47d50*/  STG.E.U16 desc[UR60][R46.64], R189 ;  /* 0x000000bd2e007986 */ /* 0x0003e4000c10153c */
[----:B-1----:R-:W-:Y:S01]  /*47d60*/  IMAD R51, R77, 0x185, RZ ;  /* 0x000001854d337824 */ /* 0x002fe200078e02ff */
[----:B------:R-:W-:-:S04]  /*47d70*/  IADD3 R50, P4, R83, R2, RZ ;  /* 0x0000000253327210 */ /* 0x000fc80007f9e0ff */
[----:B------:R-:W1:Y:S01]  /*47d80*/  LDC R77, c[0x0][0x278] ;  /* 0x00009e00ff4d7b82 */ /* 0x000e620000000800 */
[----:B------:R-:W-:-:S07]  /*47d90*/  IADD3 R46, P3, R73, R2, RZ ;  /* 0x00000002492e7210 */ /* 0x000fce0007f7e0ff */
[----:B------:R-:W1:Y:S01]  /*47da0*/  LDC R75, c[0x0][0x278] ;  /* 0x00009e00ff4b7b82 */ /* 0x000e620000000800 */
[-C--:B------:R-:W-:Y:S02]  /*47db0*/  LEA.HI.X.SX32 R47, R72, R3.reuse, 0x1, P3 ;  /* 0x00000003482f7211 */ /* 0x080fe400018f0eff */
[----:B------:R-:W-:Y:S02]  /*47dc0*/  LEA.HI.X.SX32 R51, R51, R3, 0x1, P4 ;  /* 0x0000000333337211 */ /* 0x000fe400020f0eff */
[----:B------:R-:W-:-:S03]  /*47dd0*/  PRMT R83, R190, 0x7632, R83 ;  /* 0x00007632be537816 */ /* 0x000fc60000000053 */
[----:B------:R-:W1:Y:S01]  /*47de0*/  LDC R72, c[0x0][0x278] ;  /* 0x00009e00ff487b82 */ /* 0x000e620000000800 */
[----:B------:R0:W-:Y:S01]  /*47df0*/  STG.E.U16 desc[UR60][R48.64], R190 ;  /* 0x000000be30007986 */ /* 0x0001e2000c10153c */
[----:B---3--:R-:W-:-:S06]  /*47e00*/  IMAD R81, R81, 0x30e, RZ ;  /* 0x0000030e51517824 */ /* 0x008fcc00078e02ff */
[----:B------:R-:W3:Y:S01]  /*47e10*/  LDC R78, c[0x0][0x278] ;  /* 0x00009e00ff4e7b82 */ /* 0x000ee20000000800 */
[----:B------:R4:W-:Y:S01]  /*47e20*/  STG.E.U16 desc[UR60][R50.64], R83 ;  /* 0x0000005332007986 */ /* 0x0009e2000c10153c */
[----:B--2---:R-:W-:Y:S02]  /*47e30*/  IMAD R53, R74, 0x187, RZ ;  /* 0x000001874a357824 */ /* 0x004fe400078e02ff */
[----:B0-----:R-:W-:-:S04]  /*47e40*/  IMAD R49, R82, 0x310, RZ ;  /* 0x0000031052317824 */ /* 0x001fc800078e02ff */
[----:B------:R-:W0:Y:S01]  /*47e50*/  LDC R79, c[0x0][0x278] ;  /* 0x00009e00ff4f7b82 */ /* 0x000e220000000800 */
[----:B------:R2:W-:Y:S01]  /*47e60*/  STG.E.U16 desc[UR60][R46.64], R191 ;  /* 0x000000bf2e007986 */ /* 0x0005e2000c10153c */
[----:B----4-:R-:W-:-:S06]  /*47e70*/  IMAD R51, R80, 0x312, RZ ;  /* 0x0000031250337824 */ /* 0x010fcc00078e02ff */
[----:B------:R-:W4:Y:S01]  /*47e80*/  LDC R74, c[0x0][0x278] ;  /* 0x00009e00ff4a7b82 */ /* 0x000f220000000800 */
[-C--:B------:R-:W-:Y:S01]  /*47e90*/  IADD3 R50, P3, R49, R2.reuse, RZ ;  /* 0x0000000231327210 */ /* 0x080fe20007f7e0ff */
[----:B------:R-:W-:Y:S01]  /*47ea0*/  IMAD R73, R52, 0x189, RZ ;  /* 0x0000018934497824 */ /* 0x000fe200078e02ff */
[-C--:B------:R-:W-:Y:S01]  /*47eb0*/  IADD3 R48, P0, R81, R2.reuse, RZ ;  /* 0x0000000251307210 */ /* 0x080fe20007f1e0ff */
[----:B--2---:R-:W-:Y:S01]  /*47ec0*/  IMAD R47, R76, 0x314, RZ ;  /* 0x000003144c2f7824 */ /* 0x004fe200078e02ff */
[----:B------:R-:W-:-:S03]  /*47ed0*/  IADD3 R52, P4, R51, R2, RZ ;  /* 0x0000000233347210 */ /* 0x000fc60007f9e0ff */
[----:B------:R-:W2:Y:S01]  /*47ee0*/  LDC R80, c[0x0][0x278] ;  /* 0x00009e00ff507b82 */ /* 0x000ea20000000800 */
[-C--:B------:R-:W-:Y:S02]  /*47ef0*/  LEA.HI.X.SX32 R51, R71, R3.reuse, 0x1, P3 ;  /* 0x0000000347337211 */ /* 0x080fe400018f0eff */
[----:B------:R-:W-:Y:S02]  /*47f00*/  LEA.HI.X.SX32 R49, R53, R3, 0x1, P0 ;  /* 0x0000000335317211 */ /* 0x000fe400000f0eff */
[----:B------:R-:W-:-:S03]  /*47f10*/  PRMT R82, R191, 0x7632, R82 ;  /* 0x00007632bf527816 */ /* 0x000fc60000000052 */
[----:B------:R-:W2:Y:S01]  /*47f20*/  LDC R76, c[0x0][0x278] ;  /* 0x00009e00ff4c7b82 */ /* 0x000ea20000000800 */
[----:B------:R-:W-:Y:S02]  /*47f30*/  LEA.HI.X.SX32 R53, R73, R3, 0x1, P4 ;  /* 0x0000000349357211 */ /* 0x000fe400020f0eff */
[----:B------:R-:W-:-:S05]  /*47f40*/  PRMT R83, R192, 0x7632, R83 ;  /* 0x00007632c0537816 */ /* 0x000fca0000000053 */
[----:B------:R-:W2:Y:S01]  /*47f50*/  LDC R81, c[0x0][0x278] ;  /* 0x00009e00ff517b82 */ /* 0x000ea20000000800 */
[----:B------:R3:W-:Y:S01]  /*47f60*/  STG.E.U16 desc[UR60][R48.64], R82 ;  /* 0x0000005230007986 */ /* 0x0007e2000c10153c */
[----:B-1----:R-:W-:-:S06]  /*47f70*/  IMAD R77, R77, 0x316, RZ ;  /* 0x000003164d4d7824 */ /* 0x002fcc00078e02ff */
[----:B------:R-:W1:Y:S01]  /*47f80*/  LDC R71, c[0x0][0x278] ;  /* 0x00009e00ff477b82 */ /* 0x000e620000000800 */
[----:B------:R0:W-:Y:S07]  /*47f90*/  STG.E.U16 desc[UR60][R50.64], R192 ;  /* 0x000000c032007986 */ /* 0x0001ee000c10153c */
[----:B------:R-:W1:Y:S01]  /*47fa0*/  LDC R73, c[0x0][0x278] ;  /* 0x00009e00ff497b82 */ /* 0x000e620000000800 */
[----:B------:R4:W-:Y:S01]  /*47fb0*/  STG.E.U16 desc[UR60][R52.64], R83 ;  /* 0x0000005334007986 */ /* 0x0009e2000c10153c */
[-C--:B------:R-:W-:Y:S01]  /*47fc0*/  IADD3 R46, P3, R47, R2.reuse, RZ ;  /* 0x000000022f2e7210 */ /* 0x080fe20007f7e0ff */
[----:B---3--:R-:W-:Y:S01]  /*47fd0*/  IMAD R49, R75, 0x18b, RZ ;  /* 0x0000018b4b317824 */ /* 0x008fe200078e02ff */
[----:B------:R-:W-:Y:S01]  /*47fe0*/  IADD3 R48, P0, R77, R2, RZ ;  /* 0x000000024d307210 */ /* 0x000fe20007f1e0ff */
[----:B0-----:R-:W-:-:S02]  /*47ff0*/  IMAD R51, R78, 0x318, RZ ;  /* 0x000003184e337824 */ /* 0x001fc400078e02ff */
[----:B------:R-:W-:Y:S01]  /*48000*/  IMAD R79, R79, 0x31a, RZ ;  /* 0x0000031a4f4f7824 */ /* 0x000fe200078e02ff */
[-C--:B------:R-:W-:Y:S01]  /*48010*/  LEA.HI.X.SX32 R47, R70, R3.reuse, 0x1, P3 ;  /* 0x00000003462f7211 */ /* 0x080fe200018f0eff */
[----:B----4-:R-:W-:Y:S01]  /*48020*/  IMAD R53, R72, 0x18d, RZ ;  /* 0x0000018d48357824 */ /* 0x010fe200078e02ff */
[-C--:B------:R-:W-:Y:S01]  /*48030*/  LEA.HI.X.SX32 R49, R49, R3.reuse, 0x1, P0 ;  /* 0x0000000331317211 */ /* 0x080fe200000f0eff */
[----:B------:R-:W0:Y:S01]  /*48040*/  LDC R72, c[0x0][0x278] ;  /* 0x00009e00ff487b82 */ /* 0x000e220000000800 */
[-C--:B------:R-:W-:Y:S01]  /*48050*/  IADD3 R50, P3, R51, R2.reuse, RZ ;  /* 0x0000000233327210 */ /* 0x080fe20007f7e0ff */
[----:B------:R-:W-:Y:S01]  /*48060*/  IMAD R77, R74, 0x31c, RZ ;  /* 0x0000031c4a4d7824 */ /* 0x000fe200078e02ff */
[----:B------:R-:W-:Y:S02]  /*48070*/  PRMT R78, R193, 0x7632, R78 ;  /* 0x00007632c14e7816 */ /* 0x000fe4000000004e */
[----:B------:R-:W-:Y:S01]  /*48080*/  IADD3 R52, P4, R79, R2, RZ ;  /* 0x000000024f347210 */ /* 0x000fe20007f9e0ff */
[----:B------:R3:W-:Y:S01]  /*48090*/  STG.E.U16 desc[UR60][R46.64], R193 ;  /* 0x000000c12e007986 */ /* 0x0007e2000c10153c */
[-C--:B------:R-:W-:Y:S01]  /*480a0*/  LEA.HI.X.SX32 R51, R69, R3.reuse, 0x1, P3 ;  /* 0x0000000345337211 */ /* 0x080fe200018f0eff */
[----:B------:R-:W4:Y:S01]  /*480b0*/  LDC R70, c[0x0][0x278] ;  /* 0x00009e00ff467b82 */ /* 0x000f220000000800 */
[----:B------:R-:W-:Y:S01]  /*480c0*/  LEA.HI.X.SX32 R53, R53, R3, 0x1, P4 ;  /* 0x0000000335357211 */ /* 0x000fe200020f0eff */
[----:B------:R3:W-:Y:S01]  /*480d0*/  STG.E.U16 desc[UR60][R48.64], R78 ;  /* 0x0000004e30007986 */ /* 0x0007e2000c10153c */
[----:B------:R-:W-:Y:S01]  /*480e0*/  PRMT R79, R194, 0x7632, R79 ;  /* 0x00007632c24f7816 */ /* 0x000fe2000000004f */
[----:B--2---:R-:W-:-:S04]  /*480f0*/  IMAD R81, R81, 0x322, RZ ;  /* 0x0000032251517824 */ /* 0x004fc800078e02ff */
[----:B------:R-:W2:Y:S01]  /*48100*/  LDC R74, c[0x0][0x278] ;  /* 0x00009e00ff4a7b82 */ /* 0x000ea20000000800 */
[----:B---3--:R-:W-:Y:S01]  /*48110*/  IMAD R47, R80, 0x31e, RZ ;  /* 0x0000031e502f7824 */ /* 0x008fe200078e02ff */
[----:B------:R-:W-:Y:S01]  /*48120*/  IADD3 R46, P3, R77, R2, RZ ;  /* 0x000000024d2e7210 */ /* 0x000fe20007f7e0ff */
[----:B------:R-:W-:-:S05]  /*48130*/  IMAD R49, R76, 0x320, RZ ;  /* 0x000003204c317824 */ /* 0x000fca00078e02ff */
[----:B------:R-:W3:Y:S01]  /*48140*/  LDC R75, c[0x0][0x278] ;  /* 0x00009e00ff4b7b82 */ /* 0x000ee20000000800 */
[----:B------:R0:W-:Y:S01]  /*48150*/  STG.E.U16 desc[UR60][R50.64], R194 ;  /* 0x000000c232007986 */ /* 0x0001e2000c10153c */
[----:B-1----:R-:W-:Y:S01]  /*48160*/  IMAD R69, R71, 0x18f, RZ ;  /* 0x0000018f47457824 */ /* 0x002fe200078e02ff */
[-C--:B------:R-:W-:Y:S02]  /*48170*/  IADD3 R48, P0, R47, R2.reuse, RZ ;  /* 0x000000022f307210 */ /* 0x080fe40007f1e0ff */
[----:B------:R1:W-:Y:S01]  /*48180*/  STG.E.U16 desc[UR60][R52.64], R79 ;  /* 0x0000004f34007986 */ /* 0x0003e2000c10153c */
[----:B------:R-:W-:Y:S02]  /*48190*/  LEA.HI.X.SX32 R47, R68, R3, 0x1, P3 ;  /* 0x00000003442f7211 */ /* 0x000fe400018f0eff */
[----:B------:R-:W3:Y:S01]  /*481a0*/  LDC R68, c[0x0][0x278] ;  /* 0x00009e00ff447b82 */ /* 0x000ee20000000800 */
[----:B------:R-:W-:Y:S02]  /*481b0*/  PRMT R76, R195, 0x7632, R76 ;  /* 0x00007632c34c7816 */ /* 0x000fe4000000004c */
[----:B0-----:R-:W-:-:S02]  /*481c0*/  IADD3 R50, P3, R49, R2, RZ ;  /* 0x0000000231327210 */ /* 0x001fc40007f7e0ff */
[----:B------:R-:W-:-:S03]  /*481d0*/  PRMT R77, R196, 0x7632, R77 ;  /* 0x00007632c44d7816 */ /* 0x000fc6000000004d */
[----:B------:R-:W0:Y:S01]  /*481e0*/  LDC R71, c[0x0][0x278] ;  /* 0x00009e00ff477b82 */ /* 0x000e220000000800 */
[----:B-1----:R-:W-:Y:S01]  /*481f0*/  IMAD R53, R73, 0x191, RZ ;  /* 0x0000019149357824 */ /* 0x002fe200078e02ff */
[----:B------:R-:W-:Y:S02]  /*48200*/  IADD3 R52, P4, R81, R2, RZ ;  /* 0x0000000251347210 */ /* 0x000fe40007f9e0ff */
[-C--:B------:R-:W-:Y:S02]  /*48210*/  LEA.HI.X.SX32 R49, R69, R3.reuse, 0x1, P0 ;  /* 0x0000000345317211 */ /* 0x080fe400000f0eff */
[-C--:B------:R-:W-:Y:S02]  /*48220*/  LEA.HI.X.SX32 R51, R67, R3.reuse, 0x1, P3 ;  /* 0x0000000343337211 */ /* 0x080fe400018f0eff */
[----:B------:R-:W-:Y:S01]  /*48230*/  LEA.HI.X.SX32 R53, R53, R3, 0x1, P4 ;  /* 0x0000000335357211 */ /* 0x000fe200020f0eff */
[----:B------:R-:W1:Y:S01]  /*48240*/  LDC R67, c[0x0][0x278] ;  /* 0x00009e00ff437b82 */ /* 0x000e620000000800 */
[----:B------:R-:W-:Y:S01]  /*48250*/  STG.E.U16 desc[UR60][R46.64], R195 ;  /* 0x000000c32e007986 */ /* 0x000fe2000c10153c */
[----:B------:R-:W-:-:S03]  /*48260*/  IMAD R73, R72, 0x324, RZ ;  /* 0x0000032448497824 */ /* 0x000fc600078e02ff */
[----:B------:R4:W-:Y:S03]  /*48270*/  STG.E.U16 desc[UR60][R48.64], R76 ;  /* 0x0000004c30007986 */ /* 0x0009e6000c10153c */
[----:B------:R-:W0:Y:S01]  /*48280*/  LDC R69, c[0x0][0x278] ;  /* 0x00009e00ff457b82 */ /* 0x000e220000000800 */
[----:B------:R-:W-:Y:S04]  /*48290*/  STG.E.U16 desc[UR60][R50.64], R196 ;  /* 0x000000c432007986 */ /* 0x000fe8000c10153c */
[----:B------:R3:W-:Y:S03]  /*482a0*/  STG.E.U16 desc[UR60][R52.64], R77 ;  /* 0x0000004d34007986 */ /* 0x0007e6000c10153c */
[----:B------:R-:W1:Y:S01]  /*482b0*/  LDC R72, c[0x0][0x278] ;  /* 0x00009e00ff487b82 */ /* 0x000e620000000800 */
[----:B----4-:R-:W-:-:S02]  /*482c0*/  IMAD R49, R70, 0x193, RZ ;  /* 0x0000019346317824 */ /* 0x010fc400078e02ff */
[----:B--2---:R-:W-:Y:S01]  /*482d0*/  IMAD R47, R74, 0x326, RZ ;  /* 0x000003264a2f7824 */ /* 0x004fe200078e02ff */
[----:B------:R-:W-:Y:S01]  /*482e0*/  IADD3 R46, P0, R73, R2, RZ ;  /* 0x00000002492e7210 */ /* 0x000fe20007f1e0ff */
[----:B---3--:R-:W-:-:S03]  /*482f0*/  IMAD R75, R75, 0x328, RZ ;  /* 0x000003284b4b7824 */ /* 0x008fc600078e02ff */
[----:B------:R-:W2:Y:S08]  /*48300*/  LDC R70, c[0x0][0x278] ;  /* 0x00009e00ff467b82 */ /* 0x000eb00000000800 */
[----:B------:R-:W3:Y:S01]  /*48310*/  LDC R52, c[0x0][0x278] ;  /* 0x00009e00ff347b82 */ /* 0x000ee20000000800 */
[-C--:B------:R-:W-:Y:S02]  /*48320*/  IADD3 R48, P3, R47, R2.reuse, RZ ;  /* 0x000000022f307210 */ /* 0x080fe40007f7e0ff */
[----:B------:R-:W-:Y:S01]  /*48330*/  LEA.HI.X.SX32 R47, R66, R3, 0x1, P0 ;  /* 0x00000003422f7211 */ /* 0x000fe200000f0eff */
[----:B------:R-:W-:Y:S01]  /*48340*/  IMAD R53, R68, 0x32a, RZ ;  /* 0x0000032a44357824 */ /* 0x000fe200078e02ff */
[----:B------:R-:W-:-:S02]  /*48350*/  IADD3 R50, P4, R75, R2, RZ ;  /* 0x000000024b327210 */ /* 0x000fc40007f9e0ff */
[-C--:B------:R-:W-:Y:S01]  /*48360*/  LEA.HI.X.SX32 R49, R49, R3.reuse, 0x1, P3 ;  /* 0x0000000331317211 */ /* 0x080fe200018f0eff */
[----:B------:R-:W4:Y:S01]  /*48370*/  LDC R66, c[0x0][0x278] ;  /* 0x00009e00ff427b82 */ /* 0x000f220000000800 */
[----:B------:R-:W-:Y:S01]  /*48380*/  PRMT R74, R197, 0x7632, R74 ;  /* 0x00007632c54a7816 */ /* 0x000fe2000000004a */
[----:B------:R1:W-:Y:S01]  /*48390*/  STG.E.U16 desc[UR60][R46.64], R197 ;  /* 0x000000c52e007986 */ /* 0x0003e2000c10153c */
[----:B------:R-:W-:Y:S01]  /*483a0*/  LEA.HI.X.SX32 R51, R65, R3, 0x1, P4 ;  /* 0x0000000341337211 */ /* 0x000fe200020f0eff */
[----:B0-----:R-:W-:Y:S02]  /*483b0*/  IMAD R69, R69, 0x32c, RZ ;  /* 0x0000032c45457824 */ /* 0x001fe400078e02ff */
[----:B------:R-:W-:Y:S02]  /*483c0*/  IMAD R71, R71, 0x32e, RZ ;  /* 0x0000032e47477824 */ /* 0x000fe400078e02ff */
[----:B------:R-:W0:Y:S01]  /*483d0*/  LDC R65, c[0x0][0x278] ;  /* 0x00009e00ff417b82 */ /* 0x000e220000000800 */
[----:B------:R2:W-:Y:S01]  /*483e0*/  STG.E.U16 desc[UR60][R48.64], R74 ;  /* 0x0000004a30007986 */ /* 0x0005e2000c10153c */
[----:B-1----:R-:W-:Y:S01]  /*483f0*/  IMAD R47, R67, 0x195, RZ ;  /* 0x00000195432f7824 */ /* 0x002fe200078e02ff */
[----:B------:R-:W-:-:S05]  /*48400*/  IADD3 R46, P3, R53, R2, RZ ;  /* 0x00000002352e7210 */ /* 0x000fca0007f7e0ff */
[----:B------:R-:W1:Y:S01]  /*48410*/  LDC R68, c[0x0][0x278] ;  /* 0x00009e00ff447b82 */ /* 0x000e620000000800 */
[----:B------:R-:W-:Y:S01]  /*48420*/  IMAD R53, R72, 0x330, RZ ;  /* 0x0000033048357824 */ /* 0x000fe200078e02ff */
[----:B------:R3:W-:Y:S01]  /*48430*/  STG.E.U16 desc[UR60][R50.64], R198 ;  /* 0x000000c632007986 */ /* 0x0007e2000c10153c */
[-C--:B------:R-:W-:Y:S02]  /*48440*/  LEA.HI.X.SX32 R47, R47, R3.reuse, 0x1, P3 ;  /* 0x000000032f2f7211 */ /* 0x080fe400018f0eff */
[-C--:B--2---:R-:W-:Y:S02]  /*48450*/  IADD3 R48, P0, R69, R2.reuse, RZ ;  /* 0x0000000245307210 */ /* 0x084fe40007f1e0ff */
[----:B------:R-:W-:Y:S01]  /*48460*/  PRMT R75, R198, 0x7632, R75 ;  /* 0x00007632c64b7816 */ /* 0x000fe2000000004b */
[----:B------:R-:W2:Y:S01]  /*48470*/  LDC R67, c[0x0][0x278] ;  /* 0x00009e00ff437b82 */ /* 0x000ea20000000800 */
[----:B------:R-:W-:Y:S01]  /*48480*/  LEA.HI.X.SX32 R49, R64, R3, 0x1, P0 ;  /* 0x0000000340317211 */ /* 0x000fe200000f0eff */
[----:B---3--:R-:W-:Y:S01]  /*48490*/  IMAD R51, R52, 0x197, RZ ;  /* 0x0000019734337824 */ /* 0x008fe200078e02ff */
[----:B------:R-:W-:-:S05]  /*484a0*/  IADD3 R50, P3, R71, R2, RZ ;  /* 0x0000000247327210 */ /* 0x000fca0007f7e0ff */
[----:B------:R-:W3:Y:S01]  /*484b0*/  LDC R73, c[0x0][0x278] ;  /* 0x00009e00ff497b82 */ /* 0x000ee20000000800 */
[----:B------:R-:W-:Y:S01]  /*484c0*/  IADD3 R52, P4, R53, R2, RZ ;  /* 0x0000000235347210 */ /* 0x000fe20007f9e0ff */
[----:B------:R4:W-:Y:S01]  /*484d0*/  STG.E.U16 desc[UR60][R46.64], R75 ;  /* 0x0000004b2e007986 */ /* 0x0009e2000c10153c */
[-C--:B------:R-:W-:Y:S02]  /*484e0*/  LEA.HI.X.SX32 R51, R51, R3.reuse, 0x1, P3 ;  /* 0x0000000333337211 */ /* 0x080fe400018f0eff */
[----:B------:R-:W-:Y:S02]  /*484f0*/  PRMT R64, R199, 0x7632, R64 ;  /* 0x00007632c7407816 */ /* 0x000fe40000000040 */
[----:B------:R-:W-:Y:S01]  /*48500*/  LEA.HI.X.SX32 R53, R63, R3, 0x1, P4 ;  /* 0x000000033f357211 */ /* 0x000fe200020f0eff */
[----:B------:R-:W-:Y:S01]  /*48510*/  STG.E.U16 desc[UR60][R48.64], R199 ;  /* 0x000000c730007986 */ /* 0x000fe2000c10153c */
[----:B------:R-:W3:Y:S01]  /*48520*/  LDC R69, c[0x0][0x278] ;  /* 0x00009e00ff457b82 */ /* 0x000ee20000000800 */
[----:B----4-:R-:W-:-:S02]  /*48530*/  IMAD R75, R70, 0x332, RZ ;  /* 0x00000332464b7824 */ /* 0x010fc400078e02ff */
[----:B------:R4:W-:Y:S05]  /*48540*/  STG.E.U16 desc[UR60][R50.64], R64 ;  /* 0x0000004032007986 */ /* 0x0009ea000c10153c */
[----:B------:R-:W3:Y:S01]  /*48550*/  LDC R70, c[0x0][0x278] ;  /* 0x00009e00ff467b82 */ /* 0x000ee20000000800 */
[----:B------:R2:W-:Y:S01]  /*48560*/  STG.E.U16 desc[UR60][R52.64], R200 ;  /* 0x000000c834007986 */ /* 0x0005e2000c10153c */
[----:B0-----:R-:W-:Y:S01]  /*48570*/  IMAD R47, R65, 0x199, RZ ;  /* 0x00000199412f7824 */ /* 0x001fe200078e02ff */
[----:B------:R-:W-:Y:S01]  /*48580*/  IADD3 R46, P0, R75, R2, RZ ;  /* 0x000000024b2e7210 */ /* 0x000fe20007f1e0ff */
[----:B-1----:R-:W-:-:S04]  /*48590*/  IMAD R77, R68, 0x334, RZ ;  /* 0x00000334444d7824 */ /* 0x002fc800078e02ff */
[----:B------:R-:W0:Y:S01]  /*485a0*/  LDC R71, c[0x0][0x278] ;  /* 0x00009e00ff477b82 */ /* 0x000e220000000800 */
[----:B----4-:R-:W-:-:S07]  /*485b0*/  IMAD R51, R66, 0x19b, RZ ;  /* 0x0000019b42337824 */ /* 0x010fce00078e02ff */
[----:B--2---:R-:W1:Y:S01]  /*485c0*/  LDC R52, c[0x0][0x278] ;  /* 0x00009e00ff347b82 */ /* 0x004e620000000800 */
[----:B------:R-:W-:-:S07]  /*485d0*/  LEA.HI.X.SX32 R47, R47, R3, 0x1, P0 ;  /* 0x000000032f2f7211 */ /* 0x000fce00000f0eff */
[----:B------:R-:W2:Y:S01]  /*485e0*/  LDC R66, c[0x0][0x278] ;  /* 0x00009e00ff427b82 */ /* 0x000ea20000000800 */
[----:B------:R-:W-:Y:S01]  /*485f0*/  PRMT R200, R200, 0x7632, R200 ;  /* 0x00007632c8c87816 */ /* 0x000fe200000000c8 */
[----:B------:R-:W-:Y:S01]  /*48600*/  IMAD R53, R67, 0x338, RZ ;  /* 0x0000033843357824 */ /* 0x000fe200078e02ff */
[----:B------:R-:W-:Y:S01]  /*48610*/  IADD3 R48, P3, R77, R2, RZ ;  /* 0x000000024d307210 */ /* 0x000fe20007f7e0ff */
[----:B---3--:R-:W-:-:S04]  /*48620*/  IMAD R73, R73, 0x336, RZ ;  /* 0x0000033649497824 */ /* 0x008fc800078e02ff */
[----:B------:R-:W3:Y:S01]  /*48630*/  LDC R63, c[0x0][0x278] ;  /* 0x00009e00ff3f7b82 */ /* 0x000ee20000000800 */
[----:B------:R-:W-:Y:S01]  /*48640*/  LEA.HI.X.SX32 R49, R5, R3, 0x1, P3 ;  /* 0x0000000305317211 */ /* 0x000fe200018f0eff */
[----:B------:R4:W-:Y:S01]  /*48650*/  STG.E.U16 desc[UR60][R46.64], R200 ;  /* 0x000000c82e007986 */ /* 0x0009e2000c10153c */
[----:B------:R-:W-:Y:S01]  /*48660*/  IADD3 R50, P4, R73, R2, RZ ;  /* 0x0000000249327210 */ /* 0x000fe20007f9e0ff */
[----:B------:R-:W-:-:S04]  /*48670*/  IMAD R69, R69, 0x33a, RZ ;  /* 0x0000033a45457824 */ /* 0x000fc800078e02ff */
[----:B------:R-:W3:Y:S01]  /*48680*/  LDC R68, c[0x0][0x278] ;  /* 0x00009e00ff447b82 */ /* 0x000ee20000000800 */
[----:B------:R-:W-:Y:S02]  /*48690*/  LEA.HI.X.SX32 R51, R51, R3, 0x1, P4 ;  /* 0x0000000333337211 */ /* 0x000fe400020f0eff */
[----:B----4-:R-:W-:Y:S01]  /*486a0*/  IADD3 R46, P3, R53, R2, RZ ;  /* 0x00000002352e7210 */ /* 0x010fe20007f7e0ff */
[----:B------:R-:W-:-:S04]  /*486b0*/  IMAD R53, R70, 0x33e, RZ ;  /* 0x0000033e46357824 */ /* 0x000fc800078e02ff */
[----:B------:R-:W4:Y:S01]  /*486c0*/  LDC R67, c[0x0][0x278] ;  /* 0x00009e00ff437b82 */ /* 0x000f220000000800 */
[-C--:B------:R-:W-:Y:S01]  /*486d0*/  LEA.HI.X.SX32 R47, R7, R3.reuse, 0x1, P3 ;  /* 0x00000003072f7211 */ /* 0x080fe200018f0eff */
[----:B-1----:R-:W-:Y:S01]  /*486e0*/  IMAD R7, R52, 0x19f, RZ ;  /* 0x0000019f34077824 */ /* 0x002fe200078e02ff */
[----:B------:R-:W-:Y:S01]  /*486f0*/  IADD3 R52, P4, R53, R2, RZ ;  /* 0x0000000235347210 */ /* 0x000fe20007f9e0ff */
[----:B------:R1:W-:Y:S04]  /*48700*/  STG.E.U16 desc[UR60][R48.64], R201 ;  /* 0x000000c930007986 */ /* 0x0003e8000c10153c */
[----:B------:R-:W4:Y:S01]  /*48710*/  LDC R72, c[0x0][0x278] ;  /* 0x00009e00ff487b82 */ /* 0x000f220000000800 */
[----:B------:R-:W-:Y:S01]  /*48720*/  LEA.HI.X.SX32 R53, R7, R3, 0x1, P4 ;  /* 0x0000000307357211 */ /* 0x000fe200020f0eff */
[----:B--2---:R-:W-:-:S06]  /*48730*/  IMAD R7, R66, 0x340, RZ ;  /* 0x0000034042077824 */ /* 0x004fcc00078e02ff */
[----:B------:R-:W2:Y:S01]  /*48740*/  LDC R64, c[0x0][0x278] ;  /* 0x00009e00ff407b82 */ /* 0x000ea20000000800 */
[----:B-1----:R-:W-:Y:S01]  /*48750*/  IADD3 R48, P0, R69, R2, RZ ;  /* 0x0000000245307210 */ /* 0x002fe20007f1e0ff */
[----:B0-----:R-:W-:Y:S01]  /*48760*/  IMAD R71, R71, 0x33c, RZ ;  /* 0x0000033c47477824 */ /* 0x001fe200078e02ff */
[----:B------:R-:W-:-:S05]  /*48770*/  PRMT R73, R201, 0x7632, R73 ;  /* 0x00007632c9497816 */ /* 0x000fca0000000049 */
[----:B------:R-:W0:Y:S01]  /*48780*/  LDC R69, c[0x0][0x278] ;  /* 0x00009e00ff457b82 */ /* 0x000e220000000800 */
[----:B---3--:R-:W-:Y:S01]  /*48790*/  IMAD R5, R63, 0x19d, RZ ;  /* 0x0000019d3f057824 */ /* 0x008fe200078e02ff */
[----:B------:R1:W-:Y:S06]  /*487a0*/  STG.E.U16 desc[UR60][R50.64], R73 ;  /* 0x0000004932007986 */ /* 0x0003ec000c10153c */
[----:B------:R-:W3:Y:S01]  /*487b0*/  LDC R66, c[0x0][0x278] ;  /* 0x00009e00ff427b82 */ /* 0x000ee20000000800 */
[----:B------:R-:W-:Y:S02]  /*487c0*/  LEA.HI.X.SX32 R49, R5, R3, 0x1, P0 ;  /* 0x0000000305317211 */ /* 0x000fe400000f0eff */
[----:B-1----:R-:W-:-:S02]  /*487d0*/  IADD3 R50, P3, R71, R2, RZ ;  /* 0x0000000247327210 */ /* 0x002fc40007f7e0ff */
[----:B------:R-:W-:-:S03]  /*487e0*/  PRMT R71, R202, 0x7632, R71 ;  /* 0x00007632ca477816 */ /* 0x000fc60000000047 */
[----:B------:R-:W1:Y:S01]  /*487f0*/  LDC R65, c[0x0][0x278] ;  /* 0x00009e00ff417b82 */ /* 0x000e620000000800 */
[----:B------:R-:W-:Y:S01]  /*48800*/  LEA.HI.X.SX32 R51, R6, R3, 0x1, P3 ;  /* 0x0000000306337211 */ /* 0x000fe200018f0eff */
[----:B------:R2:W-:Y:S01]  /*48810*/  STG.E.U16 desc[UR60][R46.64], R202 ;  /* 0x000000ca2e007986 */ /* 0x0005e2000c10153c */
[----:B------:R-:W-:Y:S01]  /*48820*/  IADD3 R6, P3, R7, R2, RZ ;  /* 0x0000000207067210 */ /* 0x000fe20007f7e0ff */
[----:B----4-:R-:W-:Y:S02]  /*48830*/  IMAD R67, R67, 0x344, RZ ;  /* 0x0000034443437824 */ /* 0x010fe400078e02ff */
[----:B------:R-:W-:Y:S02]  /*48840*/  STG.E.U16 desc[UR60][R48.64], R71 ;  /* 0x0000004730007986 */ /* 0x000fe4000c10153c */
[----:B------:R-:W4:Y:S02]  /*48850*/  LDC R70, c[0x0][0x278] ;  /* 0x00009e00ff467b82 */ /* 0x000f240000000800 */
[----:B------:R0:W-:Y:S01]  /*48860*/  STG.E.U16 desc[UR60][R50.64], R203 ;  /* 0x000000cb32007986 */ /* 0x0001e2000c10153c */
[----:B--2---:R-:W-:Y:S01]  /*48870*/  IMAD R47, R68, 0x342, RZ ;  /* 0x00000342442f7824 */ /* 0x004fe200078e02ff */
[----:B------:R-:W-:-:S04]  /*48880*/  PRMT R73, R203, 0x7632, R73 ;  /* 0x00007632cb497816 */ /* 0x000fc80000000049 */
[----:B------:R-:W2:Y:S01]  /*48890*/  LDC R63, c[0x0][0x278] ;  /* 0x00009e00ff3f7b82 */ /* 0x000ea20000000800 */
[----:B------:R-:W-:Y:S01]  /*488a0*/  IMAD R5, R64, 0x1a1, RZ ;  /* 0x000001a140057824 */ /* 0x000fe200078e02ff */
[-C--:B------:R-:W-:Y:S02]  /*488b0*/  LEA.HI.X.SX32 R7, R4, R3.reuse, 0x1, P3 ;  /* 0x0000000304077211 */ /* 0x080fe400018f0eff */
[-C--:B------:R-:W-:Y:S01]  /*488c0*/  IADD3 R46, P0, R47, R2.reuse, RZ ;  /* 0x000000022f2e7210 */ /* 0x080fe20007f1e0ff */
[----:B0-----:R-:W-:Y:S01]  /*488d0*/  IMAD R51, R72, 0x346, RZ ;  /* 0x0000034648337824 */ /* 0x001fe200078e02ff */
[-C--:B------:R-:W-:Y:S01]  /*488e0*/  IADD3 R4, P3, R67, R2.reuse, RZ ;  /* 0x0000000243047210 */ /* 0x080fe20007f7e0ff */
[----:B------:R-:W-:Y:S01]  /*488f0*/  IMAD R69, R69, 0x348, RZ ;  /* 0x0000034845457824 */ /* 0x000fe200078e02ff */
[----:B------:R-:W-:Y:S01]  /*48900*/  STG.E.U16 desc[UR60][R52.64], R73 ;  /* 0x0000004934007986 */ /* 0x000fe2000c10153c */
[----:B------:R-:W-:Y:S01]  /*48910*/  LEA.HI.X.SX32 R47, R5, R3, 0x1, P0 ;  /* 0x00000003052f7211 */ /* 0x000fe200000f0eff */
[----:B------:R-:W0:Y:S01]  /*48920*/  LDC R50, c[0x0][0x278] ;  /* 0x00009e00ff327b82 */ /* 0x000e220000000800 */
[----:B------:R-:W-:Y:S01]  /*48930*/  IADD3 R48, P4, R51, R2, RZ ;  /* 0x0000000233307210 */ /* 0x000fe20007f9e0ff */
[----:B------:R3:W-:Y:S01]  /*48940*/  STG.E.U16 desc[UR60][R6.64], R204 ;  /* 0x000000cc06007986 */ /* 0x0007e2000c10153c */
[----:B------:R-:W-:-:S02]  /*48950*/  PRMT R64, R204, 0x7632, R64 ;  /* 0x00007632cc407816 */ /* 0x000fc40000000040 */
[----:B------:R-:W-:-:S03]  /*48960*/  LEA.HI.X.SX32 R5, R10, R3, 0x1, P3 ;  /* 0x000000030a057211 */ /* 0x000fc600018f0eff */
[----:B------:R-:W0:Y:S01]  /*48970*/  LDC R51, c[0x0][0x278] ;  /* 0x00009e00ff337b82 */ /* 0x000e220000000800 */
[----:B------:R-:W-:Y:S01]  /*48980*/  STG.E.U16 desc[UR60][R46.64], R64 ;  /* 0x000000402e007986 */ /* 0x000fe2000c10153c */
[----:B---3--:R-:W-:Y:S01]  /*48990*/  IMAD R7, R66, 0x34a, RZ ;  /* 0x0000034a42077824 */ /* 0x008fe200078e02ff */
[----:B------:R-:W-:-:S05]  /*489a0*/  IADD3 R6, P0, R69, R2, RZ ;  /* 0x0000000245067210 */ /* 0x000fca0007f1e0ff */
[----:B------:R-:W3:Y:S01]  /*489b0*/  LDC R10, c[0x0][0x278] ;  /* 0x00009e00ff0a7b82 */ /* 0x000ee20000000800 */
[----:B------:R1:W-:Y:S07]  /*489c0*/  STG.E.U16 desc[UR60][R4.64], R205 ;  /* 0x000000cd04007986 */ /* 0x0003ee000c10153c */
[----:B------:R-:W3:Y:S01]  /*489d0*/  LDC R52, c[0x0][0x278] ;  /* 0x00009e00ff347b82 */ /* 0x000ee20000000800 */
[----:B-1----:R-:W-:-:S07]  /*489e0*/  IADD3 R4, P3, R7, R2, RZ ;  /* 0x0000000207047210 */ /* 0x002fce0007f7e0ff */
[----:B------:R-:W1:Y:S01]  /*489f0*/  LDC R53, c[0x0][0x278] ;  /* 0x00009e00ff357b82 */ /* 0x000e620000000800 */
[----:B------:R-:W-:Y:S01]  /*48a00*/  LEA.HI.X.SX32 R7, R8, R3, 0x1, P0 ;  /* 0x0000000308077211 */ /* 0x000fe200000f0eff */
[----:B------:R-:W-:-:S06]  /*48a10*/  IMAD R49, R65, 0x1a3, RZ ;  /* 0x000001a341317824 */ /* 0x000fcc00078e02ff */
[----:B------:R-:W3:Y:S01]  /*48a20*/  LDC R8, c[0x0][0x278] ;  /* 0x00009e00ff087b82 */ /* 0x000ee20000000800 */
[----:B----4-:R-:W-:Y:S01]  /*48a30*/  IMAD R65, R70, 0x34c, RZ ;  /* 0x0000034c46417824 */ /* 0x010fe200078e02ff */
[-C--:B------:R-:W-:Y:S01]  /*48a40*/  LEA.HI.X.SX32 R49, R49, R3.reuse, 0x1, P4 ;  /* 0x0000000331317211 */ /* 0x080fe200020f0eff */
[----:B--2---:R-:W-:Y:S01]  /*48a50*/  IMAD R5, R63, 0x1a5, RZ ;  /* 0x000001a53f057824 */ /* 0x004fe200078e02ff */
[----:B------:R-:W-:Y:S02]  /*48a60*/  PRMT R67, R205, 0x7632, R67 ;  /* 0x00007632cd437816 */ /* 0x000fe40000000043 */
[----:B------:R-:W-:Y:S02]  /*48a70*/  IADD3 R46, P4, R65, R2, RZ ;  /* 0x00000002412e7210 */ /* 0x000fe40007f9e0ff */
[----:B------:R-:W2:Y:S01]  /*48a80*/  LDC R63, c[0x0][0x278] ;  /* 0x00009e00ff3f7b82 */ /* 0x000ea20000000800 */
[----:B------:R4:W-:Y:S01]  /*48a90*/  STG.E.U16 desc[UR60][R48.64], R67 ;  /* 0x0000004330007986 */ /* 0x0009e2000c10153c */
[----:B------:R-:W-:Y:S01]  /*48aa0*/  LEA.HI.X.SX32 R5, R5, R3, 0x1, P3 ;  /* 0x0000000305057211 */ /* 0x000fe200018f0eff */
[----:B0-----:R-:W-:Y:S01]  /*48ab0*/  IMAD R51, R51, 0x350, RZ ;  /* 0x0000035033337824 */ /* 0x001fe200078e02ff */
[----:B------:R-:W-:-:S02]  /*48ac0*/  PRMT R65, R206, 0x7632, R65 ;  /* 0x00007632ce417816 */ /* 0x000fc40000000041 */
[----:B------:R-:W-:Y:S01]  /*48ad0*/  LEA.HI.X.SX32 R47, R9, R3, 0x1, P4 ;  /* 0x00000003092f7211 */ /* 0x000fe200020f0eff */
[----:B------:R-:W-:Y:S01]  /*48ae0*/  IMAD R9, R50, 0x34e, RZ ;  /* 0x0000034e32097824 */ /* 0x000fe200078e02ff */
[----:B------:R-:W0:Y:S01]  /*48af0*/  LDC R64, c[0x0][0x278] ;  /* 0x00009e00ff407b82 */ /* 0x000e220000000800 */
[----:B------:R3:W-:Y:S01]  /*48b00*/  STG.E.U16 desc[UR60][R6.64], R206 ;  /* 0x000000ce06007986 */ /* 0x0007e2000c10153c */
[----:B-1----:R-:W-:-:S06]  /*48b10*/  IMAD R53, R53, 0x354, RZ ;  /* 0x0000035435357824 */ /* 0x002fcc00078e02ff */
[----:B----4-:R-:W1:Y:S01]  /*48b20*/  LDC R48, c[0x0][0x278] ;  /* 0x00009e00ff307b82 */ /* 0x010e620000000800 */
[----:B------:R4:W-:Y:S01]  /*48b30*/  STG.E.U16 desc[UR60][R4.64], R65 ;  /* 0x0000004104007986 */ /* 0x0009e2000c10153c */
[----:B---3--:R-:W-:-:S06]  /*48b40*/  IMAD R7, R10, 0x1a7, RZ ;  /* 0x000001a70a077824 */ /* 0x008fcc00078e02ff */
[----:B------:R-:W3:Y:S01]  /*48b50*/  LDC R50, c[0x0][0x278] ;  /* 0x00009e00ff327b82 */ /* 0x000ee20000000800 */
[-C--:B------:R-:W-:Y:S02]  /*48b60*/  IADD3 R6, P0, R51, R2.reuse, RZ ;  /* 0x0000000233067210 */ /* 0x080fe40007f1e0ff */
[----:B----4-:R-:W-:Y:S01]  /*48b70*/  IADD3 R4, P3, R9, R2, RZ ;  /* 0x0000000209047210 */ /* 0x010fe20007f7e0ff */
[----:B------:R-:W-:-:S04]  /*48b80*/  IMAD R65, R52, 0x352, RZ ;  /* 0x0000035234417824 */ /* 0x000fc800078e02ff */
[----:B------:R-:W4:Y:S01]  /*48b90*/  LDC R51, c[0x0][0x278] ;  /* 0x00009e00ff337b82 */ /* 0x000f220000000800 */
[----:B------:R-:W-:Y:S01]  /*48ba0*/  LEA.HI.X.SX32 R5, R7, R3, 0x1, P3 ;  /* 0x0000000307057211 */ /* 0x000fe200018f0eff */
[----:B------:R-:W-:Y:S01]  /*48bb0*/  IMAD R9, R8, 0x1a9, RZ ;  /* 0x000001a908097824 */ /* 0x000fe200078e02ff */
[----:B------:R2:W-:Y:S01]  /*48bc0*/  STG.E.U16 desc[UR60][R46.64], R207 ;  /* 0x000000cf2e007986 */ /* 0x0005e2000c10153c */
[----:B------:R-:W-:-:S04]  /*48bd0*/  IADD3 R8, P3, R65, R2, RZ ;  /* 0x0000000241087210 */ /* 0x000fc80007f7e0ff */
[----:B------:R-:W4:Y:S01]  /*48be0*/  LDC R49, c[0x0][0x278] ;  /* 0x00009e00ff317b82 */ /* 0x000f220000000800 */
[----:B------:R-:W-:Y:S02]  /*48bf0*/  PRMT R66, R207, 0x7632, R66 ;  /* 0x00007632cf427816 */ /* 0x000fe40000000042 */
[----:B------:R-:W-:Y:S02]  /*48c00*/  LEA.HI.X.SX32 R7, R14, R3, 0x1, P0 ;  /* 0x000000030e077211 */ /* 0x000fe400000f0eff */
[----:B--2---:R-:W-:-:S03]  /*48c10*/  IADD3 R46, P4, R53, R2, RZ ;  /* 0x00000002352e7210 */ /* 0x004fc60007f9e0ff */
[----:B------:R-:W2:Y:S01]  /*48c20*/  LDC R52, c[0x0][0x278] ;  /* 0x00009e00ff347b82 */ /* 0x000ea20000000800 */
[-C--:B------:R-:W-:Y:S02]  /*48c30*/  LEA.HI.X.SX32 R9, R9, R3.reuse, 0x1, P3 ;  /* 0x0000000309097211 */ /* 0x080fe400018f0eff */
[----:B------:R-:W-:Y:S02]  /*48c40*/  PRMT R10, R208, 0x7632, R10 ;  /* 0x00007632d00a7816 */ /* 0x000fe4000000000a */
[----:B------:R-:W-:Y:S01]  /*48c50*/  LEA.HI.X.SX32 R47, R15, R3, 0x1, P4 ;  /* 0x000000030f2f7211 */ /* 0x000fe200020f0eff */
[----:B------:R1:W-:Y:S02]  /*48c60*/  STG.E.U16 desc[UR60][R4.64], R66 ;  /* 0x0000004204007986 */ /* 0x0003e4000c10153c */
[----:B------:R-:W2:Y:S02]  /*48c70*/  LDC R15, c[0x0][0x278] ;  /* 0x00009e00ff0f7b82 */ /* 0x000ea40000000800 */
[----:B------:R-:W-:Y:S01]  /*48c80*/  STG.E.U16 desc[UR60][R6.64], R208 ;  /* 0x000000d006007986 */ /* 0x000fe2000c10153c */
[----:B------:R-:W-:-:S03]  /*48c90*/  IMAD R65, R63, 0x356, RZ ;  /* 0x000003563f417824 */ /* 0x000fc600078e02ff */
[----:B------:R-:W-:Y:S02]  /*48ca0*/  STG.E.U16 desc[UR60][R8.64], R10 ;  /* 0x0000000a08007986 */ /* 0x000fe4000c10153c */
[----:B------:R-:W2:Y:S02]  /*48cb0*/  LDC R53, c[0x0][0x278] ;  /* 0x00009e00ff357b82 */ /* 0x000ea40000000800 */
[----:B------:R0:W-:Y:S01]  /*48cc0*/  STG.E.U16 desc[UR60][R46.64], R209 ;  /* 0x000000d12e007986 */ /* 0x0001e2000c10153c */
[----:B-1----:R-:W-:Y:S01]  /*48cd0*/  IMAD R5, R48, 0x1ab, RZ ;  /* 0x000001ab30057824 */ /* 0x002fe200078e02ff */
[----:B------:R-:W-:Y:S01]  /*48ce0*/  IADD3 R4, P0, R65, R2, RZ ;  /* 0x0000000241047210 */ /* 0x000fe20007f1e0ff */
[----:B---3--:R-:W-:-:S03]  /*48cf0*/  IMAD R67, R50, 0x358, RZ ;  /* 0x0000035832437824 */ /* 0x008fc600078e02ff */
[----:B------:R-:W1:Y:S08]  /*48d00*/  LDC R63, c[0x0][0x278] ;  /* 0x00009e00ff3f7b82 */ /* 0x000e700000000800 */
[----:B0-----:R-:W0:Y:S01]  /*48d10*/  LDC R46, c[0x0][0x278] ;  /* 0x00009e00ff2e7b82 */ /* 0x001e220000000800 */
[----:B------:R-:W-:Y:S01]  /*48d20*/  IMAD R69, R64, 0x35a, RZ ;  /* 0x0000035a40457824 */ /* 0x000fe200078e02ff */
[----:B------:R-:W-:Y:S01]  /*48d30*/  LEA.HI.X.SX32 R5, R5, R3, 0x1, P0 ;  /* 0x0000000305057211 */ /* 0x000fe200000f0eff */
[----:B----4-:R-:W-:Y:S01]  /*48d40*/  IMAD R51, R51, 0x35c, RZ ;  /* 0x0000035c33337824 */ /* 0x010fe200078e02ff */
[----:B------:R-:W-:-:S02]  /*48d50*/  PRMT R209, R209, 0x7632, R209 ;  /* 0x00007632d1d17816 */ /* 0x000fc400000000d1 */
[-C--:B------:R-:W-:Y:S02]  /*48d60*/  IADD3 R6, P3, R67, R2.reuse, RZ ;  /* 0x0000000243067210 */ /* 0x080fe40007f7e0ff */
[----:B------:R-:W3:Y:S01]  /*48d70*/  LDC R10, c[0x0][0x278] ;  /* 0x00009e00ff0a7b82 */ /* 0x000ee20000000800 */
[----:B------:R-:W-:Y:S01]  /*48d80*/  IMAD R9, R49, 0x1ad, RZ ;  /* 0x000001ad31097824 */ /* 0x000fe200078e02ff */
[----:B------:R-:W-:Y:S01]  /*48d90*/  IADD3 R8, P4, R69, R2, RZ ;  /* 0x0000000245087210 */ /* 0x000fe20007f9e0ff */
[----:B------:R4:W-:Y:S01]  /*48da0*/  STG.E.U16 desc[UR60][R4.64], R209 ;  /* 0x000000d104007986 */ /* 0x0009e2000c10153c */
[----:B------:R-:W-:-:S04]  /*48db0*/  LEA.HI.X.SX32 R7, R12, R3, 0x1, P3 ;  /* 0x000000030c077211 */ /* 0x000fc800018f0eff */
[----:B------:R-:W3:Y:S01]  /*48dc0*/  LDC R47, c[0x0][0x278] ;  /* 0x00009e00ff2f7b82 */ /* 0x000ee20000000800 */
[----:B--2---:R-:W-:Y:S01]  /*48dd0*/  IMAD R65, R52, 0x35e, RZ ;  /* 0x0000035e34417824 */ /* 0x004fe200078e02ff */
[----:B------:R-:W-:-:S06]  /*48de0*/  LEA.HI.X.SX32 R9, R9, R3, 0x1, P4 ;  /* 0x0000000309097211 */ /* 0x000fcc00020f0eff */
[----:B------:R-:W2:Y:S01]  /*48df0*/  LDC R48, c[0x0][0x278] ;  /* 0x00009e00ff307b82 */ /* 0x000ea20000000800 */
[----:B----4-:R-:W-:Y:S02]  /*48e00*/  IADD3 R4, P3, R51, R2, RZ ;  /* 0x0000000233047210 */ /* 0x010fe40007f7e0ff */
[----:B------:R-:W-:-:S05]  /*48e10*/  PRMT R12, R210, 0x7632, R12 ;  /* 0x00007632d20c7816 */ /* 0x000fca000000000c */
[----:B------:R-:W4:Y:S01]  /*48e20*/  LDC R14, c[0x0][0x278] ;  /* 0x00009e00ff0e7b82 */ /* 0x000f220000000800 */
[----:B------:R-:W-:Y:S01]  /*48e30*/  LEA.HI.X.SX32 R5, R13, R3, 0x1, P3 ;  /* 0x000000030d057211 */ /* 0x000fe200018f0eff */
[----:B------:R1:W-:Y:S06]  /*48e40*/  STG.E.U16 desc[UR60][R6.64], R210 ;  /* 0x000000d206007986 */ /* 0x0003ec000c10153c */
[----:B------:R-:W2:Y:S01]  /*48e50*/  LDC R49, c[0x0][0x278] ;  /* 0x00009e00ff317b82 */ /* 0x000ea20000000800 */
[----:B------:R-:W-:Y:S02]  /*48e60*/  IMAD R15, R15, 0x1af, RZ ;  /* 0x000001af0f0f7824 */ /* 0x000fe400078e02ff */
[----:B------:R-:W-:Y:S01]  /*48e70*/  IMAD R53, R53, 0x360, RZ ;  /* 0x0000036035357824 */ /* 0x000fe200078e02ff */
[----:B------:R0:W-:Y:S01]  /*48e80*/  STG.E.U16 desc[UR60][R8.64], R12 ;  /* 0x0000000c08007986 */ /* 0x0001e2000c10153c */
[----:B-1----:R-:W-:-:S03]  /*48e90*/  IADD3 R6, P0, R65, R2, RZ ;  /* 0x0000000241067210 */ /* 0x002fc60007f1e0ff */
[----:B------:R-:W1:Y:S01]  /*48ea0*/  LDC R50, c[0x0][0x278] ;  /* 0x00009e00ff327b82 */ /* 0x000e620000000800 */
[----:B------:R3:W-:Y:S01]  /*48eb0*/  STG.E.U16 desc[UR60][R4.64], R211 ;  /* 0x000000d304007986 */ /* 0x0007e2000c10153c */
[----:B------:R-:W-:Y:S01]  /*48ec0*/  LEA.HI.X.SX32 R7, R15, R3, 0x1, P0 ;  /* 0x000000030f077211 */ /* 0x000fe200000f0eff */
[----:B------:R-:W-:-:S05]  /*48ed0*/  IMAD R63, R63, 0x362, RZ ;  /* 0x000003623f3f7824 */ /* 0x000fca00078e02ff */
[----:B------:R-:W1:Y:S01]  /*48ee0*/  LDC R51, c[0x0][0x278] ;  /* 0x00009e00ff337b82 */ /* 0x000e620000000800 */
[----:B0-----:R-:W-:Y:S01]  /*48ef0*/  IADD3 R8, P3, R53, R2, RZ ;  /* 0x0000000235087210 */ /* 0x001fe20007f7e0ff */
[----:B---3--:R-:W-:-:S06]  /*48f00*/  IMAD R5, R46, 0x364, RZ ;  /* 0x000003642e057824 */ /* 0x008fcc00078e02ff */
[----:B------:R-:W0:Y:S01]  /*48f10*/  LDC R46, c[0x0][0x278] ;  /* 0x00009e00ff2e7b82 */ /* 0x000e220000000800 */
[----:B------:R-:W-:Y:S02]  /*48f20*/  PRMT R53, R211, 0x7632, R53 ;  /* 0x00007632d3357816 */ /* 0x000fe40000000035 */
[----:B------:R-:W-:-:S05]  /*48f30*/  LEA.HI.X.SX32 R9, R17, R3, 0x1, P3 ;  /* 0x0000000311097211 */ /* 0x000fca00018f0eff */
[----:B------:R-:W3:Y:S01]  /*48f40*/  LDC R15, c[0x0][0x278] ;  /* 0x00009e00ff0f7b82 */ /* 0x000ee20000000800 */
[----:B------:R-:W-:Y:S01]  /*48f50*/  IMAD R13, R10, 0x1b1, RZ ;  /* 0x000001b10a0d7824 */ /* 0x000fe200078e02ff */
[-C--:B------:R-:W-:Y:S01]  /*48f60*/  IADD3 R12, P4, R63, R2.reuse, RZ ;  /* 0x000000023f0c7210 */ /* 0x080fe20007f9e0ff */
[----:B------:R4:W-:Y:S01]  /*48f70*/  STG.E.U16 desc[UR60][R6.64], R53 ;  /* 0x0000003506007986 */ /* 0x0009e2000c10153c */
[----:B------:R-:W-:Y:S01]  /*48f80*/  IADD3 R4, P3, R5, R2, RZ ;  /* 0x0000000205047210 */ /* 0x000fe20007f7e0ff */
[----:B------:R-:W-:Y:S02]  /*48f90*/  IMAD R47, R47, 0x366, RZ ;  /* 0x000003662f2f7824 */ /* 0x000fe400078e02ff */
[----:B------:R4:W-:Y:S01]  /*48fa0*/  STG.E.U16 desc[UR60][R8.64], R212 ;  /* 0x000000d408007986 */ /* 0x0009e2000c10153c */
[----:B------:R-:W0:Y:S01]  /*48fb0*/  LDC R10, c[0x0][0x278] ;  /* 0x00009e00ff0a7b82 */ /* 0x000e220000000800 */
[-C--:B------:R-:W-:Y:S02]  /*48fc0*/  LEA.HI.X.SX32 R13, R13, R3.reuse, 0x1, P4 ;  /* 0x000000030d0d7211 */ /* 0x080fe400020f0eff */
[----:B------:R-:W-:Y:S01]  /*48fd0*/  PRMT R63, R212, 0x7632, R63 ;  /* 0x00007632d43f7816 */ /* 0x000fe2000000003f */
[----:B--2---:R-:W-:Y:S01]  /*48fe0*/  IMAD R49, R49, 0x36a, RZ ;  /* 0x0000036a31317824 */ /* 0x004fe200078e02ff */
[----:B------:R-:W-:Y:S01]  /*48ff0*/  LEA.HI.X.SX32 R5, R18, R3, 0x1, P3 ;  /* 0x0000000312057211 */ /* 0x000fe200018f0eff */
[----:B----4-:R-:W-:-:S02]  /*49000*/  IMAD R7, R14, 0x1b3, RZ ;  /* 0x000001b30e077824 */ /* 0x010fc400078e02ff */
[----:B------:R-:W2:Y:S01]  /*49010*/  LDC R52, c[0x0][0x278] ;  /* 0x00009e00ff347b82 */ /* 0x000ea20000000800 */
[----:B------:R-:W-:Y:S01]  /*49020*/  IMAD R9, R48, 0x368, RZ ;  /* 0x0000036830097824 */ /* 0x000fe200078e02ff */
[-C--:B------:R-:W-:Y:S01]  /*49030*/  IADD3 R6, P0, R47, R2.reuse, RZ ;  /* 0x000000022f067210 */ /* 0x080fe20007f1e0ff */
[----:B------:R4:W-:Y:S03]  /*49040*/  STG.E.U16 desc[UR60][R12.64], R63 ;  /* 0x0000003f0c007986 */ /* 0x0009e6000c10153c */
[-C--:B------:R-:W-:Y:S01]  /*49050*/  IADD3 R8, P3, R9, R2.reuse, RZ ;  /* 0x0000000209087210 */ /* 0x080fe20007f7e0ff */
[----:B------:R4:W-:Y:S01]  /*49060*/  STG.E.U16 desc[UR60][R4.64], R213 ;  /* 0x000000d504007986 */ /* 0x0009e2000c10153c */
[-C--:B------:R-:W-:Y:S01]  /*49070*/  LEA.HI.X.SX32 R7, R7, R3.reuse, 0x1, P0 ;  /* 0x0000000307077211 */ /* 0x080fe200000f0eff */
[----:B------:R-:W2:Y:S01]  /*49080*/  LDC R17, c[0x0][0x278] ;  /* 0x00009e00ff117b82 */ /* 0x000ea20000000800 */
[----:B------:R-:W-:Y:S01]  /*49090*/  LEA.HI.X.SX32 R9, R16, R3, 0x1, P3 ;  /* 0x0000000310097211 */ /* 0x000fe200018f0eff */
[----:B-1----:R-:W-:Y:S01]  /*490a0*/  IMAD R51, R51, 0x36e, RZ ;  /* 0x0000036e33337824 */ /* 0x002fe200078e02ff */
[----:B----4-:R-:W-:Y:S01]  /*490b0*/  IADD3 R12, P4, R49, R2, RZ ;  /* 0x00000002310c7210 */ /* 0x010fe20007f9e0ff */
[----:B------:R-:W-:-:S04]  /*490c0*/  IMAD R49, R50, 0x36c, RZ ;  /* 0x0000036c32317824 */ /* 0x000fc800078e02ff */
[----:B------:R-:W1:Y:S01]  /*490d0*/  LDC R16, c[0x0][0x278] ;  /* 0x00009e00ff107b82 */ /* 0x000e620000000800 */
[----:B------:R-:W-:Y:S01]  /*490e0*/  PRMT R5, R213, 0x7632, R5 ;  /* 0x00007632d5057816 */ /* 0x000fe20000000005 */
[----:B---3--:R-:W-:Y:S01]  /*490f0*/  IMAD R15, R15, 0x1b7, RZ ;  /* 0x000001b70f0f7824 */ /* 0x008fe200078e02ff */
[----:B------:R-:W-:-:S03]  /*49100*/  IADD3 R4, P3, R49, R2, RZ ;  /* 0x0000000231047210 */ /* 0x000fc60007f7e0ff */
[----:B------:R0:W-:Y:S02]  /*49110*/  STG.E.U16 desc[UR60][R6.64], R5 ;  /* 0x0000000506007986 */ /* 0x0001e4000c10153c */
[----:B------:R-:W3:Y:S02]  /*49120*/  LDC R18, c[0x0][0x278] ;  /* 0x00009e00ff127b82 */ /* 0x000ee40000000800 */
[----:B------:R4:W-:Y:S06]  /*49130*/  STG.E.U16 desc[UR60][R8.64], R214 ;  /* 0x000000d608007986 */ /* 0x0009ec000c10153c */
[----:B------:R-:W3:Y:S01]  /*49140*/  LDC R47, c[0x0][0x278] ;  /* 0x00009e00ff2f7b82 */ /* 0x000ee20000000800 */
[----:B0-----:R-:W-:Y:S01]  /*49150*/  IMAD R7, R46, 0x370, RZ ;  /* 0x000003702e077824 */ /* 0x001fe200078e02ff */
[----:B------:R-:W-:-:S02]  /*49160*/  IADD3 R6, P0, R51, R2, RZ ;  /* 0x0000000233067210 */ /* 0x000fc40007f1e0ff */
[-C--:B------:R-:W-:Y:S02]  /*49170*/  LEA.HI.X.SX32 R5, R11, R3.reuse, 0x1, P3 ;  /* 0x000000030b057211 */ /* 0x080fe400018f0eff */
[----:B----4-:R-:W-:Y:S02]  /*49180*/  IADD3 R8, P3, R7, R2, RZ ;  /* 0x0000000207087210 */ /* 0x010fe40007f7e0ff */
[----:B------:R-:W0:Y:S01]  /*49190*/  LDC R14, c[0x0][0x278] ;  /* 0x00009e00ff0e7b82 */ /* 0x000e220000000800 */
[----:B------:R-:W-:Y:S01]  /*491a0*/  LEA.HI.X.SX32 R7, R15, R3, 0x1, P0 ;  /* 0x000000030f077211 */ /* 0x000fe200000f0eff */
[----:B------:R-:W-:-:S06]  /*491b0*/  IMAD R13, R10, 0x1b5, RZ ;  /* 0x000001b50a0d7824 */ /* 0x000fcc00078e02ff */
[----:B------:R-:W4:Y:S01]  /*491c0*/  LDC R15, c[0x0][0x278] ;  /* 0x00009e00ff0f7b82 */ /* 0x000f220000000800 */
[----:B------:R-:W-:Y:S02]  /*491d0*/  LEA.HI.X.SX32 R13, R13, R3, 0x1, P4 ;  /* 0x000000030d0d7211 */ /* 0x000fe400020f0eff */
[----:B------:R-:W-:Y:S01]  /*491e0*/  PRMT R10, R214, 0x7632, R10 ;  /* 0x00007632d60a7816 */ /* 0x000fe2000000000a */
[----:B--2---:R-:W-:Y:S02]  /*491f0*/  IMAD R9, R52, 0x372, RZ ;  /* 0x0000037234097824 */ /* 0x004fe400078e02ff */
[----:B------:R-:W-:Y:S02]  /*49200*/  IMAD R11, R17, 0x1b9, RZ ;  /* 0x000001b9110b7824 */ /* 0x000fe400078e02ff */
[----:B------:R1:W-:Y:S01]  /*49210*/  STG.E.U16 desc[UR60][R12.64], R10 ;  /* 0x0000000a0c007986 */ /* 0x0003e2000c10153c */
[----:B------:R-:W2:Y:S01]  /*49220*/  LDC R17, c[0x0][0x278] ;  /* 0x00009e00ff117b82 */ /* 0x000ea20000000800 */
[----:B------:R-:W-:-:S02]  /*49230*/  PRMT R46, R215, 0x7632, R46 ;  /* 0x00007632d72e7816 */ /* 0x000fc4000000002e */
[----:B------:R3:W-:Y:S01]  /*49240*/  STG.E.U16 desc[UR60][R4.64], R215 ;  /* 0x000000d704007986 */ /* 0x0007e2000c10153c */
[----:B-1----:R-:W-:Y:S01]  /*49250*/  IMAD R13, R16, 0x374, RZ ;  /* 0x00000374100d7824 */ /* 0x002fe200078e02ff */
[----:B------:R-:W-:-:S03]  /*49260*/  IADD3 R10, P4, R9, R2, RZ ;  /* 0x00000002090a7210 */ /* 0x000fc60007f9e0ff */
[----:B------:R-:W1:Y:S01]  /*49270*/  LDC R16, c[0x0][0x278] ;  /* 0x00009e00ff107b82 */ /* 0x000e620000000800 */
[-C--:B------:R-:W-:Y:S02]  /*49280*/  LEA.HI.X.SX32 R9, R19, R3.reuse, 0x1, P3 ;  /* 0x0000000313097211 */ /* 0x080fe400018f0eff */
[----:B------:R-:W-:Y:S02]  /*49290*/  LEA.HI.X.SX32 R11, R11, R3, 0x1, P4 ;  /* 0x000000030b0b7211 */ /* 0x000fe400020f0eff */
[----:B------:R-:W-:-:S03]  /*492a0*/  PRMT R19, R216, 0x7632, R19 ;  /* 0x00007632d8137816 */ /* 0x000fc60000000013 */
[----:B------:R-:W1:Y:S01]  /*492b0*/  LDC R12, c[0x0][0x278] ;  /* 0x00009e00ff0c7b82 */ /* 0x000e620000000800 */
[----:B------:R0:W-:Y:S01]  /*492c0*/  STG.E.U16 desc[UR60][R6.64], R46 ;  /* 0x0000002e06007986 */ /* 0x0001e2000c10153c */
[----:B---3--:R-:W-:-:S03]  /*492d0*/  IMAD R5, R18, 0x376, RZ ;  /* 0x0000037612057824 */ /* 0x008fc600078e02ff */
[----:B------:R-:W-:Y:S01]  /*492e0*/  STG.E.U16 desc[UR60][R8.64], R216 ;  /* 0x000000d808007986 */ /* 0x000fe2000c10153c */
[----:B------:R-:W-:Y:S02]  /*492f0*/  IMAD R47, R47, 0x378, RZ ;  /* 0x000003782f2f7824 */ /* 0x000fe400078e02ff */
[----:B------:R-:W3:Y:S01]  /*49300*/  LDC R18, c[0x0][0x278] ;  /* 0x00009e00ff127b82 */ /* 0x000ee20000000800 */
[----:B------:R4:W-:Y:S01]  /*49310*/  STG.E.U16 desc[UR60][R10.64], R19 ;  /* 0x000000130a007986 */ /* 0x0009e2000c10153c */
[-C--:B------:R-:W-:Y:S01]  /*49320*/  IADD3 R4, P0, R13, R2.reuse, RZ ;  /* 0x000000020d047210 */ /* 0x080fe20007f1e0ff */
[----:B0-----:R-:W-:Y:S01]  /*49330*/  IMAD R7, R14, 0x1bb, RZ ;  /* 0x000001bb0e077824 */ /* 0x001fe200078e02ff */
[----:B------:R-:W-:-:S04]  /*49340*/  IADD3 R6, P3, R5, R2, RZ ;  /* 0x0000000205067210 */ /* 0x000fc80007f7e0ff */
[----:B----4-:R-:W0:Y:S01]  /*49350*/  LDC R10, c[0x0][0x278] ;  /* 0x00009e00ff0a7b82 */ /* 0x010e220000000800 */
[----:B------:R-:W-:Y:S01]  /*49360*/  IMAD R11, R15, 0x37a, RZ ;  /* 0x0000037a0f0b7824 */ /* 0x000fe200078e02ff */
[----:B------:R-:W-:-:S06]  /*49370*/  IADD3 R8, P4, R47, R2, RZ ;  /* 0x000000022f087210 */ /* 0x000fcc0007f9e0ff */
[----:B------:R-:W4:Y:S01]  /*49380*/  LDC R15, c[0x0][0x278] ;  /* 0x00009e00ff0f7b82 */ /* 0x000f220000000800 */
[----:B------:R-:W-:-:S07]  /*49390*/  LEA.HI.X.SX32 R5, R26, R3, 0x1, P0 ;  /* 0x000000031a057211 */ /* 0x000fce00000f0eff */
[----:B------:R-:W0:Y:S01]  /*493a0*/  LDC R19, c[0x0][0x278] ;  /* 0x00009e00ff137b82 */ /* 0x000e220000000800 */
[-C--:B------:R-:W-:Y:S02]  /*493b0*/  LEA.HI.X.SX32 R7, R7, R3.reuse, 0x1, P3 ;  /* 0x0000000307077211 */ /* 0x080fe400018f0eff */
[----:B------:R-:W-:Y:S02]  /*493c0*/  PRMT R26, R217, 0x7632, R26 ;  /* 0x00007632d91a7816 */ /* 0x000fe4000000001a */
[----:B------:R-:W-:-:S03]  /*493d0*/  LEA.HI.X.SX32 R9, R24, R3, 0x1, P4 ;  /* 0x0000000318097211 */ /* 0x000fc600020f0eff */
[----:B------:R-:W0:Y:S01]  /*493e0*/  LDC R13, c[0x0][0x278] ;  /* 0x00009e00ff0d7b82 */ /* 0x000e220000000800 */
[----:B------:R1:W-:Y:S01]  /*493f0*/  STG.E.U16 desc[UR60][R4.64], R217 ;  /* 0x000000d904007986 */ /* 0x0003e2000c10153c */
[----:B--2---:R-:W-:-:S03]  /*49400*/  IMAD R17, R17, 0x37c, RZ ;  /* 0x0000037c11117824 */ /* 0x004fc600078e02ff */
[----:B------:R2:W-:Y:S03]  /*49410*/  STG.E.U16 desc[UR60][R6.64], R26 ;  /* 0x0000001a06007986 */ /* 0x0005e6000c10153c */
[----:B------:R-:W0:Y:S01]  /*49420*/  LDC R24, c[0x0][0x278] ;  /* 0x00009e00ff187b82 */ /* 0x000e220000000800 */
[----:B-1----:R-:W-:-:S07]  /*49430*/  IMAD R5, R12, 0x1bd, RZ ;  /* 0x000001bd0c057824 */ /* 0x002fce00078e02ff */
[----:B------:R-:W1:Y:S01]  /*49440*/  LDC R14, c[0x0][0x278] ;  /* 0x00009e00ff0e7b82 */ /* 0x000e620000000800 */
[----:B--2---:R-:W-:Y:S01]  /*49450*/  IMAD R7, R16, 0x37e, RZ ;  /* 0x0000037e10077824 */ /* 0x004fe200078e02ff */
[-C--:B------:R-:W-:Y:S02]  /*49460*/  IADD3 R4, P3, R11, R2.reuse, RZ ;  /* 0x000000020b047210 */ /* 0x080fe40007f7e0ff */
[----:B------:R-:W-:-:S04]  /*49470*/  IADD3 R6, P0, R17, R2, RZ ;  /* 0x0000000211067210 */ /* 0x000fc80007f1e0ff */
[----:B------:R-:W2:Y:S01]  /*49480*/  LDC R16, c[0x0][0x278] ;  /* 0x00009e00ff107b82 */ /* 0x000ea20000000800 */
[----:B------:R0:W-:Y:S01]  /*49490*/  STG.E.U16 desc[UR60][R8.64], R218 ;  /* 0x000000da08007986 */ /* 0x0001e2000c10153c */
[----:B------:R-:W-:Y:S02]  /*494a0*/  LEA.HI.X.SX32 R5, R5, R3, 0x1, P3 ;  /* 0x0000000305057211 */ /* 0x000fe400018f0eff */
[----:B------:R-:W-:-:S04]  /*494b0*/  PRMT R46, R218, 0x7632, R46 ;  /* 0x00007632da2e7816 */ /* 0x000fc8000000002e */
[----:B------:R-:W1:Y:S01]  /*494c0*/  LDC R17, c[0x0][0x278] ;  /* 0x00009e00ff117b82 */ /* 0x000e620000000800 */
[----:B---3--:R-:W-:Y:S02]  /*494d0*/  IMAD R11, R18, 0x380, RZ ;  /* 0x00000380120b7824 */ /* 0x008fe400078e02ff */
[----:B----4-:R-:W-:Y:S01]  /*494e0*/  IMAD R15, R15, 0x384, RZ ;  /* 0x000003840f0f7824 */ /* 0x010fe200078e02ff */
[----:B0-----:R-:W-:Y:S01]  /*494f0*/  IADD3 R8, P3, R7, R2, RZ ;  /* 0x0000000207087210 */ /* 0x001fe20007f7e0ff */
[----:B------:R-:W-:Y:S01]  /*49500*/  IMAD R9, R10, 0x1bf, RZ ;  /* 0x000001bf0a097824 */ /* 0x000fe200078e02ff */
[-C--:B------:R-:W-:Y:S02]  /*49510*/  LEA.HI.X.SX32 R7, R27, R3.reuse, 0x1, P0 ;  /* 0x000000031b077211 */ /* 0x080fe400000f0eff */
[----:B------:R-:W0:Y:S01]  /*49520*/  LDC R18, c[0x0][0x278] ;  /* 0x00009e00ff127b82 */ /* 0x000e220000000800 */
[----:B------:R-:W-:Y:S01]  /*49530*/  IMAD R27, R19, 0x382, RZ ;  /* 0x00000382131b7824 */ /* 0x000fe200078e02ff */
[----:B------:R-:W-:Y:S01]  /*49540*/  STG.E.U16 desc[UR60][R4.64], R46 ;  /* 0x0000002e04007986 */ /* 0x000fe2000c10153c */
[----:B------:R-:W-:-:S03]  /*49550*/  LEA.HI.X.SX32 R9, R9, R3, 0x1, P3 ;  /* 0x0000000309097211 */ /* 0x000fc600018f0eff */
[----:B------:R3:W-:Y:S02]  /*49560*/  STG.E.U16 desc[UR60][R6.64], R219 ;  /* 0x000000db06007986 */ /* 0x0007e4000c10153c */
[----:B------:R-:W4:Y:S01]  /*49570*/  LDC R19, c[0x0][0x278] ;  /* 0x00009e00ff137b82 */ /* 0x000f220000000800 */
[----:B------:R-:W-:Y:S02]  /*49580*/  IADD3 R10, P4, R11, R2, RZ ;  /* 0x000000020b0a7210 */ /* 0x000fe40007f9e0ff */
[----:B------:R-:W-:-:S05]  /*49590*/  PRMT R26, R219, 0x7632, R26 ;  /* 0x00007632db1a7816 */ /* 0x000fca000000001a */
[----:B------:R-:W0:Y:S01]  /*495a0*/  LDC R12, c[0x0][0x278] ;  /* 0x00009e00ff0c7b82 */ /* 0x000e220000000800 */
[----:B---3--:R-:W-:Y:S01]  /*495b0*/  IADD3 R6, P3, R15, R2, RZ ;  /* 0x000000020f067210 */ /* 0x008fe20007f7e0ff */
[----:B------:R-:W-:Y:S01]  /*495c0*/  IMAD R5, R13, 0x1c1, RZ ;  /* 0x000001c10d057824 */ /* 0x000fe200078e02ff */
[-C--:B------:R-:W-:Y:S01]  /*495d0*/  LEA.HI.X.SX32 R11, R28, R3.reuse, 0x1, P4 ;  /* 0x000000031c0b7211 */ /* 0x080fe200020f0eff */
[----:B------:R-:W-:Y:S01]  /*495e0*/  IMAD R47, R24, 0x386, RZ ;  /* 0x00000386182f7824 */ /* 0x000fe200078e02ff */
[----:B------:R-:W-:-:S03]  /*495f0*/  LEA.HI.X.SX32 R7, R20, R3, 0x1, P3 ;  /* 0x0000000314077211 */ /* 0x000fc600018f0eff */
[----:B------:R-:W3:Y:S01]  /*49600*/  LDC R13, c[0x0][0x278] ;  /* 0x00009e00ff0d7b82 */ /* 0x000ee20000000800 */
[----:B------:R1:W-:Y:S01]  /*49610*/  STG.E.U16 desc[UR60][R8.64], R26 ;  /* 0x0000001a08007986 */ /* 0x0003e2000c10153c */
[----:B------:R-:W-:Y:S01]  /*49620*/  IADD3 R4, P0, R27, R2, RZ ;  /* 0x000000021b047210 */ /* 0x000fe20007f1e0ff */
[----:B--2---:R-:W-:-:S05]  /*49630*/  IMAD R27, R16, 0x388, RZ ;  /* 0x00000388101b7824 */ /* 0x004fca00078e02ff */
[----:B------:R-:W2:Y:S01]  /*49640*/  LDC R20, c[0x0][0x278] ;  /* 0x00009e00ff147b82 */ /* 0x000ea20000000800 */
[----:B------:R4:W-:Y:S01]  /*49650*/  STG.E.U16 desc[UR60][R10.64], R220 ;  /* 0x000000dc0a007986 */ /* 0x0009e2000c10153c */
[----:B------:R-:W-:Y:S01]  /*49660*/  LEA.HI.X.SX32 R5, R5, R3, 0x1, P0 ;  /* 0x0000000305057211 */ /* 0x000fe200000f0eff */
[----:B-1----:R-:W-:Y:S01]  /*49670*/  IMAD R9, R14, 0x1c3, RZ ;  /* 0x000001c30e097824 */ /* 0x002fe200078e02ff */
[----:B------:R-:W-:-:S04]  /*49680*/  IADD3 R8, P4, R47, R2, RZ ;  /* 0x000000022f087210 */ /* 0x000fc80007f9e0ff */
[----:B------:R-:W1:Y:S01]  /*49690*/  LDC R24, c[0x0][0x278] ;  /* 0x00009e00ff187b82 */ /* 0x000e620000000800 */
[----:B------:R-:W-:Y:S01]  /*496a0*/  IMAD R17, R17, 0x38a, RZ ;  /* 0x0000038a11117824 */ /* 0x000fe200078e02ff */
[----:B------:R-:W-:Y:S02]  /*496b0*/  LEA.HI.X.SX32 R9, R9, R3, 0x1, P4 ;  /* 0x0000000309097211 */ /* 0x000fe400020f0eff */
[----:B----4-:R-:W-:-:S04]  /*496c0*/  PRMT R220, R220, 0x7632, R220 ;  /* 0x00007632dcdc7816 */ /* 0x010fc800000000dc */
[----:B------:R-:W4:Y:S01]  /*496d0*/  LDC R16, c[0x0][0x278] ;  /* 0x00009e00ff107b82 */ /* 0x000f220000000800 */
[----:B------:R-:W-:Y:S01]  /*496e0*/  PRMT R10, R221, 0x7632, R10 ;  /* 0x00007632dd0a7816 */ /* 0x000fe2000000000a */
[----:B------:R0:W-:Y:S06]  /*496f0*/  STG.E.U16 desc[UR60][R4.64], R220 ;  /* 0x000000dc04007986 */ /* 0x0001ec000c10153c */
[----:B------:R-:W4:Y:S01]  /*49700*/  LDC R26, c[0x0][0x278] ;  /* 0x00009e00ff1a7b82 */ /* 0x000f220000000800 */
[----:B------:R3:W-:Y:S07]  /*49710*/  STG.E.U16 desc[UR60][R6.64], R221 ;  /* 0x000000dd06007986 */ /* 0x0007ee000c10153c */
[----:B------:R-:W1:Y:S01]  /*49720*/  LDC R14, c[0x0][0x278] ;  /* 0x00009e00ff0e7b82 */ /* 0x000e620000000800 */
[----:B------:R2:W-:Y:S01]  /*49730*/  STG.E.U16 desc[UR60][R8.64], R10 ;  /* 0x0000000a08007986 */ /* 0x0005e2000c10153c */
[----:B0-----:R-:W-:-:S06]  /*49740*/  IADD3 R4, P3, R27, R2, RZ ;  /* 0x000000021b047210 */ /* 0x001fcc0007f7e0ff */
[----:B------:R-:W0:Y:S01]  /*49750*/  LDC R15, c[0x0][0x278] ;  /* 0x00009e00ff0f7b82 */ /* 0x000e220000000800 */
[----:B---3--:R-:W-:Y:S01]  /*49760*/  IADD3 R6, P0, R17, R2, RZ ;  /* 0x0000000211067210 */ /* 0x008fe20007f1e0ff */
[----:B------:R-:W-:Y:S02]  /*49770*/  IMAD R19, R19, 0x38e, RZ ;  /* 0x0000038e13137824 */ /* 0x000fe400078e02ff */
[----:B--2---:R-:W-:-:S04]  /*49780*/  IMAD R9, R18, 0x38c, RZ ;  /* 0x0000038c12097824 */ /* 0x004fc800078e02ff */
[----:B------:R-:W2:Y:S01]  /*49790*/  LDC R17, c[0x0][0x278] ;  /* 0x00009e00ff117b82 */ /* 0x000ea20000000800 */
[----:B------:R-:W-:Y:S01]  /*497a0*/  IMAD R11, R12, 0x1c5, RZ ;  /* 0x000001c50c0b7824 */ /* 0x000fe200078e02ff */
[----:B------:R-:W-:Y:S02]  /*497b0*/  LEA.HI.X.SX32 R5, R21, R3, 0x1, P3 ;  /* 0x0000000315057211 */ /* 0x000fe400018f0eff */
[----:B------:R-:W-:-:S04]  /*497c0*/  IADD3 R8, P3, R9, R2, RZ ;  /* 0x0000000209087210 */ /* 0x000fc80007f7e0ff */
[----:B------:R-:W3:Y:S01]  /*497d0*/  LDC R18, c[0x0][0x278] ;  /* 0x00009e00ff127b82 */ /* 0x000ee20000000800 */
[----:B------:R-:W-:Y:S01]  /*497e0*/  IADD3 R10, P4, R19, R2, RZ ;  /* 0x00000002130a7210 */ /* 0x000fe20007f9e0ff */
[----:B------:R-:W-:Y:S01]  /*497f0*/  IMAD R13, R13, 0x1c7, RZ ;  /* 0x000001c70d0d7824 */ /* 0x000fe200078e02ff */
[----:B------:R-:W-:Y:S01]  /*49800*/  LEA.HI.X.SX32 R7, R11, R3, 0x1, P0 ;  /* 0x000000030b077211 */ /* 0x000fe200000f0eff */
[----:B------:R-:W-:Y:S01]  /*49810*/  IMAD R21, R20, 0x390, RZ ;  /* 0x0000039014157824 */ /* 0x000fe200078e02ff */
[----:B------:R-:W-:-:S03]  /*49820*/  PRMT R27, R222, 0x7632, R27 ;  /* 0x00007632de1b7816 */ /* 0x000fc6000000001b */
[----:B------:R-:W3:Y:S01]  /*49830*/  LDC R19, c[0x0][0x278] ;  /* 0x00009e00ff137b82 */ /* 0x000ee20000000800 */
[-C--:B------:R-:W-:Y:S01]  /*49840*/  LEA.HI.X.SX32 R9, R30, R3.reuse, 0x1, P3 ;  /* 0x000000031e097211 */ /* 0x080fe200018f0eff */
[----:B------:R4:W-:Y:S01]  /*49850*/  STG.E.U16 desc[UR60][R4.64], R222 ;  /* 0x000000de04007986 */ /* 0x0009e2000c10153c */
[----:B------:R-:W-:Y:S02]  /*49860*/  LEA.HI.X.SX32 R11, R13, R3, 0x1, P4 ;  /* 0x000000030d0b7211 */ /* 0x000fe400020f0eff */
[----:B------:R-:W-:Y:S01]  /*49870*/  PRMT R28, R223, 0x7632, R28 ;  /* 0x00007632df1c7816 */ /* 0x000fe2000000001c */
[----:B------:R4:W-:Y:S01]  /*49880*/  STG.E.U16 desc[UR60][R6.64], R27 ;  /* 0x0000001b06007986 */ /* 0x0009e2000c10153c */
[----:B-1----:R-:W-:Y:S01]  /*49890*/  IMAD R13, R14, 0x1c9, RZ ;  /* 0x000001c90e0d7824 */ /* 0x002fe200078e02ff */
[----:B------:R-:W1:Y:S02]  /*498a0*/  LDC R12, c[0x0][0x278] ;  /* 0x00009e00ff0c7b82 */ /* 0x000e640000000800 */
[----:B------:R0:W-:Y:S01]  /*498b0*/  STG.E.U16 desc[UR60][R8.64], R223 ;  /* 0x000000df08007986 */ /* 0x0001e2000c10153c */
[----:B----4-:R-:W-:Y:S01]  /*498c0*/  IMAD R5, R24, 0x392, RZ ;  /* 0x0000039218057824 */ /* 0x010fe200078e02ff */
[----:B------:R-:W-:Y:S01]  /*498d0*/  IADD3 R4, P3, R21, R2, RZ ;  /* 0x0000000215047210 */ /* 0x000fe20007f7e0ff */
[----:B------:R-:W-:-:S03]  /*498e0*/  IMAD R7, R16, 0x394, RZ ;  /* 0x0000039410077824 */ /* 0x000fc600078e02ff */
[-C--:B------:R-:W-:Y:S01]  /*498f0*/  IADD3 R6, P0, R5, R2.reuse, RZ ;  /* 0x0000000205067210 */ /* 0x080fe20007f1e0ff */
[----:B0-----:R-:W-:Y:S01]  /*49900*/  IMAD R9, R26, 0x396, RZ ;  /* 0x000003961a097824 */ /* 0x001fe200078e02ff */
[----:B------:R0:W-:Y:S01]  /*49910*/  STG.E.U16 desc[UR60][R10.64], R28 ;  /* 0x0000001c0a007986 */ /* 0x0001e2000c10153c */
[-C--:B------:R-:W-:Y:S01]  /*49920*/  LEA.HI.X.SX32 R5, R29, R3.reuse, 0x1, P3 ;  /* 0x000000031d057211 */ /* 0x080fe200018f0eff */
[----:B------:R-:W4:Y:S01]  /*49930*/  LDC R16, c[0x0][0x278] ;  /* 0x00009e00ff107b82 */ /* 0x000f220000000800 */
[-C--:B------:R-:W-:Y:S02]  /*49940*/  IADD3 R8, P3, R7, R2.reuse, RZ ;  /* 0x0000000207087210 */ /* 0x080fe40007f7e0ff */
[----:B------:R-:W-:Y:S01]  /*49950*/  LEA.HI.X.SX32 R7, R13, R3, 0x1, P0 ;  /* 0x000000030d077211 */ /* 0x000fe200000f0eff */
[----:B------:R2:W-:Y:S01]  /*49960*/  STG.E.U16 desc[UR60][R4.64], R224 ;  /* 0x000000e004007986 */ /* 0x0005e2000c10153c */
[----:B------:R-:W-:Y:S02]  /*49970*/  PRMT R14, R224, 0x7632, R14 ;  /* 0x00007632e00e7816 */ /* 0x000fe4000000000e */
[----:B------:R-:W-:Y:S01]  /*49980*/  PRMT R20, R225, 0x7632, R20 ;  /* 0x00007632e1147816 */ /* 0x000fe20000000014 */
[----:B------:R-:W4:Y:S01]  /*49990*/  LDC R13, c[0x0][0x278] ;  /* 0x00009e00ff0d7b82 */ /* 0x000f220000000800 */
[----:B0-----:R-:W-:Y:S01]  /*499a0*/  IMAD R11, R15, 0x1cb, RZ ;  /* 0x000001cb0f0b7824 */ /* 0x001fe200078e02ff */
[----:B------:R-:W-:-:S02]  /*499b0*/  IADD3 R10, P4, R9, R2, RZ ;  /* 0x00000002090a7210 */ /* 0x000fc40007f9e0ff */
[----:B------:R-:W-:-:S04]  /*499c0*/  LEA.HI.X.SX32 R9, R31, R3, 0x1, P3 ;  /* 0x000000031f097211 */ /* 0x000fc800018f0eff */
[----:B------:R-:W0:Y:S01]  /*499d0*/  LDC R15, c[0x0][0x278] ;  /* 0x00009e00ff0f7b82 */ /* 0x000e220000000800 */
[----:B------:R-:W-:Y:S01]  /*499e0*/  LEA.HI.X.SX32 R11, R11, R3, 0x1, P4 ;  /* 0x000000030b0b7211 */ /* 0x000fe200020f0eff */
[----:B--2---:R-:W-:Y:S01]  /*499f0*/  IMAD R5, R17, 0x398, RZ ;  /* 0x0000039811057824 */ /* 0x004fe200078e02ff */
[----:B------:R2:W-:Y:S01]  /*49a00*/  STG.E.U16 desc[UR60][R6.64], R14 ;  /* 0x0000000e06007986 */ /* 0x0005e2000c10153c */
[----:B---3--:R-:W-:-:S04]  /*49a10*/  IMAD R21, R18, 0x39a, RZ ;  /* 0x0000039a12157824 */ /* 0x008fc800078e02ff */
[----:B------:R-:W3:Y:S01]  /*49a20*/  LDC R17, c[0x0][0x278] ;  /* 0x00009e00ff117b82 */ /* 0x000ee20000000800 */
[----:B------:R1:W-:Y:S01]  /*49a30*/  STG.E.U16 desc[UR60][R8.64], R225 ;  /* 0x000000e108007986 */ /* 0x0003e2000c10153c */
[----:B------:R-:W-:-:S03]  /*49a40*/  IMAD R19, R19, 0x39c, RZ ;  /* 0x0000039c13137824 */ /* 0x000fc600078e02ff */
[----:B------:R1:W-:Y:S03]  /*49a50*/  STG.E.U16 desc[UR60][R10.64], R20 ;  /* 0x000000140a007986 */ /* 0x0003e6000c10153c */
[----:B------:R-:W3:Y:S01]  /*49a60*/  LDC R18, c[0x0][0x278] ;  /* 0x00009e00ff127b82 */ /* 0x000ee20000000800 */
[----:B------:R-:W-:Y:S02]  /*49a70*/  IADD3 R4, P0, R5, R2, RZ ;  /* 0x0000000205047210 */ /* 0x000fe40007f1e0ff */
[----:B------:R-:W-:-:S05]  /*49a80*/  PRMT R24, R227, 0x7632, R24 ;  /* 0x00007632e3187816 */ /* 0x000fca0000000018 */
[----:B--2---:R-:W2:Y:S01]  /*49a90*/  LDC R14, c[0x0][0x278] ;  /* 0x00009e00ff0e7b82 */ /* 0x004ea20000000800 */
[----:B-1----:R-:W-:-:S07]  /*49aa0*/  IADD3 R8, P4, R19, R2, RZ ;  /* 0x0000000213087210 */ /* 0x002fce0007f9e0ff */
[----:B------:R-:W1:Y:S01]  /*49ab0*/  LDC R10, c[0x0][0x278] ;  /* 0x00009e00ff0a7b82 */ /* 0x000e620000000800 */
[----:B------:R-:W-:Y:S01]  /*49ac0*/  IMAD R7, R12, 0x1cd, RZ ;  /* 0x000001cd0c077824 */ /* 0x000fe200078e02ff */
[----:B------:R-:W-:-:S06]  /*49ad0*/  LEA.HI.X.SX32 R5, R22, R3, 0x1, P0 ;  /* 0x0000000316057211 */ /* 0x000fcc00000f0eff */
[----:B------:R-:W2:Y:S01]  /*49ae0*/  LDC R19, c[0x0][0x278] ;  /* 0x00009e00ff137b82 */ /* 0x000ea20000000800 */
[----:B------:R-:W-:Y:S01]  /*49af0*/  IADD3 R6, P3, R21, R2, RZ ;  /* 0x0000000215067210 */ /* 0x000fe20007f7e0ff */
[----:B0-----:R-:W-:Y:S01]  /*49b00*/  IMAD R11, R15, 0x39e, RZ ;  /* 0x0000039e0f0b7824 */ /* 0x001fe200078e02ff */
[----:B------:R-:W-:Y:S01]  /*49b10*/  PRMT R22, R226, 0x7632, R22 ;  /* 0x00007632e2167816 */ /* 0x000fe20000000016 */
[----:B------:R0:W-:Y:S01]  /*49b20*/  STG.E.U16 desc[UR60][R4.64], R226 ;  /* 0x000000e204007986 */ /* 0x0001e2000c10153c */
[----:B------:R-:W-:-:S03]  /*49b30*/  LEA.HI.X.SX32 R7, R7, R3, 0x1, P3 ;  /* 0x0000000307077211 */ /* 0x000fc600018f0eff */
[----:B------:R-:W2:Y:S01]  /*49b40*/  LDC R20, c[0x0][0x278] ;  /* 0x00009e00ff147b82 */ /* 0x000ea20000000800 */
[----:B------:R-:W-:Y:S01]  /*49b50*/  LEA.HI.X.SX32 R9, R34, R3, 0x1, P4 ;  /* 0x0000000322097211 */ /* 0x000fe200020f0eff */
[----:B----4-:R-:W-:Y:S02]  /*49b60*/  IMAD R21, R16, 0x3a0, RZ ;  /* 0x000003a010157824 */ /* 0x010fe400078e02ff */
[----:B---3--:R-:W-:-:S04]  /*49b70*/  IMAD R17, R17, 0x3a2, RZ ;  /* 0x000003a211117824 */ /* 0x008fc800078e02ff */
[----:B------:R-:W3:Y:S01]  /*49b80*/  LDC R15, c[0x0][0x278] ;  /* 0x00009e00ff0f7b82 */ /* 0x000ee20000000800 */
[----:B0-----:R-:W-:Y:S01]  /*49b90*/  IMAD R5, R13, 0x1cf, RZ ;  /* 0x000001cf0d057824 */ /* 0x001fe200078e02ff */
[----:B------:R-:W-:Y:S01]  /*49ba0*/  IADD3 R4, P3, R11, R2, RZ ;  /* 0x000000020b047210 */ /* 0x000fe20007f7e0ff */
[----:B------:R-:W-:Y:S01]  /*49bb0*/  IMAD R11, R18, 0x3a4, RZ ;  /* 0x000003a4120b7824 */ /* 0x000fe200078e02ff */
[----:B------:R0:W-:Y:S04]  /*49bc0*/  STG.E.U16 desc[UR60][R6.64], R22 ;  /* 0x0000001606007986 */ /* 0x0001e8000c10153c */
[----:B------:R-:W4:Y:S01]  /*49bd0*/  LDC R12, c[0x0][0x278] ;  /* 0x00009e00ff0c7b82 */ /* 0x000f220000000800 */
[----:B------:R1:W-:Y:S01]  /*49be0*/  STG.E.U16 desc[UR60][R8.64], R227 ;  /* 0x000000e308007986 */ /* 0x0003e2000c10153c */
[----:B------:R-:W-:-:S02]  /*49bf0*/  LEA.HI.X.SX32 R5, R5, R3, 0x1, P3 ;  /* 0x0000000305057211 */ /* 0x000fc400018f0eff */
[----:B0-----:R-:W-:-:S04]  /*49c00*/  IADD3 R6, P0, R21, R2, RZ ;  /* 0x0000000215067210 */ /* 0x001fc80007f1e0ff */
[----:B------:R-:W0:Y:S01]  /*49c10*/  LDC R16, c[0x0][0x278] ;  /* 0x00009e00ff107b82 */ /* 0x000e220000000800 */
[----:B-1----:R-:W-:Y:S01]  /*49c20*/  IMAD R9, R10, 0x1d1, RZ ;  /* 0x000001d10a097824 */ /* 0x002fe200078e02ff */
[-C--:B------:R-:W-:Y:S02]  /*49c30*/  IADD3 R8, P3, R17, R2.reuse, RZ ;  /* 0x0000000211087210 */ /* 0x080fe40007f7e0ff */
[----:B------:R-:W-:-:S04]  /*49c40*/  IADD3 R10, P4, R11, R2, RZ ;  /* 0x000000020b0a7210 */ /* 0x000fc80007f9e0ff */
[----:B------:R-:W1:Y:S01]  /*49c50*/  LDC R17, c[0x0][0x278] ;  /* 0x00009e00ff117b82 */ /* 0x000e620000000800 */
[-C--:B------:R-:W-:Y:S02]  /*49c60*/  LEA.HI.X.SX32 R7, R32, R3.reuse, 0x1, P0 ;  /* 0x0000000320077211 */ /* 0x080fe400000f0eff */
[-C--:B------:R-:W-:Y:S02]  /*49c70*/  LEA.HI.X.SX32 R9, R9, R3.reuse, 0x1, P3 ;  /* 0x0000000309097211 */ /* 0x080fe400018f0eff */
[----:B------:R-:W-:Y:S01]  /*49c80*/  PRMT R22, R228, 0x7632, R22 ;  /* 0x00007632e4167816 */ /* 0x000fe20000000016 */
[----:B--2---:R-:W-:Y:S01]  /*49c90*/  IMAD R21, R19, 0x3a6, RZ ;  /* 0x000003a613157824 */ /* 0x004fe200078e02ff */
[----:B------:R-:W-:Y:S01]  /*49ca0*/  LEA.HI.X.SX32 R11, R33, R3, 0x1, P4 ;  /* 0x00000003210b7211 */ /* 0x000fe200020f0eff */
[----:B------:R-:W-:Y:S01]  /*49cb0*/  STG.E.U16 desc[UR60][R4.64], R24 ;  /* 0x0000001804007986 */ /* 0x000fe2000c10153c */
[----:B------:R-:W2:Y:S03]  /*49cc0*/  LDC R19, c[0x0][0x278] ;  /* 0x00009e00ff137b82 */ /* 0x000ea60000000800 */
[----:B------:R-:W-:Y:S04]  /*49cd0*/  STG.E.U16 desc[UR60][R6.64], R228 ;  /* 0x000000e406007986 */ /* 0x000fe8000c10153c */
[----:B------:R-:W-:Y:S01]  /*49ce0*/  STG.E.U16 desc[UR60][R8.64], R22 ;  /* 0x0000001608007986 */ /* 0x000fe2000c10153c */
[----:B------:R-:W2:Y:S03]  /*49cf0*/  LDC R18, c[0x0][0x278] ;  /* 0x00009e00ff127b82 */ /* 0x000ea60000000800 */
[----:B------:R4:W-:Y:S01]  /*49d00*/  STG.E.U16 desc[UR60][R10.64], R229 ;  /* 0x000000e50a007986 */ /* 0x0009e2000c10153c */
[----:B------:R-:W-:-:S04]  /*49d10*/  IMAD R27, R20, 0x3aa, RZ ;  /* 0x000003aa141b7824 */ /* 0x000fc800078e02ff */
[----:B------:R-:W2:Y:S01]  /*49d20*/  LDC R13, c[0x0][0x278] ;  /* 0x00009e00ff0d7b82 */ /* 0x000ea20000000800 */
[----:B---3--:R-:W-:-:S07]  /*49d30*/  IMAD R15, R15, 0x3a8, RZ ;  /* 0x000003a80f0f7824 */ /* 0x008fce00078e02ff */
[----:B----4-:R-:W3:Y:S01]  /*49d40*/  LDC R10, c[0x0][0x278] ;  /* 0x00009e00ff0a7b82 */ /* 0x010ee20000000800 */
[----:B------:R-:W-:Y:S01]  /*49d50*/  IMAD R5, R12, 0x1d3, RZ ;  /* 0x000001d30c057824 */ /* 0x000fe200078e02ff */
[----:B------:R-:W-:-:S06]  /*49d60*/  IADD3 R4, P0, R21, R2, RZ ;  /* 0x0000000215047210 */ /* 0x000fcc0007f1e0ff */
[----:B------:R-:W4:Y:S01]  /*49d70*/  LDC R20, c[0x0][0x278] ;  /* 0x00009e00ff147b82 */ /* 0x000f220000000800 */
[-C--:B------:R-:W-:Y:S01]  /*49d80*/  IADD3 R6, P3, R15, R2.reuse, RZ ;  /* 0x000000020f067210 */ /* 0x080fe20007f7e0ff */
[----:B------:R-:W-:Y:S01]  /*49d90*/  IMAD R9, R14, 0x1d5, RZ ;  /* 0x000001d50e097824 */ /* 0x000fe200078e02ff */
[----:B------:R-:W-:Y:S01]  /*49da0*/  IADD3 R8, P4, R27, R2, RZ ;  /* 0x000000021b087210 */ /* 0x000fe20007f9e0ff */
[----:B0-----:R-:W-:Y:S01]  /*49db0*/  IMAD R15, R16, 0x3ac, RZ ;  /* 0x000003ac100f7824 */ /* 0x001fe200078e02ff */
[-C--:B------:R-:W-:Y:S02]  /*49dc0*/  LEA.HI.X.SX32 R5, R5, R3.reuse, 0x1, P0 ;  /* 0x0000000305057211 */ /* 0x080fe400000f0eff */
[----:B------:R-:W-:Y:S01]  /*49dd0*/  PRMT R229, R229, 0x7632, R229 ;  /* 0x00007632e5e57816 */ /* 0x000fe200000000e5 */
[----:B------:R-:W0:Y:S01]  /*49de0*/  LDC R21, c[0x0][0x278] ;  /* 0x00009e00ff157b82 */ /* 0x000e220000000800 */
[-C--:B------:R-:W-:Y:S01]  /*49df0*/  LEA.HI.X.SX32 R7, R23, R3.reuse, 0x1, P3 ;  /* 0x0000000317077211 */ /* 0x080fe200018f0eff */
[----:B-1----:R-:W-:Y:S01]  /*49e00*/  IMAD R17, R17, 0x3ae, RZ ;  /* 0x000003ae11117824 */ /* 0x002fe200078e02ff */
[----:B------:R-:W-:Y:S01]  /*49e10*/  LEA.HI.X.SX32 R9, R9, R3, 0x1, P4 ;  /* 0x0000000309097211 */ /* 0x000fe200020f0eff */
[----:B------:R1:W-:Y:S01]  /*49e20*/  STG.E.U16 desc[UR60][R4.64], R229 ;  /* 0x000000e504007986 */ /* 0x0003e2000c10153c */
[----:B------:R-:W-:-:S03]  /*49e30*/  PRMT R14, R230, 0x7632, R14 ;  /* 0x00007632e60e7816 */ /* 0x000fc6000000000e */
[----:B------:R-:W0:Y:S01]  /*49e40*/  LDC R16, c[0x0][0x278] ;  /* 0x00009e00ff107b82 */ /* 0x000e220000000800 */
[----:B------:R1:W-:Y:S01]  /*49e50*/  STG.E.U16 desc[UR60][R6.64], R230 ;  /* 0x000000e606007986 */ /* 0x0003e2000c10153c */
[----:B--2---:R-:W-:-:S03]  /*49e60*/  IMAD R19, R19, 0x3b2, RZ ;  /* 0x000003b213137824 */ /* 0x004fc600078e02ff */
[----:B------:R2:W-:Y:S03]  /*49e70*/  STG.E.U16 desc[UR60][R8.64], R14 ;  /* 0x0000000e08007986 */ /* 0x0005e6000c10153c */
[----:B------:R-:W0:Y:S01]  /*49e80*/  LDC R12, c[0x0][0x278] ;  /* 0x00009e00ff0c7b82 */ /* 0x000e220000000800 */
[-C--:B-1----:R-:W-:Y:S02]  /*49e90*/  IADD3 R4, P3, R15, R2.reuse, RZ ;  /* 0x000000020f047210 */ /* 0x082fe40007f7e0ff */
[----:B------:R-:W-:-:S05]  /*49ea0*/  IADD3 R6, P0, R17, R2, RZ ;  /* 0x0000000211067210 */ /* 0x000fca0007f1e0ff */
[----:B------:R-:W1:Y:S01]  /*49eb0*/  LDC R22, c[0x0][0x278] ;  /* 0x00009e00ff167b82 */ /* 0x000e620000000800 */
[----:B------:R-:W-:Y:S01]  /*49ec0*/  LEA.HI.X.SX32 R5, R37, R3, 0x1, P3 ;  /* 0x0000000325057211 */ /* 0x000fe200018f0eff */
[----:B------:R-:W-:Y:S02]  /*49ed0*/  IMAD R7, R18, 0x3b0, RZ ;  /* 0x000003b012077824 */ /* 0x000fe400078e02ff */
[----:B------:R-:W-:-:S04]  /*49ee0*/  IMAD R11, R13, 0x1d7, RZ ;  /* 0x000001d70d0b7824 */ /* 0x000fc800078e02ff */
[----:B------:R-:W1:Y:S01]  /*49ef0*/  LDC R17, c[0x0][0x278] ;  /* 0x00009e00ff117b82 */ /* 0x000e620000000800 */
[----:B---3--:R-:W-:Y:S01]  /*49f00*/  IMAD R13, R10, 0x1d9, RZ ;  /* 0x000001d90a0d7824 */ /* 0x008fe200078e02ff */
[-C--:B------:R-:W-:Y:S01]  /*49f10*/  IADD3 R10, P4, R19, R2.reuse, RZ ;  /* 0x00000002130a7210 */ /* 0x080fe20007f9e0ff */
[----:B------:R4:W-:Y:S05]  /*49f20*/  STG.E.U16 desc[UR60][R4.64], R231 ;  /* 0x000000e704007986 */ /* 0x0009ea000c10153c */
[----:B--2---:R-:W2:Y:S01]  /*49f30*/  LDC R14, c[0x0][0x278] ;  /* 0x00009e00ff0e7b82 */ /* 0x004ea20000000800 */
[----:B------:R-:W-:Y:S02]  /*49f40*/  IADD3 R8, P3, R7, R2, RZ ;  /* 0x0000000207087210 */ /* 0x000fe40007f7e0ff */
[----:B------:R-:W-:-:S05]  /*49f50*/  LEA.HI.X.SX32 R7, R11, R3, 0x1, P0 ;  /* 0x000000030b077211 */ /* 0x000fca00000f0eff */
[----:B------:R-:W3:Y:S01]  /*49f60*/  LDC R18, c[0x0][0x278] ;  /* 0x00009e00ff127b82 */ /* 0x000ee20000000800 */
[----:B----4-:R-:W-:Y:S01]  /*49f70*/  IMAD R5, R20, 0x3b4, RZ ;  /* 0x000003b414057824 */ /* 0x010fe200078e02ff */
[----:B------:R-:W-:Y:S02]  /*49f80*/  LEA.HI.X.SX32 R11, R13, R3, 0x1, P4 ;  /* 0x000000030d0b7211 */ /* 0x000fe400020f0eff */
[----:B------:R-:W-:-:S04]  /*49f90*/  PRMT R23, R231, 0x7632, R23 ;  /* 0x00007632e7177816 */ /* 0x000fc80000000017 */
[----:B------:R-:W4:Y:S01]  /*49fa0*/  LDC R19, c[0x0][0x278] ;  /* 0x00009e00ff137b82 */ /* 0x000f220000000800 */
[----:B------:R-:W-:-:S07]  /*49fb0*/  LEA.HI.X.SX32 R9, R35, R3, 0x1, P3 ;  /* 0x0000000323097211 */ /* 0x000fce00018f0eff */
[----:B------:R-:W3:Y:S01]  /*49fc0*/  LDC R20, c[0x0][0x278] ;  /* 0x00009e00ff147b82 */ /* 0x000ee20000000800 */
[----:B------:R-:W-:Y:S07]  /*49fd0*/  STG.E.U16 desc[UR60][R6.64], R23 ;  /* 0x0000001706007986 */ /* 0x000fee000c10153c */
[----:B------:R-:W2:Y:S01]  /*49fe0*/  LDC R13, c[0x0][0x278] ;  /* 0x00009e00ff0d7b82 */ /* 0x000ea20000000800 */
[----:B------:R1:W-:Y:S01]  /*49ff0*/  STG.E.U16 desc[UR60][R8.64], R232 ;  /* 0x000000e808007986 */ /* 0x0003e2000c10153c */
[----:B0-----:R-:W-:-:S06]  /*4a000*/  IMAD R21, R21, 0x3b6, RZ ;  /* 0x000003b615157824 */ /* 0x001fcc00078e02ff */
[----:B------:R-:W0:Y:S01]  /*4a010*/  LDC R15, c[0x0][0x278] ;  /* 0x00009e00ff0f7b82 */ /* 0x000e220000000800 */
[----:B------:R-:W-:Y:S02]  /*4a020*/  PRMT R24, R232, 0x7632, R24 ;  /* 0x00007632e8187816 */ /* 0x000fe40000000018 */
[----:B------:R-:W-:Y:S01]  /*4a030*/  IADD3 R4, P3, R5, R2, RZ ;  /* 0x0000000205047210 */ /* 0x000fe20007f7e0ff */
[----:B-1----:R-:W-:-:S04]  /*4a040*/  IMAD R9, R16, 0x3b8, RZ ;  /* 0x000003b810097824 */ /* 0x002fc800078e02ff */
[----:B------:R-:W1:Y:S01]  /*4a050*/  LDC R16, c[0x0][0x278] ;  /* 0x00009e00ff107b82 */ /* 0x000e620000000800 */
[----:B------:R-:W-:Y:S01]  /*4a060*/  IMAD R7, R12, 0x1db, RZ ;  /* 0x000001db0c077824 */ /* 0x000fe200078e02ff */
[-C--:B------:R-:W-:Y:S01]  /*4a070*/  IADD3 R6, P0, R21, R2.reuse, RZ ;  /* 0x0000000215067210 */ /* 0x080fe20007f1e0ff */
[----:B------:R-:W-:Y:S01]  /*4a080*/  IMAD R23, R22, 0x3ba, RZ ;  /* 0x000003ba16177824 */ /* 0x000fe200078e02ff */
[-C--:B------:R-:W-:Y:S01]  /*4a090*/  LEA.HI.X.SX32 R5, R36, R3.reuse, 0x1, P3 ;  /* 0x0000000324057211 */ /* 0x080fe200018f0eff */
[----:B------:R-:W-:Y:S01]  /*4a0a0*/  IMAD R21, R17, 0x3bc, RZ ;  /* 0x000003bc11157824 */ /* 0x000fe200078e02ff */
[----:B------:R2:W-:Y:S01]  /*4a0b0*/  STG.E.U16 desc[UR60][R10.64], R24 ;  /* 0x000000180a007986 */ /* 0x0005e2000c10153c */
[----:B------:R-:W-:Y:S01]  /*4a0c0*/  IADD3 R8, P3, R9, R2, RZ ;  /* 0x0000000209087210 */ /* 0x000fe20007f7e0ff */
[----:B------:R-:W1:Y:S01]  /*4a0d0*/  LDC R17, c[0x0][0x278] ;  /* 0x00009e00ff117b82 */ /* 0x000e620000000800 */
[-C--:B------:R-:W-:Y:S02]  /*4a0e0*/  LEA.HI.X.SX32 R7, R7, R3.reuse, 0x1, P0 ;  /* 0x0000000307077211 */ /* 0x080fe400000f0eff */
[----:B------:R-:W-:Y:S01]  /*4a0f0*/  PRMT R22, R233, 0x7632, R22 ;  /* 0x00007632e9167816 */ /* 0x000fe20000000016 */
[----:B------:R3:W-:Y:S01]  /*4a100*/  STG.E.U16 desc[UR60][R4.64], R233 ;  /* 0x000000e904007986 */ /* 0x0007e2000c10153c */
[----:B------:R-:W-:Y:S01]  /*4a110*/  LEA.HI.X.SX32 R9, R40, R3, 0x1, P3 ;  /* 0x0000000328097211 */ /* 0x000fe200018f0eff */
[----:B----4-:R-:W-:-:S02]  /*4a120*/  IMAD R19, R19, 0x3c0, RZ ;  /* 0x000003c013137824 */ /* 0x010fc400078e02ff */
[----:B--2---:R-:W-:Y:S01]  /*4a130*/  IMAD R13, R13, 0x1df, RZ ;  /* 0x000001df0d0d7824 */ /* 0x004fe200078e02ff */
[----:B------:R-:W2:Y:S01]  /*4a140*/  LDC R12, c[0x0][0x278] ;  /* 0x00009e00ff0c7b82 */ /* 0x000ea20000000800 */
[----:B------:R-:W-:Y:S01]  /*4a150*/  IMAD R11, R14, 0x1dd, RZ ;  /* 0x000001dd0e0b7824 */ /* 0x000fe200078e02ff */
[----:B------:R-:W-:Y:S01]  /*4a160*/  IADD3 R10, P4, R23, R2, RZ ;  /* 0x00000002170a7210 */ /* 0x000fe20007f9e0ff */
[----:B------:R4:W-:Y:S01]  /*4a170*/  STG.E.U16 desc[UR60][R6.64], R22 ;  /* 0x0000001606007986 */ /* 0x0009e2000c10153c */
[----:B------:R-:W-:-:S04]  /*4a180*/  PRMT R23, R234, 0x7632, R23 ;  /* 0x00007632ea177816 */ /* 0x000fc80000000017 */
[----:B------:R-:W2:Y:S01]  /*4a190*/  LDC R14, c[0x0][0x278] ;  /* 0x00009e00ff0e7b82 */ /* 0x000ea20000000800 */
[----:B---3--:R-:W-:Y:S01]  /*4a1a0*/  IMAD R5, R18, 0x3be, RZ ;  /* 0x000003be12057824 */ /* 0x008fe200078e02ff */
[-C--:B------:R-:W-:Y:S02]  /*4a1b0*/  LEA.HI.X.SX32 R11, R11, R3.reuse, 0x1, P4 ;  /* 0x000000030b0b7211 */ /* 0x080fe400020f0eff */
[-C--:B------:R-:W-:Y:S01]  /*4a1c0*/  IADD3 R4, P3, R21, R2.reuse, RZ ;  /* 0x0000000215047210 */ /* 0x080fe20007f7e0ff */
[----:B------:R3:W-:Y:S01]  /*4a1d0*/  STG.E.U16 desc[UR60][R8.64], R234 ;  /* 0x000000ea08007986 */ /* 0x0007e2000c10153c */
[----:B----4-:R-:W-:Y:S01]  /*4a1e0*/  IMAD R7, R20, 0x3c2, RZ ;  /* 0x000003c214077824 */ /* 0x010fe200078e02ff */
[----:B------:R-:W-:Y:S02]  /*4a1f0*/  IADD3 R6, P0, R5, R2, RZ ;  /* 0x0000000205067210 */ /* 0x000fe40007f1e0ff */
[----:B------:R0:W-:Y:S01]  /*4a200*/  STG.E.U16 desc[UR60][R10.64], R23 ;  /* 0x000000170a007986 */ /* 0x0001e2000c10153c */
[----:B------:R-:W-:Y:S01]  /*4a210*/  LEA.HI.X.SX32 R5, R39, R3, 0x1, P3 ;  /* 0x0000000327057211 */ /* 0x000fe200018f0eff */
[----:B------:R-:W4:Y:S01]  /*4a220*/  LDC R18, c[0x0][0x278] ;  /* 0x00009e00ff127b82 */ /* 0x000f220000000800 */
[----:B------:R-:W-:-:S02]  /*4a230*/  PRMT R20, R235, 0x7632, R20 ;  /* 0x00007632eb147816 */ /* 0x000fc40000000014 */
[-C--:B---3--:R-:W-:Y:S01]  /*4a240*/  IADD3 R8, P3, R19, R2.reuse, RZ ;  /* 0x0000000213087210 */ /* 0x088fe20007f7e0ff */
[----:B0-----:R-:W-:Y:S01]  /*4a250*/  IMAD R11, R15, 0x1e1, RZ ;  /* 0x000001e10f0b7824 */ /* 0x001fe200078e02ff */
[----:B------:R-:W-:-:S03]  /*4a260*/  IADD3 R10, P4, R7, R2, RZ ;  /* 0x00000002070a7210 */ /* 0x000fc60007f9e0ff */
[----:B------:R-:W0:Y:S01]  /*4a270*/  LDC R15, c[0x0][0x278] ;  /* 0x00009e00ff0f7b82 */ /* 0x000e220000000800 */
[-C--:B------:R-:W-:Y:S02]  /*4a280*/  LEA.HI.X.SX32 R7, R13, R3.reuse, 0x1, P0 ;  /* 0x000000030d077211 */ /* 0x080fe400000f0eff */
[-C--:B------:R-:W-:Y:S01]  /*4a290*/  LEA.HI.X.SX32 R9, R25, R3.reuse, 0x1, P3 ;  /* 0x0000000319097211 */ /* 0x080fe200018f0eff */
[----:B------:R3:W-:Y:S01]  /*4a2a0*/  STG.E.U16 desc[UR60][R4.64], R235 ;  /* 0x000000eb04007986 */ /* 0x0007e2000c10153c */
[----:B------:R-:W-:Y:S02]  /*4a2b0*/  LEA.HI.X.SX32 R11, R11, R3, 0x1, P4 ;  /* 0x000000030b0b7211 */ /* 0x000fe400020f0eff */
[----:B------:R-:W-:Y:S01]  /*4a2c0*/  PRMT R22, R236, 0x7632, R22 ;  /* 0x00007632ec167816 */ /* 0x000fe20000000016 */
[----:B------:R-:W4:Y:S01]  /*4a2d0*/  LDC R13, c[0x0][0x278] ;  /* 0x00009e00ff0d7b82 */ /* 0x000f220000000800 */
[----:B------:R-:W-:Y:S01]  /*4a2e0*/  STG.E.U16 desc[UR60][R6.64], R20 ;  /* 0x0000001406007986 */ /* 0x000fe2000c10153c */
[----:B-1----:R-:W-:-:S03]  /*4a2f0*/  IMAD R17, R17, 0x3c8, RZ ;  /* 0x000003c811117824 */ /* 0x002fc600078e02ff */
[----:B------:R1:W-:Y:S03]  /*4a300*/  STG.E.U16 desc[UR60][R8.64], R236 ;  /* 0x000000ec08007986 */ /* 0x0003e6000c10153c */
[----:B------:R-:W4:Y:S01]  /*4a310*/  LDC R19, c[0x0][0x278] ;  /* 0x00009e00ff137b82 */ /* 0x000f220000000800 */
[----:B---3--:R-:W-:Y:S01]  /*4a320*/  IMAD R5, R16, 0x3c6, RZ ;  /* 0x000003c610057824 */ /* 0x008fe200078e02ff */
[----:B------:R3:W-:Y:S06]  /*4a330*/  STG.E.U16 desc[UR60][R10.64], R22 ;  /* 0x000000160a007986 */ /* 0x0007ec000c10153c */
[----:B------:R-:W4:Y:S01]  /*4a340*/  LDC R16, c[0x0][0x278] ;  /* 0x00009e00ff107b82 */ /* 0x000f220000000800 */
[----:B--2---:R-:W-:Y:S01]  /*4a350*/  IMAD R21, R14, 0x3c4, RZ ;  /* 0x000003c40e157824 */ /* 0x004fe200078e02ff */
[----:B-1----:R-:W-:-:S06]  /*4a360*/  IADD3 R8, P4, R17, R2, RZ ;  /* 0x0000000211087210 */ /* 0x002fcc0007f9e0ff */
[----:B---3--:R-:W1:Y:S01]  /*4a370*/  LDC R10, c[0x0][0x278] ;  /* 0x00009e00ff0a7b82 */ /* 0x008e620000000800 */
[-C--:B------:R-:W-:Y:S01]  /*4a380*/  IADD3 R4, P0, R21, R2.reuse, RZ ;  /* 0x0000000215047210 */ /* 0x080fe20007f1e0ff */
[----:B------:R-:W-:Y:S01]  /*4a390*/  IMAD R7, R12, 0x1e3, RZ ;  /* 0x000001e30c077824 */ /* 0x000fe200078e02ff */
[----:B------:R-:W-:-:S05]  /*4a3a0*/  IADD3 R6, P3, R5, R2, RZ ;  /* 0x0000000205067210 */ /* 0x000fca0007f7e0ff */
[----:B------:R-:W2:Y:S01]  /*4a3b0*/  LDC R17, c[0x0][0x278] ;  /* 0x00009e00ff117b82 */ /* 0x000ea20000000800 */
[-C--:B------:R-:W-:Y:S01]  /*4a3c0*/  LEA.HI.X.SX32 R5, R38, R3.reuse, 0x1, P0 ;  /* 0x0000000326057211 */ /* 0x080fe200000f0eff */
[----:B0-----:R-:W-:Y:S01]  /*4a3d0*/  IMAD R11, R15, 0x3ca, RZ ;  /* 0x000003ca0f0b7824 */ /* 0x001fe200078e02ff */
[-C--:B------:R-:W-:Y:S02]  /*4a3e0*/  LEA.HI.X.SX32 R7, R7, R3.reuse, 0x1, P3 ;  /* 0x0000000307077211 */ /* 0x080fe400018f0eff */
[----:B------:R-:W-:Y:S01]  /*4a3f0*/  PRMT R22, R237, 0x7632, R22 ;  /* 0x00007632ed167816 */ /* 0x000fe20000000016 */
[----:B------:R0:W-:Y:S01]  /*4a400*/  STG.E.U16 desc[UR60][R4.64], R237 ;  /* 0x000000ed04007986 */ /* 0x0001e2000c10153c */
[----:B------:R-:W-:Y:S01]  /*4a410*/  LEA.HI.X.SX32 R9, R43, R3, 0x1, P4 ;  /* 0x000000032b097211 */ /* 0x000fe200020f0eff */
[----:B----4-:R-:W-:Y:S01]  /*4a420*/  IMAD R21, R18, 0x3cc, RZ ;  /* 0x000003cc12157824 */ /* 0x010fe200078e02ff */
[----:B------:R-:W3:Y:S01]  /*4a430*/  LDC R15, c[0x0][0x278] ;  /* 0x00009e00ff0f7b82 */ /* 0x000ee20000000800 */
[----:B------:R-:W-:Y:S01]  /*4a440*/  IMAD R19, R19, 0x3ce, RZ ;  /* 0x000003ce13137824 */ /* 0x000fe200078e02ff */
[----:B------:R4:W-:Y:S01]  /*4a450*/  STG.E.U16 desc[UR60][R6.64], R22 ;  /* 0x0000001606007986 */ /* 0x0009e2000c10153c */
[----:B------:R-:W-:-:S05]  /*4a460*/  PRMT R23, R238, 0x7632, R23 ;  /* 0x00007632ee177816 */ /* 0x000fca0000000017 */
[----:B------:R-:W3:Y:S01]  /*4a470*/  LDC R20, c[0x0][0x278] ;  /* 0x00009e00ff147b82 */ /* 0x000ee20000000800 */
[----:B0-----:R-:W-:Y:S01]  /*4a480*/  IMAD R5, R13, 0x1e5, RZ ;  /* 0x000001e50d057824 */ /* 0x001fe200078e02ff */
[-C--:B------:R-:W-:Y:S01]  /*4a490*/  IADD3 R4, P3, R11, R2.reuse, RZ ;  /* 0x000000020b047210 */ /* 0x080fe20007f7e0ff */
[----:B------:R-:W-:Y:S01]  /*4a4a0*/  IMAD R11, R16, 0x3d0, RZ ;  /* 0x000003d0100b7824 */ /* 0x000fe200078e02ff */
[----:B------:R1:W-:Y:S01]  /*4a4b0*/  STG.E.U16 desc[UR60][R8.64], R238 ;  /* 0x000000ee08007986 */ /* 0x0003e2000c10153c */
[-C--:B----4-:R-:W-:Y:S02]  /*4a4c0*/  IADD3 R6, P0, R21, R2.reuse, RZ ;  /* 0x0000000215067210 */ /* 0x090fe40007f1e0ff */
[-C--:B------:R-:W-:Y:S01]  /*4a4d0*/  LEA.HI.X.SX32 R5, R5, R3.reuse, 0x1, P3 ;  /* 0x0000000305057211 */ /* 0x080fe200018f0eff */
[----:B------:R-:W0:Y:S01]  /*4a4e0*/  LDC R12, c[0x0][0x278] ;  /* 0x00009e00ff0c7b82 */ /* 0x000e220000000800 */
[----:B------:R-:W-:Y:S01]  /*4a4f0*/  LEA.HI.X.SX32 R7, R41, R3, 0x1, P0 ;  /* 0x0000000329077211 */ /* 0x000fe200000f0eff */
[----:B-1----:R-:W-:Y:S01]  /*4a500*/  IMAD R9, R10, 0x1e7, RZ ;  /* 0x000001e70a097824 */ /* 0x002fe200078e02ff */
[----:B------:R-:W-:-:S05]  /*4a510*/  IADD3 R8, P3, R19, R2, RZ ;  /* 0x0000000213087210 */ /* 0x000fca0007f7e0ff */
[----:B------:R-:W1:Y:S01]  /*4a520*/  LDC R14, c[0x0][0x278] ;  /* 0x00009e00ff0e7b82 */ /* 0x000e620000000800 */
[----:B------:R-:W-:Y:S02]  /*4a530*/  IADD3 R10, P4, R11, R2, RZ ;  /* 0x000000020b0a7210 */ /* 0x000fe40007f9e0ff */
[-C--:B------:R-:W-:Y:S02]  /*4a540*/  LEA.HI.X.SX32 R9, R9, R3.reuse, 0x1, P3 ;  /* 0x0000000309097211 */ /* 0x080fe400018f0eff */
[----:B------:R-:W-:Y:S01]  /*4a550*/  PRMT R22, R239, 0x7632, R22 ;  /* 0x00007632ef167816 */ /* 0x000fe20000000016 */
[----:B--2---:R-:W-:Y:S01]  /*4a560*/  IMAD R21, R17, 0x3d2, RZ ;  /* 0x000003d211157824 */ /* 0x004fe200078e02ff */
[----:B------:R-:W-:Y:S01]  /*4a570*/  LEA.HI.X.SX32 R11, R42, R3, 0x1, P4 ;  /* 0x000000032a0b7211 */ /* 0x000fe200020f0eff */
[----:B------:R-:W2:Y:S01]  /*4a580*/  LDC R16, c[0x0][0x278] ;  /* 0x00009e00ff107b82 */ /* 0x000ea20000000800 */
[----:B------:R-:W-:Y:S04]  /*4a590*/  STG.E.U16 desc[UR60][R4.64], R23 ;  /* 0x0000001704007986 */ /* 0x000fe8000c10153c */
[----:B------:R-:W-:Y:S03]  /*4a5a0*/  STG.E.U16 desc[UR60][R6.64], R239 ;  /* 0x000000ef06007986 */ /* 0x000fe6000c10153c */
[----:B------:R-:W4:Y:S01]  /*4a5b0*/  LDC R17, c[0x0][0x278] ;  /* 0x00009e00ff117b82 */ /* 0x000f220000000800 */
[----:B------:R-:W-:Y:S04]  /*4a5c0*/  STG.E.U16 desc[UR60][R8.64], R22 ;  /* 0x0000001608007986 */ /* 0x000fe8000c10153c */
[----:B------:R3:W-:Y:S03]  /*4a5d0*/  STG.E.U16 desc[UR60][R10.64], R240 ;  /* 0x000000f00a007986 */ /* 0x0007e6000c10153c */
[----:B------:R-:W4:Y:S08]  /*4a5e0*/  LDC R13, c[0x0][0x278] ;  /* 0x00009e00ff0d7b82 */ /* 0x000f300000000800 */
[----:B------:R-:W4:Y:S08]  /*4a5f0*/  LDC R18, c[0x0][0x278] ;  /* 0x00009e00ff127b82 */ /* 0x000f300000000800 */
[----:B---3--:R-:W3:Y:S01]  /*4a600*/  LDC R10, c[0x0][0x278] ;  /* 0x00009e00ff0a7b82 */ /* 0x008ee20000000800 */
[----:B------:R-:W-:-:S07]  /*4a610*/  IMAD R15, R15, 0x3d4, RZ ;  /* 0x000003d40f0f7824 */ /* 0x000fce00078e02ff */
[----:B------:R-:W3:Y:S01]  /*4a620*/  LDC R19, c[0x0][0x278] ;  /* 0x00009e00ff137b82 */ /* 0x000ee20000000800 */
[----:B------:R-:W-:Y:S01]  /*4a630*/  IMAD R23, R20, 0x3d6, RZ ;  /* 0x000003d614177824 */ /* 0x000fe200078e02ff */
[-C--:B------:R-:W-:Y:S01]  /*4a640*/  IADD3 R4, P0, R21, R2.reuse, RZ ;  /* 0x0000000215047210 */ /* 0x080fe20007f1e0ff */
[----:B0-----:R-:W-:Y:S01]  /*4a650*/  IMAD R5, R12, 0x1e9, RZ ;  /* 0x000001e90c057824 */ /* 0x001fe200078e02ff */
[----:B------:R-:W-:-:S04]  /*4a660*/  IADD3 R6, P3, R15, R2, RZ ;  /* 0x000000020f067210 */ /* 0x000fc80007f7e0ff */
[----:B------:R-:W0:Y:S01]  /*4a670*/  LDC R20, c[0x0][0x278] ;  /* 0x00009e00ff147b82 */ /* 0x000e220000000800 */
[----:B-1----:R-:W-:Y:S01]  /*4a680*/  IMAD R9, R14, 0x1eb, RZ ;  /* 0x000001eb0e097824 */ /* 0x002fe200078e02ff */
[----:B------:R-:W-:Y:S01]  /*4a690*/  IADD3 R8, P4, R23, R2, RZ ;  /* 0x0000000217087210 */ /* 0x000fe20007f9e0ff */
[----:B--2---:R-:W-:-:S05]  /*4a6a0*/  IMAD R15, R16, 0x3d8, RZ ;  /* 0x000003d8100f7824 */ /* 0x004fca00078e02ff */
[----:B------:R-:W1:Y:S01]  /*4a6b0*/  LDC R21, c[0x0][0x278] ;  /* 0x00009e00ff157b82 */ /* 0x000e620000000800 */
[----:B----4-:R-:W-:Y:S01]  /*4a6c0*/  IMAD R17, R17, 0x3de, RZ ;  /* 0x000003de11117824 */ /* 0x010fe200078e02ff */
[----:B------:R-:W-:Y:S01]  /*4a6d0*/  LEA.HI.X.SX32 R5, R5, R3, 0x1, P0 ;  /* 0x0000000305057211 */ /* 0x000fe200000f0eff */
[----:B------:R-:W-:Y:S01]  /*4a6e0*/  IMAD R11, R13, 0x1ed, RZ ;  /* 0x000001ed0d0b7824 */ /* 0x000fe200078e02ff */
[----:B------:R-:W-:-:S04]  /*4a6f0*/  PRMT R240, R240, 0x7632, R240 ;  /* 0x00007632f0f07816 */ /* 0x000fc800000000f0 */
[----:B------:R-:W2:Y:S01]  /*4a700*/  LDC R16, c[0x0][0x278] ;  /* 0x00009e00ff107b82 */ /* 0x000ea20000000800 */
[----:B------:R-:W-:Y:S01]  /*4a710*/  LEA.HI.X.SX32 R9, R9, R3, 0x1, P4 ;  /* 0x0000000309097211 */ /* 0x000fe200020f0eff */
[----:B---3--:R-:W-:Y:S01]  /*4a720*/  IMAD R13, R10, 0x1ef, RZ ;  /* 0x000001ef0a0d7824 */ /* 0x008fe200078e02ff */
[----:B------:R-:W-:-:S05]  /*4a730*/  IADD3 R10, P4, R17, R2, RZ ;  /* 0x00000002110a7210 */ /* 0x000fca0007f9e0ff */
[----:B------:R-:W3:Y:S01]  /*4a740*/  LDC R22, c[0x0][0x278] ;  /* 0x00009e00ff167b82 */ /* 0x000ee20000000800 */
[----:B------:R-:W-:Y:S01]  /*4a750*/  LEA.HI.X.SX32 R7, R45, R3, 0x1, P3 ;  /* 0x000000032d077211 */ /* 0x000fe200018f0eff */
[----:B------:R4:W-:Y:S01]  /*4a760*/  STG.E.U16 desc[UR60][R4.64], R240 ;  /* 0x000000f004007986 */ /* 0x0009e2000c10153c */
[----:B------:R-:W-:-:S05]  /*4a770*/  PRMT R24, R241, 0x7632, R24 ;  /* 0x00007632f1187816 */ /* 0x000fca0000000018 */
[----:B------:R-:W3:Y:S01]  /*4a780*/  LDC R12, c[0x0][0x278] ;  /* 0x00009e00ff0c7b82 */ /* 0x000ee20000000800 */
[----:B------:R-:W-:Y:S02]  /*4a790*/  IMAD R23, R18, 0x3da, RZ ;  /* 0x000003da12177824 */ /* 0x000fe400078e02ff */
[----:B------:R-:W-:-:S05]  /*4a7a0*/  IMAD R19, R19, 0x3dc, RZ ;  /* 0x000003dc13137824 */ /* 0x000fca00078e02ff */
[----:B------:R-:W3:Y:S01]  /*4a7b0*/  LDC R14, c[0x0][0x278] ;  /* 0x00009e00ff0e7b82 */ /* 0x000ee20000000800 */
[----:B----4-:R-:W-:-:S07]  /*4a7c0*/  IADD3 R4, P3, R15, R2, RZ ;  /* 0x000000020f047210 */ /* 0x010fce0007f7e0ff */
[----:B------:R-:W4:Y:S01]  /*4a7d0*/  LDC R17, c[0x0][0x278] ;  /* 0x00009e00ff117b82 */ /* 0x000f220000000800 */
[----:B------:R-:W-:Y:S01]  /*4a7e0*/  LEA.HI.X.SX32 R5, R55, R3, 0x1, P3 ;  /* 0x0000000337057211 */ /* 0x000fe200018f0eff */
[----:B------:R0:W-:Y:S04]  /*4a7f0*/  STG.E.U16 desc[UR60][R6.64], R241 ;  /* 0x000000f106007986 */ /* 0x0001e8000c10153c */
[----:B------:R1:W-:Y:S02]  /*4a800*/  STG.E.U16 desc[UR60][R8.64], R24 ;  /* 0x0000001808007986 */ /* 0x0003e4000c10153c */
[----:B------:R-:W4:Y:S02]  /*4a810*/  LDC R18, c[0x0][0x278] ;  /* 0x00009e00ff127b82 */ /* 0x000f240000000800 */
[----:B------:R2:W-:Y:S01]  /*4a820*/  STG.E.U16 desc[UR60][R4.64], R242 ;  /* 0x000000f204007986 */ /* 0x0005e2000c10153c */
[----:B0-----:R-:W-:Y:S01]  /*4a830*/  IADD3 R6, P0, R23, R2, RZ ;  /* 0x0000000217067210 */ /* 0x001fe20007f1e0ff */
[----:B------:R-:W-:-:S04]  /*4a840*/  IMAD R23, R20, 0x3e0, RZ ;  /* 0x000003e014177824 */ /* 0x000fc800078e02ff */
[----:B------:R-:W0:Y:S01]  /*4a850*/  LDC R15, c[0x0][0x278] ;  /* 0x00009e00ff0f7b82 */ /* 0x000e220000000800 */
[----:B-1----:R-:W-:Y:S02]  /*4a860*/  IADD3 R8, P3, R19, R2, RZ ;  /* 0x0000000213087210 */ /* 0x002fe40007f7e0ff */
[-C--:B------:R-:W-:Y:S02]  /*4a870*/  LEA.HI.X.SX32 R7, R11, R3.reuse, 0x1, P0 ;  /* 0x000000030b077211 */ /* 0x080fe400000f0eff */
[----:B--2---:R-:W-:Y:S01]  /*4a880*/  PRMT R5, R242, 0x7632, R5 ;  /* 0x00007632f2057816 */ /* 0x004fe20000000005 */
[----:B------:R-:W-:Y:S01]  /*4a890*/  IMAD R21, R21, 0x3e2, RZ ;  /* 0x000003e215157824 */ /* 0x000fe200078e02ff */
[-C--:B------:R-:W-:Y:S01]  /*4a8a0*/  LEA.HI.X.SX32 R9, R54, R3.reuse, 0x1, P3 ;  /* 0x0000000336097211 */ /* 0x080fe200018f0eff */
[----:B------:R-:W1:Y:S01]  /*4a8b0*/  LDC R19, c[0x0][0x278] ;  /* 0x00009e00ff137b82 */ /* 0x000e620000000800 */
[----:B------:R-:W-:Y:S01]  /*4a8c0*/  LEA.HI.X.SX32 R11, R13, R3, 0x1, P4 ;  /* 0x000000030d0b7211 */ /* 0x000fe200020f0eff */
[----:B------:R2:W-:Y:S01]  /*4a8d0*/  STG.E.U16 desc[UR60][R6.64], R5 ;  /* 0x0000000506007986 */ /* 0x0005e2000c10153c */
[----:B------:R-:W-:-:S02]  /*4a8e0*/  PRMT R24, R243, 0x7632, R24 ;  /* 0x00007632f3187816 */ /* 0x000fc40000000018 */
[-C--:B------:R-:W-:Y:S01]  /*4a8f0*/  IADD3 R4, P3, R23, R2.reuse, RZ ;  /* 0x0000000217047210 */ /* 0x080fe20007f7e0ff */
[----:B------:R2:W-:Y:S01]  /*4a900*/  STG.E.U16 desc[UR60][R8.64], R243 ;  /* 0x000000f308007986 */ /* 0x0005e2000c10153c */
[----:B------:R-:W-:Y:S01]  /*4a910*/  IMAD R23, R16, 0x3e4, RZ ;  /* 0x000003e410177824 */ /* 0x000fe200078e02ff */
[----:B------:R-:W0:Y:S01]  /*4a920*/  LDC R20, c[0x0][0x278] ;  /* 0x00009e00ff147b82 */ /* 0x000e220000000800 */
[----:B---3--:R-:W-:Y:S01]  /*4a930*/  IMAD R13, R12, 0x1f1, RZ ;  /* 0x000001f10c0d7824 */ /* 0x008fe200078e02ff */
[----:B------:R3:W-:Y:S01]  /*4a940*/  STG.E.U16 desc[UR60][R10.64], R24 ;  /* 0x000000180a007986 */ /* 0x0007e2000c10153c */
[-C--:B--2---:R-:W-:Y:S01]  /*4a950*/  LEA.HI.X.SX32 R5, R44, R3.reuse, 0x1, P3 ;  /* 0x000000032c057211 */ /* 0x084fe200018f0eff */
[----:B------:R-:W-:Y:S01]  /*4a960*/  IMAD R9, R22, 0x3e6, RZ ;  /* 0x000003e616097824 */ /* 0x000fe200078e02ff */
[-C--:B------:R-:W-:Y:S01]  /*4a970*/  IADD3 R8, P0, R21, R2.reuse, RZ ;  /* 0x0000000215087210 */ /* 0x080fe20007f1e0ff */
[----:B------:R-:W-:Y:S02]  /*4a980*/  IMAD R7, R14, 0x1f3, RZ ;  /* 0x000001f30e077824 */ /* 0x000fe400078e02ff */
[----:B------:R-:W2:Y:S01]  /*4a990*/  LDC R21, c[0x0][0x278] ;  /* 0x00009e00ff157b82 */ /* 0x000ea20000000800 */
[-C--:B---3--:R-:W-:Y:S01]  /*4a9a0*/  IADD3 R10, P3, R23, R2.reuse, RZ ;  /* 0x00000002170a7210 */ /* 0x088fe20007f7e0ff */
[----:B----4-:R-:W-:Y:S01]  /*4a9b0*/  IMAD R23, R17, 0x3e8, RZ ;  /* 0x000003e811177824 */ /* 0x010fe200078e02ff */
[----:B------:R-:W-:Y:S01]  /*4a9c0*/  IADD3 R12, P4, R9, R2, RZ ;  /* 0x00000002090c7210 */ /* 0x000fe20007f9e0ff */
[----:B------:R-:W-:Y:S01]  /*4a9d0*/  STG.E.U16 desc[UR60][R4.64], R248 ;  /* 0x000000f804007986 */ /* 0x000fe2000c10153c */
[----:B------:R-:W-:-:S03]  /*4a9e0*/  LEA.HI.X.SX32 R9, R13, R3, 0x1, P0 ;  /* 0x000000030d097211 */ /* 0x000fc600000f0eff */
[----:B------:R-:W3:Y:S01]  /*4a9f0*/  LDC R17, c[0x0][0x278] ;  /* 0x00009e00ff117b82 */ /* 0x000ee20000000800 */
[----:B------:R-:W-:Y:S02]  /*4aa00*/  LEA.HI.X.SX32 R13, R7, R3, 0x1, P4 ;  /* 0x00000003070d7211 */ /* 0x000fe400020f0eff */
[----:B------:R-:W4:Y:S01]  /*4aa10*/  LDS.128 R4, [R0] ;  /* 0x0000000000047984 */ /* 0x000f220000000c00 */
[----:B------:R-:W-:-:S04]  /*4aa20*/  PRMT R16, R248, 0x7632, R16 ;  /* 0x00007632f8107816 */ /* 0x000fc80000000010 */
[----:B------:R-:W4:Y:S01]  /*4aa30*/  LDC R14, c[0x0][0x278] ;  /* 0x00009e00ff0e7b82 */ /* 0x000f220000000800 */
[----:B------:R-:W-:Y:S01]  /*4aa40*/  LEA.HI.X.SX32 R11, R58, R3, 0x1, P3 ;  /* 0x000000033a0b7211 */ /* 0x000fe200018f0eff */
[----:B------:R-:W-:Y:S01]  /*4aa50*/  IMAD R25, R18, 0x3ea, RZ ;  /* 0x000003ea12197824 */ /* 0x000fe200078e02ff */
[----:B------:R0:W-:Y:S01]  /*4aa60*/  STG.E.U16 desc[UR60][R8.64], R16 ;  /* 0x0000001008007986 */ /* 0x0001e2000c10153c */
[----:B------:R-:W-:Y:S01]  /*4aa70*/  PRMT R24, R249, 0x7632, R24 ;  /* 0x00007632f9187816 */ /* 0x000fe20000000018 */
[----:B-1----:R-:W-:Y:S02]  /*4aa80*/  IMAD R19, R19, 0x3ec, RZ ;  /* 0x000003ec13137824 */ /* 0x002fe400078e02ff */
[----:B------:R1:W-:Y:S01]  /*4aa90*/  STG.E.U16 desc[UR60][R10.64], R249 ;  /* 0x000000f90a007986 */ /* 0x0003e2000c10153c */
[----:B------:R-:W4:Y:S01]  /*4aaa0*/  LDC R22, c[0x0][0x278] ;  /* 0x00009e00ff167b82 */ /* 0x000f220000000800 */
[----:B--2---:R-:W-:Y:S02]  /*4aab0*/  IMAD R21, R21, 0x3f0, RZ ;  /* 0x000003f015157824 */ /* 0x004fe400078e02ff */
[----:B------:R2:W-:Y:S01]  /*4aac0*/  STG.E.U16 desc[UR60][R12.64], R24 ;  /* 0x000000180c007986 */ /* 0x0005e2000c10153c */
[----:B0-----:R-:W-:-:S04]  /*4aad0*/  IADD3 R8, P0, R23, R2, RZ ;  /* 0x0000000217087210 */ /* 0x001fc80007f1e0ff */
[----:B------:R-:W0:Y:S01]  /*4aae0*/  LDC R18, c[0x0][0x278] ;  /* 0x00009e00ff127b82 */ /* 0x000e220000000800 */
[----:B-1----:R-:W-:Y:S01]  /*4aaf0*/  IMAD R11, R15, 0x1f5, RZ ;  /* 0x000001f50f0b7824 */ /* 0x002fe200078e02ff */
[----:B------:R-:W-:Y:S02]  /*4ab00*/  IADD3 R10, P3, R25, R2, RZ ;  /* 0x00000002190a7210 */ /* 0x000fe40007f7e0ff */
[----:B------:R-:W-:-:S04]  /*4ab10*/  LEA.HI.X.SX32 R9, R57, R3, 0x1, P0 ;  /* 0x0000000339097211 */ /* 0x000fc800000f0eff */
[----:B------:R-:W1:Y:S01]  /*4ab20*/  LDC R15, c[0x0][0x278] ;  /* 0x00009e00ff0f7b82 */ /* 0x000e620000000800 */
[----:B------:R-:W-:Y:S02]  /*4ab30*/  LEA.HI.X.SX32 R11, R11, R3, 0x1, P3 ;  /* 0x000000030b0b7211 */ /* 0x000fe400018f0eff */
[----:B--2---:R-:W-:Y:S02]  /*4ab40*/  PRMT R24, R250, 0x7632, R24 ;  /* 0x00007632fa187816 */ /* 0x004fe40000000018 */
[----:B------:R-:W-:Y:S01]  /*4ab50*/  IADD3 R12, P4, R19, R2, RZ ;  /* 0x00000002130c7210 */ /* 0x000fe20007f9e0ff */
[----:B------:R4:W-:Y:S02]  /*4ab60*/  STG.E.U16 desc[UR60][R8.64], R250 ;  /* 0x000000fa08007986 */ /* 0x0009e4000c10153c */
[----:B------:R-:W2:Y:S01]  /*4ab70*/  LDC R19, c[0x0][0x278] ;  /* 0x00009e00ff137b82 */ /* 0x000ea20000000800 */
[----:B------:R-:W-:Y:S01]  /*4ab80*/  IMAD R25, R20, 0x3ee, RZ ;  /* 0x000003ee14197824 */ /* 0x000fe200078e02ff */
[----:B------:R4:W-:Y:S01]  /*4ab90*/  STG.E.U16 desc[UR60][R10.64], R24 ;  /* 0x000000180a007986 */ /* 0x0009e2000c10153c */
[----:B---3--:R-:W-:-:S05]  /*4aba0*/  IMAD R17, R17, 0x3f4, RZ ;  /* 0x000003f411117824 */ /* 0x008fca00078e02ff */
[----:B------:R-:W3:Y:S01]  /*4abb0*/  LDC R0, c[0x0][0x278] ;  /* 0x00009e00ff007b82 */ /* 0x000ee20000000800 */
[----:B------:R-:W-:Y:S01]  /*4abc0*/  LEA.HI.X.SX32 R13, R56, R3, 0x1, P4 ;  /* 0x00000003380d7211 */ /* 0x000fe200020f0eff */
[----:B----4-:R-:W-:Y:S01]  /*4abd0*/  IMAD R9, R14, 0x1f7, RZ ;  /* 0x000001f70e097824 */ /* 0x010fe200078e02ff */
[----:B------:R-:W-:-:S05]  /*4abe0*/  IADD3 R10, P0, R21, R2, RZ ;  /* 0x00000002150a7210 */ /* 0x000fca0007f1e0ff */
[----:B------:R-:W4:Y:S01]  /*4abf0*/  LDC R20, c[0x0][0x278] ;  /* 0x00009e00ff147b82 */ /* 0x000f220000000800 */
[----:B------:R-:W-:-:S07]  /*4ac00*/  IADD3 R14, P4, R17, R2, RZ ;  /* 0x00000002110e7210 */ /* 0x000fce0007f9e0ff */
[----:B------:R-:W3:Y:S08]  /*4ac10*/  LDC R23, c[0x0][0x278] ;  /* 0x00009e00ff177b82 */ /* 0x000ef00000000800 */
[----:B------:R-:W4:Y:S08]  /*4ac20*/  LDC R21, c[0x0][0x278] ;  /* 0x00009e00ff157b82 */ /* 0x000f300000000800 */
[----:B------:R-:W4:Y:S01]  /*4ac30*/  LDC R16, c[0x0][0x278] ;  /* 0x00009e00ff107b82 */ /* 0x000f220000000800 */
[----:B------:R-:W-:Y:S01]  /*4ac40*/  IADD3 R8, P3, R25, R2, RZ ;  /* 0x0000000219087210 */ /* 0x000fe20007f7e0ff */
[----:B------:R-:W-:-:S06]  /*4ac50*/  IMAD R11, R22, 0x3f2, RZ ;  /* 0x000003f2160b7824 */ /* 0x000fcc00078e02ff */
[----:B------:R-:W4:Y:S01]  /*4ac60*/  LDC R17, c[0x0][0x278] ;  /* 0x00009e00ff117b82 */ /* 0x000f220000000800 */
[----:B------:R1:W-:Y:S01]  /*4ac70*/  STG.E.U16 desc[UR60][R12.64], R251 ;  /* 0x000000fb0c007986 */ /* 0x0003e2000c10153c */
[-C--:B------:R-:W-:Y:S01]  /*4ac80*/  LEA.HI.X.SX32 R9, R9, R3.reuse, 0x1, P3 ;  /* 0x0000000309097211 */ /* 0x080fe200018f0eff */
[----:B0-----:R-:W-:Y:S01]  /*4ac90*/  IMAD R25, R18, 0x3f6, RZ ;  /* 0x000003f612197824 */ /* 0x001fe200078e02ff */
[----:B------:R-:W-:Y:S01]  /*4aca0*/  PRMT R26, R251, 0x7632, R26 ;  /* 0x00007632fb1a7816 */ /* 0x000fe2000000001a */
[----:B--2---:R-:W-:Y:S01]  /*4acb0*/  IMAD R19, R19, 0x3f8, RZ ;  /* 0x000003f813137824 */ /* 0x004fe200078e02ff */
[----:B------:R-:W-:Y:S01]  /*4acc0*/  PRMT R22, R4, 0x7632, R22 ;  /* 0x0000763204167816 */ /* 0x000fe20000000016 */
[----:B-1----:R-:W-:Y:S01]  /*4acd0*/  IMAD R13, R15, 0x1f9, RZ ;  /* 0x000001f90f0d7824 */ /* 0x002fe200078e02ff */
[----:B------:R-:W-:Y:S02]  /*4ace0*/  IADD3 R12, P3, R11, R2, RZ ;  /* 0x000000020b0c7210 */ /* 0x000fe40007f7e0ff */
[-C--:B------:R-:W-:Y:S01]  /*4acf0*/  LEA.HI.X.SX32 R11, R59, R3.reuse, 0x1, P0 ;  /* 0x000000033b0b7211 */ /* 0x080fe200000f0eff */
[----:B------:R0:W-:Y:S01]  /*4ad00*/  STG.E.U16 desc[UR60][R8.64], R26 ;  /* 0x0000001a08007986 */ /* 0x0001e2000c10153c */
[----:B------:R-:W-:-:S02]  /*4ad10*/  LEA.HI.X.SX32 R13, R13, R3, 0x1, P3 ;  /* 0x000000030d0d7211 */ /* 0x000fc400018f0eff */
[----:B------:R-:W-:Y:S01]  /*4ad20*/  LEA.HI.X.SX32 R15, R60, R3, 0x1, P4 ;  /* 0x000000033c0f7211 */ /* 0x000fe200020f0eff */
[----:B------:R1:W-:Y:S01]  /*4ad30*/  STG.E.U16 desc[UR60][R10.64], R4 ;  /* 0x000000040a007986 */ /* 0x0003e2000c10153c */
[----:B---3--:R-:W-:Y:S02]  /*4ad40*/  IMAD R23, R23, 0x3fc, RZ ;  /* 0x000003fc17177824 */ /* 0x008fe400078e02ff */
[----:B----4-:R-:W-:Y:S01]  /*4ad50*/  IMAD R21, R21, 0x3fe, RZ ;  /* 0x000003fe15157824 */ /* 0x010fe200078e02ff */
[----:B------:R2:W-:Y:S01]  /*4ad60*/  STG.E.U16 desc[UR60][R12.64], R22 ;  /* 0x000000160c007986 */ /* 0x0005e2000c10153c */
[----:B0-----:R-:W-:Y:S01]  /*4ad70*/  IMAD R9, R0, 0x1fb, RZ ;  /* 0x000001fb00097824 */ /* 0x001fe200078e02ff */
[-C--:B------:R-:W-:Y:S01]  /*4ad80*/  IADD3 R8, P3, R25, R2.reuse, RZ ;  /* 0x0000000219087210 */ /* 0x080fe20007f7e0ff */
[----:B------:R-:W-:Y:S01]  /*4ad90*/  IMAD R25, R20, 0x3fa, RZ ;  /* 0x000003fa14197824 */ /* 0x000fe200078e02ff */
[----:B------:R0:W-:Y:S01]  /*4ada0*/  STG.E.U16 desc[UR60][R14.64], R5 ;  /* 0x000000050e007986 */ /* 0x0001e2000c10153c */
[----:B-1----:R-:W-:-:S02]  /*4adb0*/  IADD3 R10, P0, R19, R2, RZ ;  /* 0x00000002130a7210 */ /* 0x002fc40007f1e0ff */
[-C--:B------:R-:W-:Y:S02]  /*4adc0*/  LEA.HI.X.SX32 R9, R9, R3.reuse, 0x1, P3 ;  /* 0x0000000309097211 */ /* 0x080fe400018f0eff */
[----:B--2---:R-:W-:Y:S02]  /*4add0*/  PRMT R13, R5, 0x7632, R13 ;  /* 0x00007632050d7816 */ /* 0x004fe4000000000d */
[-C--:B------:R-:W-:Y:S02]  /*4ade0*/  IADD3 R4, P3, R25, R2.reuse, RZ ;  /* 0x0000000219047210 */ /* 0x080fe40007f7e0ff */
[-C--:B------:R-:W-:Y:S01]  /*4adf0*/  IADD3 R12, P4, R23, R2.reuse, RZ ;  /* 0x00000002170c7210 */ /* 0x080fe20007f9e0ff */
[----:B0-----:R-:W-:Y:S01]  /*4ae00*/  IMAD R5, R16, 0x1fd, RZ ;  /* 0x000001fd10057824 */ /* 0x001fe200078e02ff */
[----:B------:R-:W-:Y:S02]  /*4ae10*/  LEA.HI.X.SX32 R11, R61, R3, 0x1, P0 ;  /* 0x000000033d0b7211 */ /* 0x000fe400000f0eff */
[----:B------:R-:W-:-:S02]  /*4ae20*/  IADD3 R2, P0, R21, R2, RZ ;  /* 0x0000000215027210 */ /* 0x000fc40007f1e0ff */
[----:B------:R-:W-:Y:S01]  /*4ae30*/  LEA R15, R17, -R17, 0x9 ;  /* 0x80000011110f7211 */ /* 0x000fe200078e48ff */
[----:B------:R0:W-:Y:S01]  /*4ae40*/  STG.E.U16 desc[UR60][R8.64], R13 ;  /* 0x0000000d08007986 */ /* 0x0001e2000c10153c */
[-C--:B------:R-:W-:Y:S02]  /*4ae50*/  LEA.HI.X.SX32 R5, R5, R3.reuse, 0x1, P3 ;  /* 0x0000000305057211 */ /* 0x080fe400018f0eff */
[----:B------:R-:W-:Y:S02]  /*4ae60*/  PRMT R16, R6, 0x7632, R16 ;  /* 0x0000763206107816 */ /* 0x000fe40000000010 */
[----:B------:R-:W-:Y:S01]  /*4ae70*/  PRMT R18, R7, 0x7632, R18 ;  /* 0x0000763207127816 */ /* 0x000fe20000000012 */
[----:B------:R-:W-:Y:S01]  /*4ae80*/  STG.E.U16 desc[UR60][R10.64], R6 ;  /* 0x000000060a007986 */ /* 0x000fe2000c10153c */
[-C--:B0-----:R-:W-:Y:S02]  /*4ae90*/  LEA.HI.X.SX32 R13, R62, R3.reuse, 0x1, P4 ;  /* 0x000000033e0d7211 */ /* 0x081fe400020f0eff */
[----:B------:R-:W-:Y:S01]  /*4aea0*/  LEA.HI.X.SX32 R3, R15, R3, 0x1, P0 ;  /* 0x000000030f037211 */ /* 0x000fe200000f0eff */
[----:B------:R0:W-:Y:S04]  /*4aeb0*/  STG.E.U16 desc[UR60][R4.64], R16 ;  /* 0x0000001004007986 */ /* 0x0001e8000c10153c */
[----:B------:R1:W-:Y:S04]  /*4aec0*/  STG.E.U16 desc[UR60][R12.64], R7 ;  /* 0x000000070c007986 */ /* 0x0003e8000c10153c */
[----:B------:R-:W-:Y:S01]  /*4aed0*/  STG.E.U16 desc[UR60][R2.64], R18 ;  /* 0x0000001202007986 */ /* 0x000fe2000c10153c */
[----:B------:R-:W-:-:S02]  /*4aee0*/  FSEL R14, R106, -INF , P6 ;  /* 0xff8000006a0e7808 */ /* 0x000fc40003000000 */
[----:B------:R-:W-:Y:S02]  /*4aef0*/  FSEL R9, R109, -INF , P1 ;  /* 0xff8000006d097808 */ /* 0x000fe40000800000 */
[----:B------:R-:W-:Y:S01]  /*4af00*/  FSEL R8, R108, -INF , P2 ;  /* 0xff8000006c087808 */ /* 0x000fe20001000000 */
[----:B0-----:R-:W-:Y:S01]  /*4af10*/  FFMA R5, R14, 0.69314718246459960938, R101 ;  /* 0x3f3172180e057823 */ /* 0x001fe20000000065 */
[----:B------:R-:W-:Y:S01]  /*4af20*/  FSEL R0, R107, -INF , P5 ;  /* 0xff8000006b007808 */ /* 0x000fe20002800000 */
[----:B------:R-:W0:Y:S01]  /*4af30*/  S2R R101, SR_TID.X ;  /* 0x0000000000657919 */ /* 0x000e220000002100 */
[----:B------:R-:W-:Y:S01]  /*4af40*/  FFMA R10, R9, 0.69314718246459960938, R105 ;  /* 0x3f317218090a7823 */ /* 0x000fe20000000069 */
[----:B-1----:R-:W1:Y:S08]  /*4af50*/  LDC.64 R12, c[0x0][0x230] ;  /* 0x00008c00ff0c7b82 */ /* 0x002e700000000a00 */
[----:B------:R-:W-:Y:S01]  /*4af60*/  BAR.SYNC.DEFER_BLOCKING 0x0 ;  /* 0x0000000000007b1d */ /* 0x000fe20000010000 */
[----:B------:R-:W-:Y:S01]  /*4af70*/  FFMA R11, R8, 0.69314718246459960938, R104 ;  /* 0x3f317218080b7823 */ /* 0x000fe20000000068 */
[----:B------:R-:W-:-:S06]  /*4af80*/  FFMA R4, R0, 0.69314718246459960938, R103 ;  /* 0x3f31721800047823 */ /* 0x000fcc0000000067 */
[----:B------:R-:W2:Y:S01]  /*4af90*/  LDC R0, c[0x0][0x27c] ;  /* 0x00009f00ff007b82 */ /* 0x000ea20000000800 */
[----:B------:R-:W-:Y:S04]  /*4afa0*/  STS.64 [R102], R10 ;  /* 0x0000000a66007388 */ /* 0x000fe80000000a00 */
[----:B------:R0:W-:Y:S03]  /*4afb0*/  STS.64 [R102+0x100], R4 ;  /* 0x0001000466007388 */ /* 0x0001e60000000a00 */
[----:B------:R-:W-:Y:S01]  /*4afc0*/  BAR.SYNC.DEFER_BLOCKING 0x0 ;  /* 0x0000000000007b1d */ /* 0x000fe20000010000 */
[----:B0-----:R-:W-:-:S05]  /*4afd0*/  LOP3.LUT R102, R101, 0x7f, RZ, 0xc0, !PT ;  /* 0x0000007f65667812 */ /* 0x001fca00078ec0ff */
[----:B------:R-:W2:Y:S01]  /*4afe0*/  S2R R101, SR_CTAID.Y ;  /* 0x0000000000657919 */ /* 0x000ea20000002600 */
[----:B------:R0:W3:Y:S02]  /*4aff0*/  LDS R9, [R100] ;  /* 0x0000000064097984 */ /* 0x0000e40000000800 */
[----:B0-----:R-:W0:Y:S01]  /*4b000*/  S2R R100, SR_CTAID.X ;  /* 0x0000000000647919 */ /* 0x001e220000002500 */
[----:B--2---:R-:W-:-:S05]  /*4b010*/  IMAD R0, R101, R0, RZ ;  /* 0x0000000065007224 */ /* 0x004fca00078e02ff */
[C---:B------:R-:W-:Y:S01]  /*4b020*/  SHF.L.U32 R7, R0.reuse, 0x2, RZ ;  /* 0x0000000200077819 */ /* 0x040fe200000006ff */
[----:B------:R-:W-:Y:S01]  /*4b030*/  IMAD.HI R0, R0, 0x4, RZ ;  /* 0x0000000400007827 */ /* 0x000fe200078e02ff */
[----:B0-----:R-:W-:-:S04]  /*4b040*/  LEA R100, R100, R102, 0x7 ;  /* 0x0000006664647211 */ /* 0x001fc800078e38ff */
[C---:B------:R-:W-:Y:S01]  /*4b050*/  SHF.L.U32 R6, R100.reuse, 0x2, RZ ;  /* 0x0000000264067819 */ /* 0x040fe200000006ff */
[----:B------:R-:W-:-:S03]  /*4b060*/  IMAD.HI R3, R100, 0x4, RZ ;  /* 0x0000000464037827 */ /* 0x000fc600078e02ff */
[----:B-1----:R-:W-:-:S04]  /*4b070*/  IADD3 R2, P0, P1, R6, R12, R7 ;  /* 0x0000000c06027210 */ /* 0x002fc8000791e007 */
[----:B------:R-:W-:-:S05]  /*4b080*/  IADD3.X R3, R3, R13, R0, P0, P1 ;  /* 0x0000000d03037210 */ /* 0x000fca00007e2400 */
[----:B---3--:R-:W-:Y:S01]  /*4b090*/  STG.E desc[UR60][R2.64], R9 ;  /* 0x0000000902007986 */ /* 0x008fe2000c10193c */
[----:B------:R-:W-:Y:S05]  /*4b0a0*/  EXIT ;  /* 0x000000000000794d */ /* 0x000fea0003800000 */
.L_x_2:
[----:B------:R-:W-:-:S00]  /*4b0b0*/  BRA `(.L_x_2) ;  /* 0xfffffffc00fc7947 */ /* 0x000fc0000383ffff */
[----:B------:R-:W-:-:S00]  /*4b0c0*/  NOP ;  /* 0x0000000000007918 */ /* 0x000fc00000000000 */
        /* <DEDUP_REMOVED lines=11> */
.L_x_3:


//--------------------- .nv.global.init           --------------------------
	.section	.nv.global.init,"aw",@progbits
.nv.global.init:
	.type		_$_str,@object
	.size		_$_str,(.L_0 - _$_str)
_$_str:
        /*0000*/ 	.byte	0x5f, 0x5f, 0x43, 0x55, 0x44, 0x41, 0x5f, 0x46, 0x54, 0x5a, 0x00
.L_0:


//--------------------- .nv.shared.attn_fwd       --------------------------
	.section	.nv.shared.attn_fwd,"aw",@nobits
	.sectionflags	@""
	.align	16
	.zero		1024


//--------------------- .nv.shared.reserved.0     --------------------------
	.section	.nv.shared.reserved.0,"aw",@nobits
	.weak		__nv_reservedSMEM_offset_0_alias
	.size		__nv_reservedSMEM_offset_0_alias, 0, 0
	.other		__nv_reservedSMEM_offset_0_alias,@"STO_CUDA_RESERVED_SHARED STV_DEFAULT"
__nv_reservedSMEM_offset_0_alias:
	.zero		0


//--------------------- .nv.constant0.attn_fwd    --------------------------
	.section	.nv.constant0.attn_fwd,"a",@progbits
	.sectionflags	@""
	.align	4
.nv.constant0.attn_fwd:
	.zero		664


//--------------------- SYMBOLS --------------------------

	.type		.nv.reservedSmem.offset0,@object
	.size		.nv.reservedSmem.offset0,0x4
